//
// Generated by NVIDIA NVVM Compiler
//
// Compiler Build ID: CL-36424714
// Cuda compilation tools, release 13.0, V13.0.88
// Based on NVVM 20.0.0
//

.version 9.0
.target sm_100
.address_size 64

	// .globl	_Z17SetupRM48GensCudaP7RM48Gen
.func  (.param .align 16 .b8 func_retval0[16]) __internal_trig_reduction_slowpathd
(
	.param .b64 __internal_trig_reduction_slowpathd_param_0
)
;
.func  (.param .b64 func_retval0) __internal_accurate_pow
(
	.param .b64 __internal_accurate_pow_param_0
)
;
.global .align 8 .f64 _ZZ4RM48P7RM48GendE2CD;
.global .align 8 .f64 _ZZ4RM48P7RM48GendE2CM;
.global .align 8 .f64 _ZZ4RM48P7RM48GendE6TWOM24;
.global .align 8 .f64 _ZZ4RM48P7RM48GendE6TWOM49;
.global .align 8 .f64 _ZZ4RM48P7RM48GendE3ONE;
.global .align 8 .u64 _ZZ4RM48P7RM48GendE4IJKL;
.global .align 8 .b8 __cudart_i2opi_d[144] = {8, 93, 141, 31, 177, 95, 251, 107, 234, 146, 82, 138, 247, 57, 7, 61, 123, 241, 229, 235, 199, 186, 39, 117, 45, 234, 95, 158, 102, 63, 70, 79, 183, 9, 203, 39, 207, 126, 54, 109, 31, 109, 10, 90, 139, 17, 47, 239, 15, 152, 5, 222, 255, 151, 248, 31, 59, 40, 249, 189, 139, 95, 132, 156, 244, 57, 83, 131, 57, 214, 145, 57, 65, 126, 95, 180, 38, 112, 156, 233, 132, 68, 187, 46, 245, 53, 130, 232, 62, 167, 41, 177, 28, 235, 29, 254, 28, 146, 209, 9, 234, 46, 73, 6, 224, 210, 77, 66, 58, 110, 36, 183, 97, 197, 187, 222, 171, 99, 81, 254, 65, 144, 67, 60, 153, 149, 98, 219, 192, 221, 52, 245, 209, 87, 39, 252, 41, 21, 68, 78, 110, 131, 249, 162};
.global .align 16 .b8 __cudart_sin_cos_coeffs[128] = {70, 210, 176, 44, 241, 229, 90, 190, 146, 227, 172, 105, 227, 29, 199, 62, 161, 98, 219, 25, 160, 1, 42, 191, 24, 8, 17, 17, 17, 17, 129, 63, 84, 85, 85, 85, 85, 85, 197, 191, 0, 0, 0, 0, 0, 0, 0, 0, 0, 0, 0, 0, 0, 0, 0, 0, 100, 129, 253, 32, 131, 255, 168, 189, 40, 133, 239, 193, 167, 238, 33, 62, 217, 230, 6, 142, 79, 126, 146, 190, 233, 188, 221, 25, 160, 1, 250, 62, 71, 93, 193, 22, 108, 193, 86, 191, 81, 85, 85, 85, 85, 85, 165, 63, 0, 0, 0, 0, 0, 0, 224, 191, 0, 0, 0, 0, 0, 0, 240, 63};

.visible .entry _Z17SetupRM48GensCudaP7RM48Gen(
	.param .u64 .ptr .align 1 _Z17SetupRM48GensCudaP7RM48Gen_param_0
)
{
	.reg .pred 	%p<30>;
	.reg .b32 	%r<79>;
	.reg .b64 	%rd<77>;
	.reg .b64 	%fd<213>;

	ld.param.u64 	%rd18, [_Z17SetupRM48GensCudaP7RM48Gen_param_0];
	cvta.to.global.u64 	%rd19, %rd18;
	mov.u32 	%r18, %tid.x;
	mov.u32 	%r19, %ntid.x;
	mov.u32 	%r20, %ctaid.x;
	mad.lo.s32 	%r21, %r19, %r20, %r18;
	mul.wide.s32 	%rd20, %r21, 8856;
	add.s64 	%rd1, %rd19, %rd20;
	ld.global.u32 	%r1, [%rd1+8796];
	cvt.rn.f64.s32 	%fd1, %r1;
	ld.global.f64 	%fd22, [%rd1+8840];
	setp.ge.f64 	%p1, %fd22, 0d0000000000000000;
	@%p1 bra 	$L__BB0_16;
	ld.global.s32 	%rd21, [%rd1+8816];
	st.global.u64 	[_ZZ4RM48P7RM48GendE4IJKL], %rd21;
	ld.global.f64 	%fd23, [%rd1+8832];
	st.global.f64 	[%rd1+8840], %fd23;
	ld.global.f64 	%fd24, [%rd1+8824];
	st.global.f64 	[%rd1+8848], %fd24;
	ld.global.u64 	%rd22, [_ZZ4RM48P7RM48GendE4IJKL];
	mul.hi.s64 	%rd23, %rd22, 1255865031013801001;
	shr.u64 	%rd24, %rd23, 63;
	shr.s64 	%rd25, %rd23, 11;
	add.s64 	%rd26, %rd25, %rd24;
	mad.lo.s64 	%rd27, %rd26, -30082, %rd22;
	mul.hi.s64 	%rd28, %rd22, 7265569444961199011;
	shr.u64 	%rd29, %rd28, 63;
	shr.s64 	%rd30, %rd28, 21;
	add.s64 	%rd31, %rd30, %rd29;
	cvt.rn.f64.s64 	%fd25, %rd31;
	div.rn.f64 	%fd26, %fd25, 0d4066200000000000;
	cvt.rzi.s32.f64 	%r23, %fd26;
	cvt.rn.f64.s32 	%fd27, %r23;
	mul.f64 	%fd28, %fd27, 0d4066200000000000;
	sub.f64 	%fd29, %fd25, %fd28;
	add.f64 	%fd30, %fd29, 0d4000000000000000;
	cvt.rzi.s64.f64 	%rd73, %fd30;
	cvt.rn.f64.s64 	%fd31, %rd26;
	div.rn.f64 	%fd32, %fd31, 0d4066200000000000;
	cvt.rzi.s32.f64 	%r24, %fd32;
	cvt.rn.f64.s32 	%fd33, %r24;
	mul.f64 	%fd34, %fd33, 0d4066200000000000;
	sub.f64 	%fd35, %fd31, %fd34;
	add.f64 	%fd36, %fd35, 0d4000000000000000;
	cvt.rzi.s64.f64 	%rd74, %fd36;
	mul.hi.s64 	%rd32, %rd27, 1746437308753567017;
	shr.u64 	%rd33, %rd32, 63;
	shr.s64 	%rd34, %rd32, 4;
	add.s64 	%rd35, %rd34, %rd33;
	cvt.rn.f64.s64 	%fd37, %rd35;
	div.rn.f64 	%fd38, %fd37, 0d4066400000000000;
	cvt.rzi.s32.f64 	%r25, %fd38;
	cvt.rn.f64.s32 	%fd39, %r25;
	mul.f64 	%fd40, %fd39, 0d4066400000000000;
	sub.f64 	%fd41, %fd37, %fd40;
	add.f64 	%fd42, %fd41, 0d3FF0000000000000;
	cvt.rzi.s64.f64 	%rd75, %fd42;
	cvt.rn.f64.s64 	%fd43, %rd27;
	div.rn.f64 	%fd44, %fd43, 0d4065200000000000;
	cvt.rzi.s32.f64 	%r26, %fd44;
	cvt.rn.f64.s32 	%fd45, %r26;
	mul.f64 	%fd46, %fd45, 0d4065200000000000;
	sub.f64 	%fd47, %fd43, %fd46;
	cvt.rzi.s64.f64 	%rd76, %fd47;
	mov.b64 	%rd36, 4607182418800017408;
	st.global.u64 	[_ZZ4RM48P7RM48GendE3ONE], %rd36;
	mov.b32 	%r69, 1;
$L__BB0_2:
	mov.f64 	%fd206, 0d0000000000000000;
	mov.f64 	%fd205, 0d3FE0000000000000;
	mov.b32 	%r70, 0;
$L__BB0_3:
	mul.lo.s64 	%rd37, %rd73, %rd74;
	cvt.rn.f64.s64 	%fd50, %rd37;
	div.rn.f64 	%fd51, %fd50, 0d4066600000000000;
	cvt.rzi.s32.f64 	%r28, %fd51;
	cvt.rn.f64.s32 	%fd52, %r28;
	mul.f64 	%fd53, %fd52, 0d4066600000000000;
	sub.f64 	%fd54, %fd50, %fd53;
	cvt.rn.f64.s64 	%fd55, %rd75;
	mul.f64 	%fd56, %fd54, %fd55;
	div.rn.f64 	%fd57, %fd56, 0d4066600000000000;
	cvt.rzi.s32.f64 	%r29, %fd57;
	cvt.rn.f64.s32 	%fd58, %r29;
	mul.f64 	%fd59, %fd58, 0d4066600000000000;
	sub.f64 	%fd60, %fd56, %fd59;
	cvt.rzi.s64.f64 	%rd38, %fd60;
	mad.lo.s64 	%rd39, %rd76, 53, 1;
	cvt.rn.f64.s64 	%fd61, %rd39;
	div.rn.f64 	%fd62, %fd61, 0d4065200000000000;
	cvt.rzi.s32.f64 	%r30, %fd62;
	cvt.rn.f64.s32 	%fd63, %r30;
	mul.f64 	%fd64, %fd63, 0d4065200000000000;
	sub.f64 	%fd65, %fd61, %fd64;
	cvt.rzi.s64.f64 	%rd40, %fd65;
	mul.lo.s64 	%rd41, %rd38, %rd40;
	cvt.rn.f64.s64 	%fd66, %rd41;
	mul.f64 	%fd67, %fd66, 0d3F90000000000000;
	cvt.rzi.s32.f64 	%r31, %fd67;
	cvt.rn.f64.s32 	%fd68, %r31;
	mul.f64 	%fd69, %fd68, 0d4050000000000000;
	sub.f64 	%fd70, %fd66, %fd69;
	setp.ge.f64 	%p2, %fd70, 0d4040000000000000;
	add.f64 	%fd71, %fd206, %fd205;
	selp.f64 	%fd72, %fd71, %fd206, %p2;
	mul.f64 	%fd73, %fd205, 0d3FE0000000000000;
	mul.lo.s64 	%rd42, %rd74, %rd75;
	cvt.rn.f64.s64 	%fd74, %rd42;
	div.rn.f64 	%fd75, %fd74, 0d4066600000000000;
	cvt.rzi.s32.f64 	%r32, %fd75;
	cvt.rn.f64.s32 	%fd76, %r32;
	mul.f64 	%fd77, %fd76, 0d4066600000000000;
	sub.f64 	%fd78, %fd74, %fd77;
	cvt.rn.f64.s64 	%fd79, %rd38;
	mul.f64 	%fd80, %fd78, %fd79;
	div.rn.f64 	%fd81, %fd80, 0d4066600000000000;
	cvt.rzi.s32.f64 	%r33, %fd81;
	cvt.rn.f64.s32 	%fd82, %r33;
	mul.f64 	%fd83, %fd82, 0d4066600000000000;
	sub.f64 	%fd84, %fd80, %fd83;
	cvt.rzi.s64.f64 	%rd73, %fd84;
	mad.lo.s64 	%rd43, %rd40, 53, 1;
	cvt.rn.f64.s64 	%fd85, %rd43;
	div.rn.f64 	%fd86, %fd85, 0d4065200000000000;
	cvt.rzi.s32.f64 	%r34, %fd86;
	cvt.rn.f64.s32 	%fd87, %r34;
	mul.f64 	%fd88, %fd87, 0d4065200000000000;
	sub.f64 	%fd89, %fd85, %fd88;
	cvt.rzi.s64.f64 	%rd44, %fd89;
	mul.lo.s64 	%rd45, %rd73, %rd44;
	cvt.rn.f64.s64 	%fd90, %rd45;
	mul.f64 	%fd91, %fd90, 0d3F90000000000000;
	cvt.rzi.s32.f64 	%r35, %fd91;
	cvt.rn.f64.s32 	%fd92, %r35;
	mul.f64 	%fd93, %fd92, 0d4050000000000000;
	sub.f64 	%fd94, %fd90, %fd93;
	setp.ge.f64 	%p3, %fd94, 0d4040000000000000;
	add.f64 	%fd95, %fd72, %fd73;
	selp.f64 	%fd96, %fd95, %fd72, %p3;
	mul.f64 	%fd97, %fd73, 0d3FE0000000000000;
	mul.lo.s64 	%rd46, %rd75, %rd38;
	cvt.rn.f64.s64 	%fd98, %rd46;
	div.rn.f64 	%fd99, %fd98, 0d4066600000000000;
	cvt.rzi.s32.f64 	%r36, %fd99;
	cvt.rn.f64.s32 	%fd100, %r36;
	mul.f64 	%fd101, %fd100, 0d4066600000000000;
	sub.f64 	%fd102, %fd98, %fd101;
	cvt.rn.f64.s64 	%fd103, %rd73;
	mul.f64 	%fd104, %fd102, %fd103;
	div.rn.f64 	%fd105, %fd104, 0d4066600000000000;
	cvt.rzi.s32.f64 	%r37, %fd105;
	cvt.rn.f64.s32 	%fd106, %r37;
	mul.f64 	%fd107, %fd106, 0d4066600000000000;
	sub.f64 	%fd108, %fd104, %fd107;
	cvt.rzi.s64.f64 	%rd74, %fd108;
	mad.lo.s64 	%rd47, %rd44, 53, 1;
	cvt.rn.f64.s64 	%fd109, %rd47;
	div.rn.f64 	%fd110, %fd109, 0d4065200000000000;
	cvt.rzi.s32.f64 	%r38, %fd110;
	cvt.rn.f64.s32 	%fd111, %r38;
	mul.f64 	%fd112, %fd111, 0d4065200000000000;
	sub.f64 	%fd113, %fd109, %fd112;
	cvt.rzi.s64.f64 	%rd48, %fd113;
	mul.lo.s64 	%rd49, %rd74, %rd48;
	cvt.rn.f64.s64 	%fd114, %rd49;
	mul.f64 	%fd115, %fd114, 0d3F90000000000000;
	cvt.rzi.s32.f64 	%r39, %fd115;
	cvt.rn.f64.s32 	%fd116, %r39;
	mul.f64 	%fd117, %fd116, 0d4050000000000000;
	sub.f64 	%fd118, %fd114, %fd117;
	setp.ge.f64 	%p4, %fd118, 0d4040000000000000;
	add.f64 	%fd119, %fd96, %fd97;
	selp.f64 	%fd120, %fd119, %fd96, %p4;
	mul.f64 	%fd121, %fd97, 0d3FE0000000000000;
	mul.lo.s64 	%rd50, %rd38, %rd73;
	cvt.rn.f64.s64 	%fd122, %rd50;
	div.rn.f64 	%fd123, %fd122, 0d4066600000000000;
	cvt.rzi.s32.f64 	%r40, %fd123;
	cvt.rn.f64.s32 	%fd124, %r40;
	mul.f64 	%fd125, %fd124, 0d4066600000000000;
	sub.f64 	%fd126, %fd122, %fd125;
	cvt.rn.f64.s64 	%fd127, %rd74;
	mul.f64 	%fd128, %fd126, %fd127;
	div.rn.f64 	%fd129, %fd128, 0d4066600000000000;
	cvt.rzi.s32.f64 	%r41, %fd129;
	cvt.rn.f64.s32 	%fd130, %r41;
	mul.f64 	%fd131, %fd130, 0d4066600000000000;
	sub.f64 	%fd132, %fd128, %fd131;
	cvt.rzi.s64.f64 	%rd75, %fd132;
	mad.lo.s64 	%rd51, %rd48, 53, 1;
	cvt.rn.f64.s64 	%fd133, %rd51;
	div.rn.f64 	%fd134, %fd133, 0d4065200000000000;
	cvt.rzi.s32.f64 	%r42, %fd134;
	cvt.rn.f64.s32 	%fd135, %r42;
	mul.f64 	%fd136, %fd135, 0d4065200000000000;
	sub.f64 	%fd137, %fd133, %fd136;
	cvt.rzi.s64.f64 	%rd76, %fd137;
	mul.lo.s64 	%rd52, %rd75, %rd76;
	cvt.rn.f64.s64 	%fd138, %rd52;
	mul.f64 	%fd139, %fd138, 0d3F90000000000000;
	cvt.rzi.s32.f64 	%r43, %fd139;
	cvt.rn.f64.s32 	%fd140, %r43;
	mul.f64 	%fd141, %fd140, 0d4050000000000000;
	sub.f64 	%fd142, %fd138, %fd141;
	setp.ge.f64 	%p5, %fd142, 0d4040000000000000;
	add.f64 	%fd143, %fd120, %fd121;
	selp.f64 	%fd206, %fd143, %fd120, %p5;
	mul.f64 	%fd205, %fd121, 0d3FE0000000000000;
	add.s32 	%r70, %r70, 4;
	setp.ne.s32 	%p6, %r70, 48;
	@%p6 bra 	$L__BB0_3;
	mul.wide.u32 	%rd53, %r69, 8;
	add.s64 	%rd54, %rd1, %rd53;
	st.global.f64 	[%rd54+8008], %fd206;
	add.s32 	%r69, %r69, 1;
	setp.ne.s32 	%p7, %r69, 98;
	@%p7 bra 	$L__BB0_2;
	st.global.f64 	[_ZZ4RM48P7RM48GendE6TWOM49], %fd205;
	ld.global.f64 	%fd144, [_ZZ4RM48P7RM48GendE3ONE];
	mul.f64 	%fd145, %fd144, 0d3FE0000000000000;
	mul.f64 	%fd146, %fd145, 0d3FE0000000000000;
	mul.f64 	%fd147, %fd146, 0d3FE0000000000000;
	mul.f64 	%fd148, %fd147, 0d3FE0000000000000;
	mul.f64 	%fd149, %fd148, 0d3FE0000000000000;
	mul.f64 	%fd150, %fd149, 0d3FE0000000000000;
	mul.f64 	%fd151, %fd150, 0d3FE0000000000000;
	mul.f64 	%fd152, %fd151, 0d3FE0000000000000;
	mul.f64 	%fd153, %fd152, 0d3FE0000000000000;
	mul.f64 	%fd154, %fd153, 0d3FE0000000000000;
	mul.f64 	%fd155, %fd154, 0d3FE0000000000000;
	mul.f64 	%fd156, %fd155, 0d3FE0000000000000;
	mul.f64 	%fd157, %fd156, 0d3FE0000000000000;
	mul.f64 	%fd158, %fd157, 0d3FE0000000000000;
	mul.f64 	%fd159, %fd158, 0d3FE0000000000000;
	mul.f64 	%fd160, %fd159, 0d3FE0000000000000;
	mul.f64 	%fd161, %fd160, 0d3FE0000000000000;
	mul.f64 	%fd162, %fd161, 0d3FE0000000000000;
	mul.f64 	%fd163, %fd162, 0d3FE0000000000000;
	mul.f64 	%fd164, %fd163, 0d3FE0000000000000;
	mul.f64 	%fd165, %fd164, 0d3FE0000000000000;
	mul.f64 	%fd166, %fd165, 0d3FE0000000000000;
	mul.f64 	%fd167, %fd166, 0d3FE0000000000000;
	mul.f64 	%fd168, %fd167, 0d3FE0000000000000;
	st.global.f64 	[_ZZ4RM48P7RM48GendE6TWOM24], %fd168;
	mul.f64 	%fd169, %fd168, 0d41161F1000000000;
	st.global.f64 	[%rd1+8808], %fd169;
	mul.f64 	%fd170, %fd168, 0d415D32EC40000000;
	st.global.f64 	[_ZZ4RM48P7RM48GendE2CD], %fd170;
	mul.f64 	%fd171, %fd168, 0d416FFFFFA0000000;
	st.global.f64 	[_ZZ4RM48P7RM48GendE2CM], %fd171;
	mov.b32 	%r44, 33;
	mov.b32 	%r45, 97;
	st.global.v2.u32 	[%rd1+8800], {%r45, %r44};
	ld.global.f64 	%fd211, [%rd1+8848];
	add.f64 	%fd172, %fd211, 0d3FF0000000000000;
	setp.ltu.f64 	%p8, %fd172, 0d3FF0000000000000;
	@%p8 bra 	$L__BB0_14;
	ld.global.f64 	%fd210, [%rd1+8840];
	mov.b32 	%r73, 1;
	mov.f64 	%fd209, 0d3FF0000000000000;
	mov.b32 	%r78, 97;
	mov.b32 	%r77, 33;
$L__BB0_7:
	add.f64 	%fd174, %fd211, 0d3FF0000000000000;
	setp.eq.f64 	%p9, %fd174, %fd209;
	cvt.rzi.s64.f64 	%rd55, %fd210;
	setp.lt.s64 	%p10, %rd55, 1;
	and.pred  	%p11, %p9, %p10;
	setp.ltu.f64 	%p12, %fd210, 0d3FF0000000000000;
	or.pred  	%p13, %p11, %p12;
	@%p13 bra 	$L__BB0_13;
	mov.b32 	%r76, 1;
$L__BB0_9:
	mul.wide.s32 	%rd57, %r78, 8;
	add.s64 	%rd58, %rd1, %rd57;
	ld.global.f64 	%fd175, [%rd58+8008];
	mul.wide.s32 	%rd59, %r77, 8;
	add.s64 	%rd60, %rd1, %rd59;
	ld.global.f64 	%fd176, [%rd60+8008];
	sub.f64 	%fd177, %fd175, %fd176;
	setp.lt.f64 	%p14, %fd177, 0d0000000000000000;
	ld.global.f64 	%fd178, [_ZZ4RM48P7RM48GendE3ONE];
	add.f64 	%fd179, %fd177, %fd178;
	selp.f64 	%fd180, %fd179, %fd177, %p14;
	st.global.f64 	[%rd58+8008], %fd180;
	ld.global.v2.u32 	{%r50, %r51}, [%rd1+8800];
	add.s32 	%r52, %r50, -1;
	setp.eq.s32 	%p15, %r52, 0;
	selp.b32 	%r78, 97, %r52, %p15;
	add.s32 	%r53, %r51, -1;
	setp.eq.s32 	%p16, %r53, 0;
	selp.b32 	%r77, 97, %r53, %p16;
	st.global.v2.u32 	[%rd1+8800], {%r78, %r77};
	ld.global.f64 	%fd181, [%rd1+8808];
	ld.global.f64 	%fd182, [_ZZ4RM48P7RM48GendE2CD];
	sub.f64 	%fd11, %fd181, %fd182;
	st.global.f64 	[%rd1+8808], %fd11;
	setp.geu.f64 	%p17, %fd11, 0d0000000000000000;
	@%p17 bra 	$L__BB0_11;
	ld.global.f64 	%fd183, [_ZZ4RM48P7RM48GendE2CM];
	add.f64 	%fd184, %fd11, %fd183;
	st.global.f64 	[%rd1+8808], %fd184;
$L__BB0_11:
	add.s32 	%r76, %r76, 1;
	cvt.rn.f64.u32 	%fd185, %r76;
	ld.global.f64 	%fd210, [%rd1+8840];
	setp.ge.f64 	%p18, %fd210, %fd185;
	@%p18 bra 	$L__BB0_9;
	ld.global.f64 	%fd211, [%rd1+8848];
$L__BB0_13:
	add.s32 	%r73, %r73, 1;
	cvt.rn.f64.u32 	%fd209, %r73;
	add.f64 	%fd186, %fd211, 0d3FF0000000000000;
	setp.ge.f64 	%p19, %fd186, %fd209;
	@%p19 bra 	$L__BB0_7;
$L__BB0_14:
	ld.global.u32 	%r54, [%rd1+8820];
	setp.ne.s32 	%p20, %r54, 1;
	@%p20 bra 	$L__BB0_16;
	mov.b32 	%r68, 0;
	st.global.u32 	[%rd1+8820], %r68;
	bra.uni 	$L__BB0_24;
$L__BB0_16:
	mov.b32 	%r55, 1;
	st.global.u32 	[%rd1+8792], %r55;
	setp.lt.s32 	%p21, %r1, 1;
	@%p21 bra 	$L__BB0_22;
$L__BB0_17:
	ld.global.v2.u32 	{%r56, %r57}, [%rd1+8800];
	mul.wide.s32 	%rd61, %r56, 8;
	add.s64 	%rd62, %rd1, %rd61;
	ld.global.f64 	%fd187, [%rd62+8008];
	mul.wide.s32 	%rd63, %r57, 8;
	add.s64 	%rd64, %rd1, %rd63;
	ld.global.f64 	%fd188, [%rd64+8008];
	sub.f64 	%fd189, %fd187, %fd188;
	setp.lt.f64 	%p22, %fd189, 0d0000000000000000;
	ld.global.f64 	%fd190, [_ZZ4RM48P7RM48GendE3ONE];
	add.f64 	%fd191, %fd189, %fd190;
	selp.f64 	%fd17, %fd191, %fd189, %p22;
	st.global.f64 	[%rd62+8008], %fd17;
	ld.global.v2.u32 	{%r58, %r59}, [%rd1+8800];
	add.s32 	%r60, %r58, -1;
	setp.eq.s32 	%p23, %r60, 0;
	selp.b32 	%r61, 97, %r60, %p23;
	add.s32 	%r62, %r59, -1;
	setp.eq.s32 	%p24, %r62, 0;
	selp.b32 	%r63, 97, %r62, %p24;
	st.global.v2.u32 	[%rd1+8800], {%r61, %r63};
	ld.global.f64 	%fd192, [%rd1+8808];
	ld.global.f64 	%fd193, [_ZZ4RM48P7RM48GendE2CD];
	sub.f64 	%fd212, %fd192, %fd193;
	st.global.f64 	[%rd1+8808], %fd212;
	setp.geu.f64 	%p25, %fd212, 0d0000000000000000;
	@%p25 bra 	$L__BB0_19;
	ld.global.f64 	%fd194, [_ZZ4RM48P7RM48GendE2CM];
	add.f64 	%fd212, %fd212, %fd194;
	st.global.f64 	[%rd1+8808], %fd212;
$L__BB0_19:
	sub.f64 	%fd195, %fd17, %fd212;
	setp.lt.f64 	%p26, %fd195, 0d0000000000000000;
	ld.global.f64 	%fd196, [_ZZ4RM48P7RM48GendE3ONE];
	add.f64 	%fd197, %fd195, %fd196;
	selp.f64 	%fd198, %fd197, %fd195, %p26;
	ld.global.u32 	%r64, [%rd1+8792];
	mul.wide.s32 	%rd65, %r64, 8;
	add.s64 	%rd66, %rd1, %rd65;
	st.global.f64 	[%rd66], %fd198;
	setp.neu.f64 	%p27, %fd198, 0d0000000000000000;
	@%p27 bra 	$L__BB0_21;
	ld.global.f64 	%fd199, [_ZZ4RM48P7RM48GendE6TWOM49];
	ld.global.u32 	%r65, [%rd1+8792];
	mul.wide.s32 	%rd67, %r65, 8;
	add.s64 	%rd68, %rd1, %rd67;
	st.global.f64 	[%rd68], %fd199;
$L__BB0_21:
	ld.global.u32 	%r66, [%rd1+8792];
	add.s32 	%r67, %r66, 1;
	st.global.u32 	[%rd1+8792], %r67;
	cvt.rn.f64.s32 	%fd200, %r67;
	setp.ge.f64 	%p28, %fd1, %fd200;
	@%p28 bra 	$L__BB0_17;
$L__BB0_22:
	ld.global.f64 	%fd201, [%rd1+8840];
	add.f64 	%fd21, %fd201, %fd1;
	st.global.f64 	[%rd1+8840], %fd21;
	setp.ltu.f64 	%p29, %fd21, 0d41CDCD6500000000;
	@%p29 bra 	$L__BB0_24;
	ld.global.f64 	%fd202, [%rd1+8848];
	add.f64 	%fd203, %fd202, 0d3FF0000000000000;
	st.global.f64 	[%rd1+8848], %fd203;
	add.f64 	%fd204, %fd21, 0dC1CDCD6500000000;
	st.global.f64 	[%rd1+8840], %fd204;
$L__BB0_24:
	ret;

}
	// .globl	_Z13GetCollisionsPdS_S_S_S_S_S_S_S_S_S_S_S_S_S_S_S_S_S_S_S_S_S_S_S_S_P7RM48Gen
.visible .entry _Z13GetCollisionsPdS_S_S_S_S_S_S_S_S_S_S_S_S_S_S_S_S_S_S_S_S_S_S_S_S_P7RM48Gen(
	.param .u64 .ptr .align 1 _Z13GetCollisionsPdS_S_S_S_S_S_S_S_S_S_S_S_S_S_S_S_S_S_S_S_S_S_S_S_S_P7RM48Gen_param_0,
	.param .u64 .ptr .align 1 _Z13GetCollisionsPdS_S_S_S_S_S_S_S_S_S_S_S_S_S_S_S_S_S_S_S_S_S_S_S_S_P7RM48Gen_param_1,
	.param .u64 .ptr .align 1 _Z13GetCollisionsPdS_S_S_S_S_S_S_S_S_S_S_S_S_S_S_S_S_S_S_S_S_S_S_S_S_P7RM48Gen_param_2,
	.param .u64 .ptr .align 1 _Z13GetCollisionsPdS_S_S_S_S_S_S_S_S_S_S_S_S_S_S_S_S_S_S_S_S_S_S_S_S_P7RM48Gen_param_3,
	.param .u64 .ptr .align 1 _Z13GetCollisionsPdS_S_S_S_S_S_S_S_S_S_S_S_S_S_S_S_S_S_S_S_S_S_S_S_S_P7RM48Gen_param_4,
	.param .u64 .ptr .align 1 _Z13GetCollisionsPdS_S_S_S_S_S_S_S_S_S_S_S_S_S_S_S_S_S_S_S_S_S_S_S_S_P7RM48Gen_param_5,
	.param .u64 .ptr .align 1 _Z13GetCollisionsPdS_S_S_S_S_S_S_S_S_S_S_S_S_S_S_S_S_S_S_S_S_S_S_S_S_P7RM48Gen_param_6,
	.param .u64 .ptr .align 1 _Z13GetCollisionsPdS_S_S_S_S_S_S_S_S_S_S_S_S_S_S_S_S_S_S_S_S_S_S_S_S_P7RM48Gen_param_7,
	.param .u64 .ptr .align 1 _Z13GetCollisionsPdS_S_S_S_S_S_S_S_S_S_S_S_S_S_S_S_S_S_S_S_S_S_S_S_S_P7RM48Gen_param_8,
	.param .u64 .ptr .align 1 _Z13GetCollisionsPdS_S_S_S_S_S_S_S_S_S_S_S_S_S_S_S_S_S_S_S_S_S_S_S_S_P7RM48Gen_param_9,
	.param .u64 .ptr .align 1 _Z13GetCollisionsPdS_S_S_S_S_S_S_S_S_S_S_S_S_S_S_S_S_S_S_S_S_S_S_S_S_P7RM48Gen_param_10,
	.param .u64 .ptr .align 1 _Z13GetCollisionsPdS_S_S_S_S_S_S_S_S_S_S_S_S_S_S_S_S_S_S_S_S_S_S_S_S_P7RM48Gen_param_11,
	.param .u64 .ptr .align 1 _Z13GetCollisionsPdS_S_S_S_S_S_S_S_S_S_S_S_S_S_S_S_S_S_S_S_S_S_S_S_S_P7RM48Gen_param_12,
	.param .u64 .ptr .align 1 _Z13GetCollisionsPdS_S_S_S_S_S_S_S_S_S_S_S_S_S_S_S_S_S_S_S_S_S_S_S_S_P7RM48Gen_param_13,
	.param .u64 .ptr .align 1 _Z13GetCollisionsPdS_S_S_S_S_S_S_S_S_S_S_S_S_S_S_S_S_S_S_S_S_S_S_S_S_P7RM48Gen_param_14,
	.param .u64 .ptr .align 1 _Z13GetCollisionsPdS_S_S_S_S_S_S_S_S_S_S_S_S_S_S_S_S_S_S_S_S_S_S_S_S_P7RM48Gen_param_15,
	.param .u64 .ptr .align 1 _Z13GetCollisionsPdS_S_S_S_S_S_S_S_S_S_S_S_S_S_S_S_S_S_S_S_S_S_S_S_S_P7RM48Gen_param_16,
	.param .u64 .ptr .align 1 _Z13GetCollisionsPdS_S_S_S_S_S_S_S_S_S_S_S_S_S_S_S_S_S_S_S_S_S_S_S_S_P7RM48Gen_param_17,
	.param .u64 .ptr .align 1 _Z13GetCollisionsPdS_S_S_S_S_S_S_S_S_S_S_S_S_S_S_S_S_S_S_S_S_S_S_S_S_P7RM48Gen_param_18,
	.param .u64 .ptr .align 1 _Z13GetCollisionsPdS_S_S_S_S_S_S_S_S_S_S_S_S_S_S_S_S_S_S_S_S_S_S_S_S_P7RM48Gen_param_19,
	.param .u64 .ptr .align 1 _Z13GetCollisionsPdS_S_S_S_S_S_S_S_S_S_S_S_S_S_S_S_S_S_S_S_S_S_S_S_S_P7RM48Gen_param_20,
	.param .u64 .ptr .align 1 _Z13GetCollisionsPdS_S_S_S_S_S_S_S_S_S_S_S_S_S_S_S_S_S_S_S_S_S_S_S_S_P7RM48Gen_param_21,
	.param .u64 .ptr .align 1 _Z13GetCollisionsPdS_S_S_S_S_S_S_S_S_S_S_S_S_S_S_S_S_S_S_S_S_S_S_S_S_P7RM48Gen_param_22,
	.param .u64 .ptr .align 1 _Z13GetCollisionsPdS_S_S_S_S_S_S_S_S_S_S_S_S_S_S_S_S_S_S_S_S_S_S_S_S_P7RM48Gen_param_23,
	.param .u64 .ptr .align 1 _Z13GetCollisionsPdS_S_S_S_S_S_S_S_S_S_S_S_S_S_S_S_S_S_S_S_S_S_S_S_S_P7RM48Gen_param_24,
	.param .u64 .ptr .align 1 _Z13GetCollisionsPdS_S_S_S_S_S_S_S_S_S_S_S_S_S_S_S_S_S_S_S_S_S_S_S_S_P7RM48Gen_param_25,
	.param .u64 .ptr .align 1 _Z13GetCollisionsPdS_S_S_S_S_S_S_S_S_S_S_S_S_S_S_S_S_S_S_S_S_S_S_S_S_P7RM48Gen_param_26
)
{
	.local .align 16 .b8 	__local_depot1[48];
	.reg .b64 	%SP;
	.reg .b64 	%SPL;
	.reg .pred 	%p<290>;
	.reg .b32 	%r<761>;
	.reg .b64 	%rd<628>;
	.reg .b64 	%fd<1880>;

	mov.u64 	%SPL, __local_depot1;
	ld.param.u64 	%rd156, [_Z13GetCollisionsPdS_S_S_S_S_S_S_S_S_S_S_S_S_S_S_S_S_S_S_S_S_S_S_S_S_P7RM48Gen_param_7];
	ld.param.u64 	%rd141, [_Z13GetCollisionsPdS_S_S_S_S_S_S_S_S_S_S_S_S_S_S_S_S_S_S_S_S_S_S_S_S_P7RM48Gen_param_11];
	ld.param.u64 	%rd142, [_Z13GetCollisionsPdS_S_S_S_S_S_S_S_S_S_S_S_S_S_S_S_S_S_S_S_S_S_S_S_S_P7RM48Gen_param_12];
	ld.param.u64 	%rd147, [_Z13GetCollisionsPdS_S_S_S_S_S_S_S_S_S_S_S_S_S_S_S_S_S_S_S_S_S_S_S_S_P7RM48Gen_param_17];
	ld.param.u64 	%rd148, [_Z13GetCollisionsPdS_S_S_S_S_S_S_S_S_S_S_S_S_S_S_S_S_S_S_S_S_S_S_S_S_P7RM48Gen_param_18];
	ld.param.u64 	%rd149, [_Z13GetCollisionsPdS_S_S_S_S_S_S_S_S_S_S_S_S_S_S_S_S_S_S_S_S_S_S_S_S_P7RM48Gen_param_19];
	ld.param.u64 	%rd150, [_Z13GetCollisionsPdS_S_S_S_S_S_S_S_S_S_S_S_S_S_S_S_S_S_S_S_S_S_S_S_S_P7RM48Gen_param_20];
	ld.param.u64 	%rd151, [_Z13GetCollisionsPdS_S_S_S_S_S_S_S_S_S_S_S_S_S_S_S_S_S_S_S_S_S_S_S_S_P7RM48Gen_param_21];
	ld.param.u64 	%rd152, [_Z13GetCollisionsPdS_S_S_S_S_S_S_S_S_S_S_S_S_S_S_S_S_S_S_S_S_S_S_S_S_P7RM48Gen_param_22];
	ld.param.u64 	%rd153, [_Z13GetCollisionsPdS_S_S_S_S_S_S_S_S_S_S_S_S_S_S_S_S_S_S_S_S_S_S_S_S_P7RM48Gen_param_23];
	ld.param.u64 	%rd154, [_Z13GetCollisionsPdS_S_S_S_S_S_S_S_S_S_S_S_S_S_S_S_S_S_S_S_S_S_S_S_S_P7RM48Gen_param_24];
	ld.param.u64 	%rd157, [_Z13GetCollisionsPdS_S_S_S_S_S_S_S_S_S_S_S_S_S_S_S_S_S_S_S_S_S_S_S_S_P7RM48Gen_param_26];
	cvta.to.global.u64 	%rd1, %rd156;
	cvta.to.global.u64 	%rd158, %rd157;
	add.u64 	%rd2, %SPL, 0;
	mov.u32 	%r204, %tid.x;
	mov.u32 	%r205, %ntid.x;
	mov.u32 	%r206, %ctaid.x;
	mad.lo.s32 	%r1, %r205, %r206, %r204;
	mul.wide.s32 	%rd160, %r1, 8856;
	add.s64 	%rd3, %rd158, %rd160;
	ld.global.u32 	%r2, [%rd3+8792];
	setp.ne.s32 	%p2, %r2, 0;
	@%p2 bra 	$L__BB1_2;
	ld.global.u32 	%r658, [%rd3+8796];
	bra.uni 	$L__BB1_3;
$L__BB1_2:
	ld.global.u32 	%r658, [%rd3+8796];
	setp.lt.s32 	%p3, %r2, %r658;
	@%p3 bra 	$L__BB1_27;
$L__BB1_3:
	cvt.rn.f64.s32 	%fd1, %r658;
	ld.global.f64 	%fd229, [%rd3+8840];
	setp.ge.f64 	%p4, %fd229, 0d0000000000000000;
	@%p4 bra 	$L__BB1_19;
	ld.global.s32 	%rd161, [%rd3+8816];
	st.global.u64 	[_ZZ4RM48P7RM48GendE4IJKL], %rd161;
	ld.global.f64 	%fd230, [%rd3+8832];
	st.global.f64 	[%rd3+8840], %fd230;
	ld.global.f64 	%fd231, [%rd3+8824];
	st.global.f64 	[%rd3+8848], %fd231;
	ld.global.u64 	%rd162, [_ZZ4RM48P7RM48GendE4IJKL];
	mul.hi.s64 	%rd163, %rd162, 1255865031013801001;
	shr.u64 	%rd164, %rd163, 63;
	shr.s64 	%rd165, %rd163, 11;
	add.s64 	%rd166, %rd165, %rd164;
	mad.lo.s64 	%rd167, %rd166, -30082, %rd162;
	mul.hi.s64 	%rd168, %rd162, 7265569444961199011;
	shr.u64 	%rd169, %rd168, 63;
	shr.s64 	%rd170, %rd168, 21;
	add.s64 	%rd171, %rd170, %rd169;
	cvt.rn.f64.s64 	%fd232, %rd171;
	div.rn.f64 	%fd233, %fd232, 0d4066200000000000;
	cvt.rzi.s32.f64 	%r208, %fd233;
	cvt.rn.f64.s32 	%fd234, %r208;
	mul.f64 	%fd235, %fd234, 0d4066200000000000;
	sub.f64 	%fd236, %fd232, %fd235;
	add.f64 	%fd237, %fd236, 0d4000000000000000;
	cvt.rzi.s64.f64 	%rd576, %fd237;
	cvt.rn.f64.s64 	%fd238, %rd166;
	div.rn.f64 	%fd239, %fd238, 0d4066200000000000;
	cvt.rzi.s32.f64 	%r209, %fd239;
	cvt.rn.f64.s32 	%fd240, %r209;
	mul.f64 	%fd241, %fd240, 0d4066200000000000;
	sub.f64 	%fd242, %fd238, %fd241;
	add.f64 	%fd243, %fd242, 0d4000000000000000;
	cvt.rzi.s64.f64 	%rd577, %fd243;
	mul.hi.s64 	%rd172, %rd167, 1746437308753567017;
	shr.u64 	%rd173, %rd172, 63;
	shr.s64 	%rd174, %rd172, 4;
	add.s64 	%rd175, %rd174, %rd173;
	cvt.rn.f64.s64 	%fd244, %rd175;
	div.rn.f64 	%fd245, %fd244, 0d4066400000000000;
	cvt.rzi.s32.f64 	%r210, %fd245;
	cvt.rn.f64.s32 	%fd246, %r210;
	mul.f64 	%fd247, %fd246, 0d4066400000000000;
	sub.f64 	%fd248, %fd244, %fd247;
	add.f64 	%fd249, %fd248, 0d3FF0000000000000;
	cvt.rzi.s64.f64 	%rd578, %fd249;
	cvt.rn.f64.s64 	%fd250, %rd167;
	div.rn.f64 	%fd251, %fd250, 0d4065200000000000;
	cvt.rzi.s32.f64 	%r211, %fd251;
	cvt.rn.f64.s32 	%fd252, %r211;
	mul.f64 	%fd253, %fd252, 0d4065200000000000;
	sub.f64 	%fd254, %fd250, %fd253;
	cvt.rzi.s64.f64 	%rd579, %fd254;
	mov.b64 	%rd176, 4607182418800017408;
	st.global.u64 	[_ZZ4RM48P7RM48GendE3ONE], %rd176;
	mov.b32 	%r659, 1;
$L__BB1_5:
	mov.b32 	%r660, 1;
	mov.f64 	%fd1806, 0d0000000000000000;
	mov.f64 	%fd1805, 0d3FE0000000000000;
$L__BB1_6:
	mul.lo.s64 	%rd177, %rd576, %rd577;
	cvt.rn.f64.s64 	%fd257, %rd177;
	div.rn.f64 	%fd258, %fd257, 0d4066600000000000;
	cvt.rzi.s32.f64 	%r213, %fd258;
	cvt.rn.f64.s32 	%fd259, %r213;
	mul.f64 	%fd260, %fd259, 0d4066600000000000;
	sub.f64 	%fd261, %fd257, %fd260;
	cvt.rn.f64.s64 	%fd262, %rd578;
	mul.f64 	%fd263, %fd261, %fd262;
	div.rn.f64 	%fd264, %fd263, 0d4066600000000000;
	cvt.rzi.s32.f64 	%r214, %fd264;
	cvt.rn.f64.s32 	%fd265, %r214;
	mul.f64 	%fd266, %fd265, 0d4066600000000000;
	sub.f64 	%fd267, %fd263, %fd266;
	cvt.rzi.s64.f64 	%rd178, %fd267;
	mad.lo.s64 	%rd179, %rd579, 53, 1;
	cvt.rn.f64.s64 	%fd268, %rd179;
	div.rn.f64 	%fd269, %fd268, 0d4065200000000000;
	cvt.rzi.s32.f64 	%r215, %fd269;
	cvt.rn.f64.s32 	%fd270, %r215;
	mul.f64 	%fd271, %fd270, 0d4065200000000000;
	sub.f64 	%fd272, %fd268, %fd271;
	cvt.rzi.s64.f64 	%rd180, %fd272;
	mul.lo.s64 	%rd181, %rd178, %rd180;
	cvt.rn.f64.s64 	%fd273, %rd181;
	mul.f64 	%fd274, %fd273, 0d3F90000000000000;
	cvt.rzi.s32.f64 	%r216, %fd274;
	cvt.rn.f64.s32 	%fd275, %r216;
	mul.f64 	%fd276, %fd275, 0d4050000000000000;
	sub.f64 	%fd277, %fd273, %fd276;
	setp.ge.f64 	%p5, %fd277, 0d4040000000000000;
	add.f64 	%fd278, %fd1806, %fd1805;
	selp.f64 	%fd279, %fd278, %fd1806, %p5;
	mul.f64 	%fd280, %fd1805, 0d3FE0000000000000;
	mul.lo.s64 	%rd182, %rd577, %rd578;
	cvt.rn.f64.s64 	%fd281, %rd182;
	div.rn.f64 	%fd282, %fd281, 0d4066600000000000;
	cvt.rzi.s32.f64 	%r217, %fd282;
	cvt.rn.f64.s32 	%fd283, %r217;
	mul.f64 	%fd284, %fd283, 0d4066600000000000;
	sub.f64 	%fd285, %fd281, %fd284;
	cvt.rn.f64.s64 	%fd286, %rd178;
	mul.f64 	%fd287, %fd285, %fd286;
	div.rn.f64 	%fd288, %fd287, 0d4066600000000000;
	cvt.rzi.s32.f64 	%r218, %fd288;
	cvt.rn.f64.s32 	%fd289, %r218;
	mul.f64 	%fd290, %fd289, 0d4066600000000000;
	sub.f64 	%fd291, %fd287, %fd290;
	cvt.rzi.s64.f64 	%rd576, %fd291;
	mad.lo.s64 	%rd183, %rd180, 53, 1;
	cvt.rn.f64.s64 	%fd292, %rd183;
	div.rn.f64 	%fd293, %fd292, 0d4065200000000000;
	cvt.rzi.s32.f64 	%r219, %fd293;
	cvt.rn.f64.s32 	%fd294, %r219;
	mul.f64 	%fd295, %fd294, 0d4065200000000000;
	sub.f64 	%fd296, %fd292, %fd295;
	cvt.rzi.s64.f64 	%rd184, %fd296;
	mul.lo.s64 	%rd185, %rd576, %rd184;
	cvt.rn.f64.s64 	%fd297, %rd185;
	mul.f64 	%fd298, %fd297, 0d3F90000000000000;
	cvt.rzi.s32.f64 	%r220, %fd298;
	cvt.rn.f64.s32 	%fd299, %r220;
	mul.f64 	%fd300, %fd299, 0d4050000000000000;
	sub.f64 	%fd301, %fd297, %fd300;
	setp.ge.f64 	%p6, %fd301, 0d4040000000000000;
	add.f64 	%fd302, %fd279, %fd280;
	selp.f64 	%fd303, %fd302, %fd279, %p6;
	mul.f64 	%fd304, %fd280, 0d3FE0000000000000;
	mul.lo.s64 	%rd186, %rd578, %rd178;
	cvt.rn.f64.s64 	%fd305, %rd186;
	div.rn.f64 	%fd306, %fd305, 0d4066600000000000;
	cvt.rzi.s32.f64 	%r221, %fd306;
	cvt.rn.f64.s32 	%fd307, %r221;
	mul.f64 	%fd308, %fd307, 0d4066600000000000;
	sub.f64 	%fd309, %fd305, %fd308;
	cvt.rn.f64.s64 	%fd310, %rd576;
	mul.f64 	%fd311, %fd309, %fd310;
	div.rn.f64 	%fd312, %fd311, 0d4066600000000000;
	cvt.rzi.s32.f64 	%r222, %fd312;
	cvt.rn.f64.s32 	%fd313, %r222;
	mul.f64 	%fd314, %fd313, 0d4066600000000000;
	sub.f64 	%fd315, %fd311, %fd314;
	cvt.rzi.s64.f64 	%rd577, %fd315;
	mad.lo.s64 	%rd187, %rd184, 53, 1;
	cvt.rn.f64.s64 	%fd316, %rd187;
	div.rn.f64 	%fd317, %fd316, 0d4065200000000000;
	cvt.rzi.s32.f64 	%r223, %fd317;
	cvt.rn.f64.s32 	%fd318, %r223;
	mul.f64 	%fd319, %fd318, 0d4065200000000000;
	sub.f64 	%fd320, %fd316, %fd319;
	cvt.rzi.s64.f64 	%rd188, %fd320;
	mul.lo.s64 	%rd189, %rd577, %rd188;
	cvt.rn.f64.s64 	%fd321, %rd189;
	mul.f64 	%fd322, %fd321, 0d3F90000000000000;
	cvt.rzi.s32.f64 	%r224, %fd322;
	cvt.rn.f64.s32 	%fd323, %r224;
	mul.f64 	%fd324, %fd323, 0d4050000000000000;
	sub.f64 	%fd325, %fd321, %fd324;
	setp.ge.f64 	%p7, %fd325, 0d4040000000000000;
	add.f64 	%fd326, %fd303, %fd304;
	selp.f64 	%fd327, %fd326, %fd303, %p7;
	mul.f64 	%fd328, %fd304, 0d3FE0000000000000;
	mul.lo.s64 	%rd190, %rd178, %rd576;
	cvt.rn.f64.s64 	%fd329, %rd190;
	div.rn.f64 	%fd330, %fd329, 0d4066600000000000;
	cvt.rzi.s32.f64 	%r225, %fd330;
	cvt.rn.f64.s32 	%fd331, %r225;
	mul.f64 	%fd332, %fd331, 0d4066600000000000;
	sub.f64 	%fd333, %fd329, %fd332;
	cvt.rn.f64.s64 	%fd334, %rd577;
	mul.f64 	%fd335, %fd333, %fd334;
	div.rn.f64 	%fd336, %fd335, 0d4066600000000000;
	cvt.rzi.s32.f64 	%r226, %fd336;
	cvt.rn.f64.s32 	%fd337, %r226;
	mul.f64 	%fd338, %fd337, 0d4066600000000000;
	sub.f64 	%fd339, %fd335, %fd338;
	cvt.rzi.s64.f64 	%rd578, %fd339;
	mad.lo.s64 	%rd191, %rd188, 53, 1;
	cvt.rn.f64.s64 	%fd340, %rd191;
	div.rn.f64 	%fd341, %fd340, 0d4065200000000000;
	cvt.rzi.s32.f64 	%r227, %fd341;
	cvt.rn.f64.s32 	%fd342, %r227;
	mul.f64 	%fd343, %fd342, 0d4065200000000000;
	sub.f64 	%fd344, %fd340, %fd343;
	cvt.rzi.s64.f64 	%rd579, %fd344;
	mul.lo.s64 	%rd192, %rd578, %rd579;
	cvt.rn.f64.s64 	%fd345, %rd192;
	mul.f64 	%fd346, %fd345, 0d3F90000000000000;
	cvt.rzi.s32.f64 	%r228, %fd346;
	cvt.rn.f64.s32 	%fd347, %r228;
	mul.f64 	%fd348, %fd347, 0d4050000000000000;
	sub.f64 	%fd349, %fd345, %fd348;
	setp.ge.f64 	%p8, %fd349, 0d4040000000000000;
	add.f64 	%fd350, %fd327, %fd328;
	selp.f64 	%fd1806, %fd350, %fd327, %p8;
	mul.f64 	%fd1805, %fd328, 0d3FE0000000000000;
	add.s32 	%r660, %r660, 4;
	setp.ne.s32 	%p9, %r660, 49;
	@%p9 bra 	$L__BB1_6;
	mul.wide.u32 	%rd193, %r659, 8;
	add.s64 	%rd194, %rd3, %rd193;
	st.global.f64 	[%rd194+8008], %fd1806;
	add.s32 	%r659, %r659, 1;
	setp.ne.s32 	%p10, %r659, 98;
	@%p10 bra 	$L__BB1_5;
	st.global.f64 	[_ZZ4RM48P7RM48GendE6TWOM49], %fd1805;
	ld.global.f64 	%fd351, [_ZZ4RM48P7RM48GendE3ONE];
	mul.f64 	%fd352, %fd351, 0d3FE0000000000000;
	mul.f64 	%fd353, %fd352, 0d3FE0000000000000;
	mul.f64 	%fd354, %fd353, 0d3FE0000000000000;
	mul.f64 	%fd355, %fd354, 0d3FE0000000000000;
	mul.f64 	%fd356, %fd355, 0d3FE0000000000000;
	mul.f64 	%fd357, %fd356, 0d3FE0000000000000;
	mul.f64 	%fd358, %fd357, 0d3FE0000000000000;
	mul.f64 	%fd359, %fd358, 0d3FE0000000000000;
	mul.f64 	%fd360, %fd359, 0d3FE0000000000000;
	mul.f64 	%fd361, %fd360, 0d3FE0000000000000;
	mul.f64 	%fd362, %fd361, 0d3FE0000000000000;
	mul.f64 	%fd363, %fd362, 0d3FE0000000000000;
	mul.f64 	%fd364, %fd363, 0d3FE0000000000000;
	mul.f64 	%fd365, %fd364, 0d3FE0000000000000;
	mul.f64 	%fd366, %fd365, 0d3FE0000000000000;
	mul.f64 	%fd367, %fd366, 0d3FE0000000000000;
	mul.f64 	%fd368, %fd367, 0d3FE0000000000000;
	mul.f64 	%fd369, %fd368, 0d3FE0000000000000;
	mul.f64 	%fd370, %fd369, 0d3FE0000000000000;
	mul.f64 	%fd371, %fd370, 0d3FE0000000000000;
	mul.f64 	%fd372, %fd371, 0d3FE0000000000000;
	mul.f64 	%fd373, %fd372, 0d3FE0000000000000;
	mul.f64 	%fd374, %fd373, 0d3FE0000000000000;
	mul.f64 	%fd375, %fd374, 0d3FE0000000000000;
	st.global.f64 	[_ZZ4RM48P7RM48GendE6TWOM24], %fd375;
	mul.f64 	%fd376, %fd375, 0d41161F1000000000;
	st.global.f64 	[%rd3+8808], %fd376;
	mul.f64 	%fd377, %fd375, 0d415D32EC40000000;
	st.global.f64 	[_ZZ4RM48P7RM48GendE2CD], %fd377;
	mul.f64 	%fd378, %fd375, 0d416FFFFFA0000000;
	st.global.f64 	[_ZZ4RM48P7RM48GendE2CM], %fd378;
	mov.b32 	%r229, 33;
	mov.b32 	%r230, 97;
	st.global.v2.u32 	[%rd3+8800], {%r230, %r229};
	ld.global.f64 	%fd1811, [%rd3+8848];
	add.f64 	%fd379, %fd1811, 0d3FF0000000000000;
	setp.ltu.f64 	%p11, %fd379, 0d3FF0000000000000;
	@%p11 bra 	$L__BB1_17;
	ld.global.f64 	%fd1810, [%rd3+8840];
	mov.b32 	%r663, 1;
	mov.f64 	%fd1809, 0d3FF0000000000000;
	mov.b32 	%r668, 97;
	mov.b32 	%r667, 33;
$L__BB1_10:
	add.f64 	%fd381, %fd1811, 0d3FF0000000000000;
	setp.eq.f64 	%p12, %fd381, %fd1809;
	cvt.rzi.s64.f64 	%rd195, %fd1810;
	setp.lt.s64 	%p13, %rd195, 1;
	and.pred  	%p14, %p12, %p13;
	setp.ltu.f64 	%p15, %fd1810, 0d3FF0000000000000;
	or.pred  	%p16, %p14, %p15;
	@%p16 bra 	$L__BB1_16;
	mov.b32 	%r666, 1;
$L__BB1_12:
	mul.wide.s32 	%rd197, %r668, 8;
	add.s64 	%rd198, %rd3, %rd197;
	ld.global.f64 	%fd382, [%rd198+8008];
	mul.wide.s32 	%rd199, %r667, 8;
	add.s64 	%rd200, %rd3, %rd199;
	ld.global.f64 	%fd383, [%rd200+8008];
	sub.f64 	%fd384, %fd382, %fd383;
	setp.lt.f64 	%p17, %fd384, 0d0000000000000000;
	ld.global.f64 	%fd385, [_ZZ4RM48P7RM48GendE3ONE];
	add.f64 	%fd386, %fd384, %fd385;
	selp.f64 	%fd387, %fd386, %fd384, %p17;
	st.global.f64 	[%rd198+8008], %fd387;
	ld.global.v2.u32 	{%r235, %r236}, [%rd3+8800];
	add.s32 	%r237, %r235, -1;
	setp.eq.s32 	%p18, %r237, 0;
	selp.b32 	%r668, 97, %r237, %p18;
	add.s32 	%r238, %r236, -1;
	setp.eq.s32 	%p19, %r238, 0;
	selp.b32 	%r667, 97, %r238, %p19;
	st.global.v2.u32 	[%rd3+8800], {%r668, %r667};
	ld.global.f64 	%fd388, [%rd3+8808];
	ld.global.f64 	%fd389, [_ZZ4RM48P7RM48GendE2CD];
	sub.f64 	%fd11, %fd388, %fd389;
	st.global.f64 	[%rd3+8808], %fd11;
	setp.geu.f64 	%p20, %fd11, 0d0000000000000000;
	@%p20 bra 	$L__BB1_14;
	ld.global.f64 	%fd390, [_ZZ4RM48P7RM48GendE2CM];
	add.f64 	%fd391, %fd11, %fd390;
	st.global.f64 	[%rd3+8808], %fd391;
$L__BB1_14:
	add.s32 	%r666, %r666, 1;
	cvt.rn.f64.u32 	%fd392, %r666;
	ld.global.f64 	%fd1810, [%rd3+8840];
	setp.ge.f64 	%p21, %fd1810, %fd392;
	@%p21 bra 	$L__BB1_12;
	ld.global.f64 	%fd1811, [%rd3+8848];
$L__BB1_16:
	add.s32 	%r663, %r663, 1;
	cvt.rn.f64.u32 	%fd1809, %r663;
	add.f64 	%fd393, %fd1811, 0d3FF0000000000000;
	setp.ge.f64 	%p22, %fd393, %fd1809;
	@%p22 bra 	$L__BB1_10;
$L__BB1_17:
	ld.global.u32 	%r239, [%rd3+8820];
	setp.ne.s32 	%p23, %r239, 1;
	@%p23 bra 	$L__BB1_19;
	mov.b32 	%r256, 0;
	st.global.u32 	[%rd3+8820], %r256;
	mov.b32 	%r693, 1;
	bra.uni 	$L__BB1_28;
$L__BB1_19:
	mov.b32 	%r240, 1;
	st.global.u32 	[%rd3+8792], %r240;
	setp.lt.s32 	%p24, %r658, 1;
	@%p24 bra 	$L__BB1_25;
$L__BB1_20:
	ld.global.v2.u32 	{%r241, %r242}, [%rd3+8800];
	mul.wide.s32 	%rd201, %r241, 8;
	add.s64 	%rd202, %rd3, %rd201;
	ld.global.f64 	%fd394, [%rd202+8008];
	mul.wide.s32 	%rd203, %r242, 8;
	add.s64 	%rd204, %rd3, %rd203;
	ld.global.f64 	%fd395, [%rd204+8008];
	sub.f64 	%fd396, %fd394, %fd395;
	setp.lt.f64 	%p25, %fd396, 0d0000000000000000;
	ld.global.f64 	%fd397, [_ZZ4RM48P7RM48GendE3ONE];
	add.f64 	%fd398, %fd396, %fd397;
	selp.f64 	%fd17, %fd398, %fd396, %p25;
	st.global.f64 	[%rd202+8008], %fd17;
	ld.global.v2.u32 	{%r243, %r244}, [%rd3+8800];
	add.s32 	%r245, %r243, -1;
	setp.eq.s32 	%p26, %r245, 0;
	selp.b32 	%r246, 97, %r245, %p26;
	add.s32 	%r247, %r244, -1;
	setp.eq.s32 	%p27, %r247, 0;
	selp.b32 	%r248, 97, %r247, %p27;
	st.global.v2.u32 	[%rd3+8800], {%r246, %r248};
	ld.global.f64 	%fd399, [%rd3+8808];
	ld.global.f64 	%fd400, [_ZZ4RM48P7RM48GendE2CD];
	sub.f64 	%fd1812, %fd399, %fd400;
	st.global.f64 	[%rd3+8808], %fd1812;
	setp.geu.f64 	%p28, %fd1812, 0d0000000000000000;
	@%p28 bra 	$L__BB1_22;
	ld.global.f64 	%fd401, [_ZZ4RM48P7RM48GendE2CM];
	add.f64 	%fd1812, %fd1812, %fd401;
	st.global.f64 	[%rd3+8808], %fd1812;
$L__BB1_22:
	sub.f64 	%fd402, %fd17, %fd1812;
	setp.lt.f64 	%p29, %fd402, 0d0000000000000000;
	ld.global.f64 	%fd403, [_ZZ4RM48P7RM48GendE3ONE];
	add.f64 	%fd404, %fd402, %fd403;
	selp.f64 	%fd405, %fd404, %fd402, %p29;
	ld.global.u32 	%r249, [%rd3+8792];
	mul.wide.s32 	%rd205, %r249, 8;
	add.s64 	%rd206, %rd3, %rd205;
	st.global.f64 	[%rd206], %fd405;
	setp.neu.f64 	%p30, %fd405, 0d0000000000000000;
	@%p30 bra 	$L__BB1_24;
	ld.global.f64 	%fd406, [_ZZ4RM48P7RM48GendE6TWOM49];
	ld.global.u32 	%r250, [%rd3+8792];
	mul.wide.s32 	%rd207, %r250, 8;
	add.s64 	%rd208, %rd3, %rd207;
	st.global.f64 	[%rd208], %fd406;
$L__BB1_24:
	ld.global.u32 	%r251, [%rd3+8792];
	add.s32 	%r252, %r251, 1;
	st.global.u32 	[%rd3+8792], %r252;
	cvt.rn.f64.s32 	%fd407, %r252;
	setp.ge.f64 	%p31, %fd1, %fd407;
	@%p31 bra 	$L__BB1_20;
$L__BB1_25:
	ld.global.f64 	%fd408, [%rd3+8840];
	add.f64 	%fd21, %fd408, %fd1;
	st.global.f64 	[%rd3+8840], %fd21;
	setp.ltu.f64 	%p32, %fd21, 0d41CDCD6500000000;
	mov.b32 	%r693, 1;
	@%p32 bra 	$L__BB1_28;
	ld.global.f64 	%fd409, [%rd3+8848];
	add.f64 	%fd410, %fd409, 0d3FF0000000000000;
	st.global.f64 	[%rd3+8848], %fd410;
	add.f64 	%fd411, %fd21, 0dC1CDCD6500000000;
	st.global.f64 	[%rd3+8840], %fd411;
	bra.uni 	$L__BB1_28;
$L__BB1_27:
	add.s32 	%r693, %r2, 1;
$L__BB1_28:
	st.global.u32 	[%rd3+8792], %r693;
	mov.f64 	%fd412, 0d0000000000000000;
	st.local.v2.f64 	[%rd2], {%fd412, %fd412};
	st.local.v2.f64 	[%rd2+16], {%fd412, %fd412};
	st.local.v2.f64 	[%rd2+32], {%fd412, %fd412};
	mov.b32 	%r258, 1127219200;
	mov.b32 	%r259, -2147483648;
	mov.b64 	%fd22, {%r259, %r258};
	mov.b32 	%r671, 0;
	mov.u64 	%rd311, __cudart_sin_cos_coeffs;
$L__BB1_29:
	mov.u32 	%r25, %r671;
	setp.ne.s32 	%p33, %r693, 0;
	ld.global.u32 	%r260, [%rd3+8796];
	setp.lt.s32 	%p34, %r693, %r260;
	and.pred  	%p35, %p33, %p34;
	@%p35 bra 	$L__BB1_54;
	cvt.rn.f64.s32 	%fd23, %r260;
	ld.global.f64 	%fd413, [%rd3+8840];
	setp.ge.f64 	%p36, %fd413, 0d0000000000000000;
	@%p36 bra 	$L__BB1_46;
	ld.global.s32 	%rd209, [%rd3+8816];
	st.global.u64 	[_ZZ4RM48P7RM48GendE4IJKL], %rd209;
	ld.global.f64 	%fd414, [%rd3+8832];
	st.global.f64 	[%rd3+8840], %fd414;
	ld.global.f64 	%fd415, [%rd3+8824];
	st.global.f64 	[%rd3+8848], %fd415;
	ld.global.u64 	%rd210, [_ZZ4RM48P7RM48GendE4IJKL];
	mul.hi.s64 	%rd211, %rd210, 1255865031013801001;
	shr.u64 	%rd212, %rd211, 63;
	shr.s64 	%rd213, %rd211, 11;
	add.s64 	%rd214, %rd213, %rd212;
	mad.lo.s64 	%rd215, %rd214, -30082, %rd210;
	mul.hi.s64 	%rd216, %rd210, 7265569444961199011;
	shr.u64 	%rd217, %rd216, 63;
	shr.s64 	%rd218, %rd216, 21;
	add.s64 	%rd219, %rd218, %rd217;
	cvt.rn.f64.s64 	%fd416, %rd219;
	div.rn.f64 	%fd417, %fd416, 0d4066200000000000;
	cvt.rzi.s32.f64 	%r262, %fd417;
	cvt.rn.f64.s32 	%fd418, %r262;
	mul.f64 	%fd419, %fd418, 0d4066200000000000;
	sub.f64 	%fd420, %fd416, %fd419;
	add.f64 	%fd421, %fd420, 0d4000000000000000;
	cvt.rzi.s64.f64 	%rd584, %fd421;
	cvt.rn.f64.s64 	%fd422, %rd214;
	div.rn.f64 	%fd423, %fd422, 0d4066200000000000;
	cvt.rzi.s32.f64 	%r263, %fd423;
	cvt.rn.f64.s32 	%fd424, %r263;
	mul.f64 	%fd425, %fd424, 0d4066200000000000;
	sub.f64 	%fd426, %fd422, %fd425;
	add.f64 	%fd427, %fd426, 0d4000000000000000;
	cvt.rzi.s64.f64 	%rd585, %fd427;
	mul.hi.s64 	%rd220, %rd215, 1746437308753567017;
	shr.u64 	%rd221, %rd220, 63;
	shr.s64 	%rd222, %rd220, 4;
	add.s64 	%rd223, %rd222, %rd221;
	cvt.rn.f64.s64 	%fd428, %rd223;
	div.rn.f64 	%fd429, %fd428, 0d4066400000000000;
	cvt.rzi.s32.f64 	%r264, %fd429;
	cvt.rn.f64.s32 	%fd430, %r264;
	mul.f64 	%fd431, %fd430, 0d4066400000000000;
	sub.f64 	%fd432, %fd428, %fd431;
	add.f64 	%fd433, %fd432, 0d3FF0000000000000;
	cvt.rzi.s64.f64 	%rd586, %fd433;
	cvt.rn.f64.s64 	%fd434, %rd215;
	div.rn.f64 	%fd435, %fd434, 0d4065200000000000;
	cvt.rzi.s32.f64 	%r265, %fd435;
	cvt.rn.f64.s32 	%fd436, %r265;
	mul.f64 	%fd437, %fd436, 0d4065200000000000;
	sub.f64 	%fd438, %fd434, %fd437;
	cvt.rzi.s64.f64 	%rd587, %fd438;
	mov.b64 	%rd224, 4607182418800017408;
	st.global.u64 	[_ZZ4RM48P7RM48GendE3ONE], %rd224;
	mov.b32 	%r672, 1;
$L__BB1_32:
	mov.b32 	%r673, 1;
	mov.f64 	%fd1814, 0d0000000000000000;
	mov.f64 	%fd1813, 0d3FE0000000000000;
$L__BB1_33:
	mul.lo.s64 	%rd225, %rd584, %rd585;
	cvt.rn.f64.s64 	%fd441, %rd225;
	div.rn.f64 	%fd442, %fd441, 0d4066600000000000;
	cvt.rzi.s32.f64 	%r267, %fd442;
	cvt.rn.f64.s32 	%fd443, %r267;
	mul.f64 	%fd444, %fd443, 0d4066600000000000;
	sub.f64 	%fd445, %fd441, %fd444;
	cvt.rn.f64.s64 	%fd446, %rd586;
	mul.f64 	%fd447, %fd445, %fd446;
	div.rn.f64 	%fd448, %fd447, 0d4066600000000000;
	cvt.rzi.s32.f64 	%r268, %fd448;
	cvt.rn.f64.s32 	%fd449, %r268;
	mul.f64 	%fd450, %fd449, 0d4066600000000000;
	sub.f64 	%fd451, %fd447, %fd450;
	cvt.rzi.s64.f64 	%rd226, %fd451;
	mad.lo.s64 	%rd227, %rd587, 53, 1;
	cvt.rn.f64.s64 	%fd452, %rd227;
	div.rn.f64 	%fd453, %fd452, 0d4065200000000000;
	cvt.rzi.s32.f64 	%r269, %fd453;
	cvt.rn.f64.s32 	%fd454, %r269;
	mul.f64 	%fd455, %fd454, 0d4065200000000000;
	sub.f64 	%fd456, %fd452, %fd455;
	cvt.rzi.s64.f64 	%rd228, %fd456;
	mul.lo.s64 	%rd229, %rd226, %rd228;
	cvt.rn.f64.s64 	%fd457, %rd229;
	mul.f64 	%fd458, %fd457, 0d3F90000000000000;
	cvt.rzi.s32.f64 	%r270, %fd458;
	cvt.rn.f64.s32 	%fd459, %r270;
	mul.f64 	%fd460, %fd459, 0d4050000000000000;
	sub.f64 	%fd461, %fd457, %fd460;
	setp.ge.f64 	%p37, %fd461, 0d4040000000000000;
	add.f64 	%fd462, %fd1814, %fd1813;
	selp.f64 	%fd463, %fd462, %fd1814, %p37;
	mul.f64 	%fd464, %fd1813, 0d3FE0000000000000;
	mul.lo.s64 	%rd230, %rd585, %rd586;
	cvt.rn.f64.s64 	%fd465, %rd230;
	div.rn.f64 	%fd466, %fd465, 0d4066600000000000;
	cvt.rzi.s32.f64 	%r271, %fd466;
	cvt.rn.f64.s32 	%fd467, %r271;
	mul.f64 	%fd468, %fd467, 0d4066600000000000;
	sub.f64 	%fd469, %fd465, %fd468;
	cvt.rn.f64.s64 	%fd470, %rd226;
	mul.f64 	%fd471, %fd469, %fd470;
	div.rn.f64 	%fd472, %fd471, 0d4066600000000000;
	cvt.rzi.s32.f64 	%r272, %fd472;
	cvt.rn.f64.s32 	%fd473, %r272;
	mul.f64 	%fd474, %fd473, 0d4066600000000000;
	sub.f64 	%fd475, %fd471, %fd474;
	cvt.rzi.s64.f64 	%rd584, %fd475;
	mad.lo.s64 	%rd231, %rd228, 53, 1;
	cvt.rn.f64.s64 	%fd476, %rd231;
	div.rn.f64 	%fd477, %fd476, 0d4065200000000000;
	cvt.rzi.s32.f64 	%r273, %fd477;
	cvt.rn.f64.s32 	%fd478, %r273;
	mul.f64 	%fd479, %fd478, 0d4065200000000000;
	sub.f64 	%fd480, %fd476, %fd479;
	cvt.rzi.s64.f64 	%rd232, %fd480;
	mul.lo.s64 	%rd233, %rd584, %rd232;
	cvt.rn.f64.s64 	%fd481, %rd233;
	mul.f64 	%fd482, %fd481, 0d3F90000000000000;
	cvt.rzi.s32.f64 	%r274, %fd482;
	cvt.rn.f64.s32 	%fd483, %r274;
	mul.f64 	%fd484, %fd483, 0d4050000000000000;
	sub.f64 	%fd485, %fd481, %fd484;
	setp.ge.f64 	%p38, %fd485, 0d4040000000000000;
	add.f64 	%fd486, %fd463, %fd464;
	selp.f64 	%fd487, %fd486, %fd463, %p38;
	mul.f64 	%fd488, %fd464, 0d3FE0000000000000;
	mul.lo.s64 	%rd234, %rd586, %rd226;
	cvt.rn.f64.s64 	%fd489, %rd234;
	div.rn.f64 	%fd490, %fd489, 0d4066600000000000;
	cvt.rzi.s32.f64 	%r275, %fd490;
	cvt.rn.f64.s32 	%fd491, %r275;
	mul.f64 	%fd492, %fd491, 0d4066600000000000;
	sub.f64 	%fd493, %fd489, %fd492;
	cvt.rn.f64.s64 	%fd494, %rd584;
	mul.f64 	%fd495, %fd493, %fd494;
	div.rn.f64 	%fd496, %fd495, 0d4066600000000000;
	cvt.rzi.s32.f64 	%r276, %fd496;
	cvt.rn.f64.s32 	%fd497, %r276;
	mul.f64 	%fd498, %fd497, 0d4066600000000000;
	sub.f64 	%fd499, %fd495, %fd498;
	cvt.rzi.s64.f64 	%rd585, %fd499;
	mad.lo.s64 	%rd235, %rd232, 53, 1;
	cvt.rn.f64.s64 	%fd500, %rd235;
	div.rn.f64 	%fd501, %fd500, 0d4065200000000000;
	cvt.rzi.s32.f64 	%r277, %fd501;
	cvt.rn.f64.s32 	%fd502, %r277;
	mul.f64 	%fd503, %fd502, 0d4065200000000000;
	sub.f64 	%fd504, %fd500, %fd503;
	cvt.rzi.s64.f64 	%rd236, %fd504;
	mul.lo.s64 	%rd237, %rd585, %rd236;
	cvt.rn.f64.s64 	%fd505, %rd237;
	mul.f64 	%fd506, %fd505, 0d3F90000000000000;
	cvt.rzi.s32.f64 	%r278, %fd506;
	cvt.rn.f64.s32 	%fd507, %r278;
	mul.f64 	%fd508, %fd507, 0d4050000000000000;
	sub.f64 	%fd509, %fd505, %fd508;
	setp.ge.f64 	%p39, %fd509, 0d4040000000000000;
	add.f64 	%fd510, %fd487, %fd488;
	selp.f64 	%fd511, %fd510, %fd487, %p39;
	mul.f64 	%fd512, %fd488, 0d3FE0000000000000;
	mul.lo.s64 	%rd238, %rd226, %rd584;
	cvt.rn.f64.s64 	%fd513, %rd238;
	div.rn.f64 	%fd514, %fd513, 0d4066600000000000;
	cvt.rzi.s32.f64 	%r279, %fd514;
	cvt.rn.f64.s32 	%fd515, %r279;
	mul.f64 	%fd516, %fd515, 0d4066600000000000;
	sub.f64 	%fd517, %fd513, %fd516;
	cvt.rn.f64.s64 	%fd518, %rd585;
	mul.f64 	%fd519, %fd517, %fd518;
	div.rn.f64 	%fd520, %fd519, 0d4066600000000000;
	cvt.rzi.s32.f64 	%r280, %fd520;
	cvt.rn.f64.s32 	%fd521, %r280;
	mul.f64 	%fd522, %fd521, 0d4066600000000000;
	sub.f64 	%fd523, %fd519, %fd522;
	cvt.rzi.s64.f64 	%rd586, %fd523;
	mad.lo.s64 	%rd239, %rd236, 53, 1;
	cvt.rn.f64.s64 	%fd524, %rd239;
	div.rn.f64 	%fd525, %fd524, 0d4065200000000000;
	cvt.rzi.s32.f64 	%r281, %fd525;
	cvt.rn.f64.s32 	%fd526, %r281;
	mul.f64 	%fd527, %fd526, 0d4065200000000000;
	sub.f64 	%fd528, %fd524, %fd527;
	cvt.rzi.s64.f64 	%rd587, %fd528;
	mul.lo.s64 	%rd240, %rd586, %rd587;
	cvt.rn.f64.s64 	%fd529, %rd240;
	mul.f64 	%fd530, %fd529, 0d3F90000000000000;
	cvt.rzi.s32.f64 	%r282, %fd530;
	cvt.rn.f64.s32 	%fd531, %r282;
	mul.f64 	%fd532, %fd531, 0d4050000000000000;
	sub.f64 	%fd533, %fd529, %fd532;
	setp.ge.f64 	%p40, %fd533, 0d4040000000000000;
	add.f64 	%fd534, %fd511, %fd512;
	selp.f64 	%fd1814, %fd534, %fd511, %p40;
	mul.f64 	%fd1813, %fd512, 0d3FE0000000000000;
	add.s32 	%r673, %r673, 4;
	setp.ne.s32 	%p41, %r673, 49;
	@%p41 bra 	$L__BB1_33;
	mul.wide.u32 	%rd241, %r672, 8;
	add.s64 	%rd242, %rd3, %rd241;
	st.global.f64 	[%rd242+8008], %fd1814;
	add.s32 	%r672, %r672, 1;
	setp.ne.s32 	%p42, %r672, 98;
	@%p42 bra 	$L__BB1_32;
	st.global.f64 	[_ZZ4RM48P7RM48GendE6TWOM49], %fd1813;
	ld.global.f64 	%fd535, [_ZZ4RM48P7RM48GendE3ONE];
	mul.f64 	%fd536, %fd535, 0d3FE0000000000000;
	mul.f64 	%fd537, %fd536, 0d3FE0000000000000;
	mul.f64 	%fd538, %fd537, 0d3FE0000000000000;
	mul.f64 	%fd539, %fd538, 0d3FE0000000000000;
	mul.f64 	%fd540, %fd539, 0d3FE0000000000000;
	mul.f64 	%fd541, %fd540, 0d3FE0000000000000;
	mul.f64 	%fd542, %fd541, 0d3FE0000000000000;
	mul.f64 	%fd543, %fd542, 0d3FE0000000000000;
	mul.f64 	%fd544, %fd543, 0d3FE0000000000000;
	mul.f64 	%fd545, %fd544, 0d3FE0000000000000;
	mul.f64 	%fd546, %fd545, 0d3FE0000000000000;
	mul.f64 	%fd547, %fd546, 0d3FE0000000000000;
	mul.f64 	%fd548, %fd547, 0d3FE0000000000000;
	mul.f64 	%fd549, %fd548, 0d3FE0000000000000;
	mul.f64 	%fd550, %fd549, 0d3FE0000000000000;
	mul.f64 	%fd551, %fd550, 0d3FE0000000000000;
	mul.f64 	%fd552, %fd551, 0d3FE0000000000000;
	mul.f64 	%fd553, %fd552, 0d3FE0000000000000;
	mul.f64 	%fd554, %fd553, 0d3FE0000000000000;
	mul.f64 	%fd555, %fd554, 0d3FE0000000000000;
	mul.f64 	%fd556, %fd555, 0d3FE0000000000000;
	mul.f64 	%fd557, %fd556, 0d3FE0000000000000;
	mul.f64 	%fd558, %fd557, 0d3FE0000000000000;
	mul.f64 	%fd559, %fd558, 0d3FE0000000000000;
	st.global.f64 	[_ZZ4RM48P7RM48GendE6TWOM24], %fd559;
	mul.f64 	%fd560, %fd559, 0d41161F1000000000;
	st.global.f64 	[%rd3+8808], %fd560;
	mul.f64 	%fd561, %fd559, 0d415D32EC40000000;
	st.global.f64 	[_ZZ4RM48P7RM48GendE2CD], %fd561;
	mul.f64 	%fd562, %fd559, 0d416FFFFFA0000000;
	st.global.f64 	[_ZZ4RM48P7RM48GendE2CM], %fd562;
	mov.b32 	%r283, 33;
	mov.b32 	%r284, 97;
	st.global.v2.u32 	[%rd3+8800], {%r284, %r283};
	ld.global.f64 	%fd1819, [%rd3+8848];
	add.f64 	%fd563, %fd1819, 0d3FF0000000000000;
	setp.ltu.f64 	%p43, %fd563, 0d3FF0000000000000;
	@%p43 bra 	$L__BB1_44;
	ld.global.f64 	%fd1818, [%rd3+8840];
	mov.b32 	%r676, 1;
	mov.f64 	%fd1817, 0d3FF0000000000000;
	mov.b32 	%r681, 97;
	mov.b32 	%r680, 33;
$L__BB1_37:
	add.f64 	%fd565, %fd1819, 0d3FF0000000000000;
	setp.eq.f64 	%p44, %fd565, %fd1817;
	cvt.rzi.s64.f64 	%rd243, %fd1818;
	setp.lt.s64 	%p45, %rd243, 1;
	and.pred  	%p46, %p44, %p45;
	setp.ltu.f64 	%p47, %fd1818, 0d3FF0000000000000;
	or.pred  	%p48, %p46, %p47;
	@%p48 bra 	$L__BB1_43;
	mov.b32 	%r679, 1;
$L__BB1_39:
	mul.wide.s32 	%rd245, %r681, 8;
	add.s64 	%rd246, %rd3, %rd245;
	ld.global.f64 	%fd566, [%rd246+8008];
	mul.wide.s32 	%rd247, %r680, 8;
	add.s64 	%rd248, %rd3, %rd247;
	ld.global.f64 	%fd567, [%rd248+8008];
	sub.f64 	%fd568, %fd566, %fd567;
	setp.lt.f64 	%p49, %fd568, 0d0000000000000000;
	ld.global.f64 	%fd569, [_ZZ4RM48P7RM48GendE3ONE];
	add.f64 	%fd570, %fd568, %fd569;
	selp.f64 	%fd571, %fd570, %fd568, %p49;
	st.global.f64 	[%rd246+8008], %fd571;
	ld.global.v2.u32 	{%r289, %r290}, [%rd3+8800];
	add.s32 	%r291, %r289, -1;
	setp.eq.s32 	%p50, %r291, 0;
	selp.b32 	%r681, 97, %r291, %p50;
	add.s32 	%r292, %r290, -1;
	setp.eq.s32 	%p51, %r292, 0;
	selp.b32 	%r680, 97, %r292, %p51;
	st.global.v2.u32 	[%rd3+8800], {%r681, %r680};
	ld.global.f64 	%fd572, [%rd3+8808];
	ld.global.f64 	%fd573, [_ZZ4RM48P7RM48GendE2CD];
	sub.f64 	%fd33, %fd572, %fd573;
	st.global.f64 	[%rd3+8808], %fd33;
	setp.geu.f64 	%p52, %fd33, 0d0000000000000000;
	@%p52 bra 	$L__BB1_41;
	ld.global.f64 	%fd574, [_ZZ4RM48P7RM48GendE2CM];
	add.f64 	%fd575, %fd33, %fd574;
	st.global.f64 	[%rd3+8808], %fd575;
$L__BB1_41:
	add.s32 	%r679, %r679, 1;
	cvt.rn.f64.u32 	%fd576, %r679;
	ld.global.f64 	%fd1818, [%rd3+8840];
	setp.ge.f64 	%p53, %fd1818, %fd576;
	@%p53 bra 	$L__BB1_39;
	ld.global.f64 	%fd1819, [%rd3+8848];
$L__BB1_43:
	add.s32 	%r676, %r676, 1;
	cvt.rn.f64.u32 	%fd1817, %r676;
	add.f64 	%fd577, %fd1819, 0d3FF0000000000000;
	setp.ge.f64 	%p54, %fd577, %fd1817;
	@%p54 bra 	$L__BB1_37;
$L__BB1_44:
	ld.global.u32 	%r293, [%rd3+8820];
	setp.ne.s32 	%p55, %r293, 1;
	@%p55 bra 	$L__BB1_46;
	mov.b32 	%r310, 0;
	st.global.u32 	[%rd3+8820], %r310;
	mov.b32 	%r682, 1;
	bra.uni 	$L__BB1_55;
$L__BB1_46:
	mov.b32 	%r294, 1;
	st.global.u32 	[%rd3+8792], %r294;
	setp.lt.s32 	%p56, %r260, 1;
	@%p56 bra 	$L__BB1_52;
$L__BB1_47:
	ld.global.v2.u32 	{%r295, %r296}, [%rd3+8800];
	mul.wide.s32 	%rd249, %r295, 8;
	add.s64 	%rd250, %rd3, %rd249;
	ld.global.f64 	%fd578, [%rd250+8008];
	mul.wide.s32 	%rd251, %r296, 8;
	add.s64 	%rd252, %rd3, %rd251;
	ld.global.f64 	%fd579, [%rd252+8008];
	sub.f64 	%fd580, %fd578, %fd579;
	setp.lt.f64 	%p57, %fd580, 0d0000000000000000;
	ld.global.f64 	%fd581, [_ZZ4RM48P7RM48GendE3ONE];
	add.f64 	%fd582, %fd580, %fd581;
	selp.f64 	%fd39, %fd582, %fd580, %p57;
	st.global.f64 	[%rd250+8008], %fd39;
	ld.global.v2.u32 	{%r297, %r298}, [%rd3+8800];
	add.s32 	%r299, %r297, -1;
	setp.eq.s32 	%p58, %r299, 0;
	selp.b32 	%r300, 97, %r299, %p58;
	add.s32 	%r301, %r298, -1;
	setp.eq.s32 	%p59, %r301, 0;
	selp.b32 	%r302, 97, %r301, %p59;
	st.global.v2.u32 	[%rd3+8800], {%r300, %r302};
	ld.global.f64 	%fd583, [%rd3+8808];
	ld.global.f64 	%fd584, [_ZZ4RM48P7RM48GendE2CD];
	sub.f64 	%fd1820, %fd583, %fd584;
	st.global.f64 	[%rd3+8808], %fd1820;
	setp.geu.f64 	%p60, %fd1820, 0d0000000000000000;
	@%p60 bra 	$L__BB1_49;
	ld.global.f64 	%fd585, [_ZZ4RM48P7RM48GendE2CM];
	add.f64 	%fd1820, %fd1820, %fd585;
	st.global.f64 	[%rd3+8808], %fd1820;
$L__BB1_49:
	sub.f64 	%fd586, %fd39, %fd1820;
	setp.lt.f64 	%p61, %fd586, 0d0000000000000000;
	ld.global.f64 	%fd587, [_ZZ4RM48P7RM48GendE3ONE];
	add.f64 	%fd588, %fd586, %fd587;
	selp.f64 	%fd589, %fd588, %fd586, %p61;
	ld.global.u32 	%r303, [%rd3+8792];
	mul.wide.s32 	%rd253, %r303, 8;
	add.s64 	%rd254, %rd3, %rd253;
	st.global.f64 	[%rd254], %fd589;
	setp.neu.f64 	%p62, %fd589, 0d0000000000000000;
	@%p62 bra 	$L__BB1_51;
	ld.global.f64 	%fd590, [_ZZ4RM48P7RM48GendE6TWOM49];
	ld.global.u32 	%r304, [%rd3+8792];
	mul.wide.s32 	%rd255, %r304, 8;
	add.s64 	%rd256, %rd3, %rd255;
	st.global.f64 	[%rd256], %fd590;
$L__BB1_51:
	ld.global.u32 	%r305, [%rd3+8792];
	add.s32 	%r306, %r305, 1;
	st.global.u32 	[%rd3+8792], %r306;
	cvt.rn.f64.s32 	%fd591, %r306;
	setp.ge.f64 	%p63, %fd23, %fd591;
	@%p63 bra 	$L__BB1_47;
$L__BB1_52:
	ld.global.f64 	%fd592, [%rd3+8840];
	add.f64 	%fd43, %fd592, %fd23;
	st.global.f64 	[%rd3+8840], %fd43;
	setp.ltu.f64 	%p64, %fd43, 0d41CDCD6500000000;
	mov.b32 	%r682, 1;
	@%p64 bra 	$L__BB1_55;
	ld.global.f64 	%fd593, [%rd3+8848];
	add.f64 	%fd594, %fd593, 0d3FF0000000000000;
	st.global.f64 	[%rd3+8848], %fd594;
	add.f64 	%fd595, %fd43, 0dC1CDCD6500000000;
	st.global.f64 	[%rd3+8840], %fd595;
	bra.uni 	$L__BB1_55;
$L__BB1_54:
	add.s32 	%r682, %r693, 1;
$L__BB1_55:
	st.global.u32 	[%rd3+8792], %r682;
	mul.wide.s32 	%rd257, %r682, 8;
	add.s64 	%rd258, %rd3, %rd257;
	ld.global.f64 	%fd1829, [%rd258];
	setp.ne.s32 	%p65, %r682, 0;
	ld.global.u32 	%r311, [%rd3+8796];
	setp.lt.s32 	%p66, %r682, %r311;
	and.pred  	%p67, %p65, %p66;
	@%p67 bra 	$L__BB1_80;
	cvt.rn.f64.s32 	%fd45, %r311;
	ld.global.f64 	%fd596, [%rd3+8840];
	setp.ge.f64 	%p68, %fd596, 0d0000000000000000;
	@%p68 bra 	$L__BB1_72;
	ld.global.s32 	%rd259, [%rd3+8816];
	st.global.u64 	[_ZZ4RM48P7RM48GendE4IJKL], %rd259;
	ld.global.f64 	%fd597, [%rd3+8832];
	st.global.f64 	[%rd3+8840], %fd597;
	ld.global.f64 	%fd598, [%rd3+8824];
	st.global.f64 	[%rd3+8848], %fd598;
	ld.global.u64 	%rd260, [_ZZ4RM48P7RM48GendE4IJKL];
	mul.hi.s64 	%rd261, %rd260, 1255865031013801001;
	shr.u64 	%rd262, %rd261, 63;
	shr.s64 	%rd263, %rd261, 11;
	add.s64 	%rd264, %rd263, %rd262;
	mad.lo.s64 	%rd265, %rd264, -30082, %rd260;
	mul.hi.s64 	%rd266, %rd260, 7265569444961199011;
	shr.u64 	%rd267, %rd266, 63;
	shr.s64 	%rd268, %rd266, 21;
	add.s64 	%rd269, %rd268, %rd267;
	cvt.rn.f64.s64 	%fd599, %rd269;
	div.rn.f64 	%fd600, %fd599, 0d4066200000000000;
	cvt.rzi.s32.f64 	%r313, %fd600;
	cvt.rn.f64.s32 	%fd601, %r313;
	mul.f64 	%fd602, %fd601, 0d4066200000000000;
	sub.f64 	%fd603, %fd599, %fd602;
	add.f64 	%fd604, %fd603, 0d4000000000000000;
	cvt.rzi.s64.f64 	%rd592, %fd604;
	cvt.rn.f64.s64 	%fd605, %rd264;
	div.rn.f64 	%fd606, %fd605, 0d4066200000000000;
	cvt.rzi.s32.f64 	%r314, %fd606;
	cvt.rn.f64.s32 	%fd607, %r314;
	mul.f64 	%fd608, %fd607, 0d4066200000000000;
	sub.f64 	%fd609, %fd605, %fd608;
	add.f64 	%fd610, %fd609, 0d4000000000000000;
	cvt.rzi.s64.f64 	%rd593, %fd610;
	mul.hi.s64 	%rd270, %rd265, 1746437308753567017;
	shr.u64 	%rd271, %rd270, 63;
	shr.s64 	%rd272, %rd270, 4;
	add.s64 	%rd273, %rd272, %rd271;
	cvt.rn.f64.s64 	%fd611, %rd273;
	div.rn.f64 	%fd612, %fd611, 0d4066400000000000;
	cvt.rzi.s32.f64 	%r315, %fd612;
	cvt.rn.f64.s32 	%fd613, %r315;
	mul.f64 	%fd614, %fd613, 0d4066400000000000;
	sub.f64 	%fd615, %fd611, %fd614;
	add.f64 	%fd616, %fd615, 0d3FF0000000000000;
	cvt.rzi.s64.f64 	%rd594, %fd616;
	cvt.rn.f64.s64 	%fd617, %rd265;
	div.rn.f64 	%fd618, %fd617, 0d4065200000000000;
	cvt.rzi.s32.f64 	%r316, %fd618;
	cvt.rn.f64.s32 	%fd619, %r316;
	mul.f64 	%fd620, %fd619, 0d4065200000000000;
	sub.f64 	%fd621, %fd617, %fd620;
	cvt.rzi.s64.f64 	%rd595, %fd621;
	mov.b64 	%rd274, 4607182418800017408;
	st.global.u64 	[_ZZ4RM48P7RM48GendE3ONE], %rd274;
	mov.b32 	%r683, 1;
$L__BB1_58:
	mov.b32 	%r684, 1;
	mov.f64 	%fd1822, 0d0000000000000000;
	mov.f64 	%fd1821, 0d3FE0000000000000;
$L__BB1_59:
	mul.lo.s64 	%rd275, %rd592, %rd593;
	cvt.rn.f64.s64 	%fd624, %rd275;
	div.rn.f64 	%fd625, %fd624, 0d4066600000000000;
	cvt.rzi.s32.f64 	%r318, %fd625;
	cvt.rn.f64.s32 	%fd626, %r318;
	mul.f64 	%fd627, %fd626, 0d4066600000000000;
	sub.f64 	%fd628, %fd624, %fd627;
	cvt.rn.f64.s64 	%fd629, %rd594;
	mul.f64 	%fd630, %fd628, %fd629;
	div.rn.f64 	%fd631, %fd630, 0d4066600000000000;
	cvt.rzi.s32.f64 	%r319, %fd631;
	cvt.rn.f64.s32 	%fd632, %r319;
	mul.f64 	%fd633, %fd632, 0d4066600000000000;
	sub.f64 	%fd634, %fd630, %fd633;
	cvt.rzi.s64.f64 	%rd276, %fd634;
	mad.lo.s64 	%rd277, %rd595, 53, 1;
	cvt.rn.f64.s64 	%fd635, %rd277;
	div.rn.f64 	%fd636, %fd635, 0d4065200000000000;
	cvt.rzi.s32.f64 	%r320, %fd636;
	cvt.rn.f64.s32 	%fd637, %r320;
	mul.f64 	%fd638, %fd637, 0d4065200000000000;
	sub.f64 	%fd639, %fd635, %fd638;
	cvt.rzi.s64.f64 	%rd278, %fd639;
	mul.lo.s64 	%rd279, %rd276, %rd278;
	cvt.rn.f64.s64 	%fd640, %rd279;
	mul.f64 	%fd641, %fd640, 0d3F90000000000000;
	cvt.rzi.s32.f64 	%r321, %fd641;
	cvt.rn.f64.s32 	%fd642, %r321;
	mul.f64 	%fd643, %fd642, 0d4050000000000000;
	sub.f64 	%fd644, %fd640, %fd643;
	setp.ge.f64 	%p69, %fd644, 0d4040000000000000;
	add.f64 	%fd645, %fd1822, %fd1821;
	selp.f64 	%fd646, %fd645, %fd1822, %p69;
	mul.f64 	%fd647, %fd1821, 0d3FE0000000000000;
	mul.lo.s64 	%rd280, %rd593, %rd594;
	cvt.rn.f64.s64 	%fd648, %rd280;
	div.rn.f64 	%fd649, %fd648, 0d4066600000000000;
	cvt.rzi.s32.f64 	%r322, %fd649;
	cvt.rn.f64.s32 	%fd650, %r322;
	mul.f64 	%fd651, %fd650, 0d4066600000000000;
	sub.f64 	%fd652, %fd648, %fd651;
	cvt.rn.f64.s64 	%fd653, %rd276;
	mul.f64 	%fd654, %fd652, %fd653;
	div.rn.f64 	%fd655, %fd654, 0d4066600000000000;
	cvt.rzi.s32.f64 	%r323, %fd655;
	cvt.rn.f64.s32 	%fd656, %r323;
	mul.f64 	%fd657, %fd656, 0d4066600000000000;
	sub.f64 	%fd658, %fd654, %fd657;
	cvt.rzi.s64.f64 	%rd592, %fd658;
	mad.lo.s64 	%rd281, %rd278, 53, 1;
	cvt.rn.f64.s64 	%fd659, %rd281;
	div.rn.f64 	%fd660, %fd659, 0d4065200000000000;
	cvt.rzi.s32.f64 	%r324, %fd660;
	cvt.rn.f64.s32 	%fd661, %r324;
	mul.f64 	%fd662, %fd661, 0d4065200000000000;
	sub.f64 	%fd663, %fd659, %fd662;
	cvt.rzi.s64.f64 	%rd282, %fd663;
	mul.lo.s64 	%rd283, %rd592, %rd282;
	cvt.rn.f64.s64 	%fd664, %rd283;
	mul.f64 	%fd665, %fd664, 0d3F90000000000000;
	cvt.rzi.s32.f64 	%r325, %fd665;
	cvt.rn.f64.s32 	%fd666, %r325;
	mul.f64 	%fd667, %fd666, 0d4050000000000000;
	sub.f64 	%fd668, %fd664, %fd667;
	setp.ge.f64 	%p70, %fd668, 0d4040000000000000;
	add.f64 	%fd669, %fd646, %fd647;
	selp.f64 	%fd670, %fd669, %fd646, %p70;
	mul.f64 	%fd671, %fd647, 0d3FE0000000000000;
	mul.lo.s64 	%rd284, %rd594, %rd276;
	cvt.rn.f64.s64 	%fd672, %rd284;
	div.rn.f64 	%fd673, %fd672, 0d4066600000000000;
	cvt.rzi.s32.f64 	%r326, %fd673;
	cvt.rn.f64.s32 	%fd674, %r326;
	mul.f64 	%fd675, %fd674, 0d4066600000000000;
	sub.f64 	%fd676, %fd672, %fd675;
	cvt.rn.f64.s64 	%fd677, %rd592;
	mul.f64 	%fd678, %fd676, %fd677;
	div.rn.f64 	%fd679, %fd678, 0d4066600000000000;
	cvt.rzi.s32.f64 	%r327, %fd679;
	cvt.rn.f64.s32 	%fd680, %r327;
	mul.f64 	%fd681, %fd680, 0d4066600000000000;
	sub.f64 	%fd682, %fd678, %fd681;
	cvt.rzi.s64.f64 	%rd593, %fd682;
	mad.lo.s64 	%rd285, %rd282, 53, 1;
	cvt.rn.f64.s64 	%fd683, %rd285;
	div.rn.f64 	%fd684, %fd683, 0d4065200000000000;
	cvt.rzi.s32.f64 	%r328, %fd684;
	cvt.rn.f64.s32 	%fd685, %r328;
	mul.f64 	%fd686, %fd685, 0d4065200000000000;
	sub.f64 	%fd687, %fd683, %fd686;
	cvt.rzi.s64.f64 	%rd286, %fd687;
	mul.lo.s64 	%rd287, %rd593, %rd286;
	cvt.rn.f64.s64 	%fd688, %rd287;
	mul.f64 	%fd689, %fd688, 0d3F90000000000000;
	cvt.rzi.s32.f64 	%r329, %fd689;
	cvt.rn.f64.s32 	%fd690, %r329;
	mul.f64 	%fd691, %fd690, 0d4050000000000000;
	sub.f64 	%fd692, %fd688, %fd691;
	setp.ge.f64 	%p71, %fd692, 0d4040000000000000;
	add.f64 	%fd693, %fd670, %fd671;
	selp.f64 	%fd694, %fd693, %fd670, %p71;
	mul.f64 	%fd695, %fd671, 0d3FE0000000000000;
	mul.lo.s64 	%rd288, %rd276, %rd592;
	cvt.rn.f64.s64 	%fd696, %rd288;
	div.rn.f64 	%fd697, %fd696, 0d4066600000000000;
	cvt.rzi.s32.f64 	%r330, %fd697;
	cvt.rn.f64.s32 	%fd698, %r330;
	mul.f64 	%fd699, %fd698, 0d4066600000000000;
	sub.f64 	%fd700, %fd696, %fd699;
	cvt.rn.f64.s64 	%fd701, %rd593;
	mul.f64 	%fd702, %fd700, %fd701;
	div.rn.f64 	%fd703, %fd702, 0d4066600000000000;
	cvt.rzi.s32.f64 	%r331, %fd703;
	cvt.rn.f64.s32 	%fd704, %r331;
	mul.f64 	%fd705, %fd704, 0d4066600000000000;
	sub.f64 	%fd706, %fd702, %fd705;
	cvt.rzi.s64.f64 	%rd594, %fd706;
	mad.lo.s64 	%rd289, %rd286, 53, 1;
	cvt.rn.f64.s64 	%fd707, %rd289;
	div.rn.f64 	%fd708, %fd707, 0d4065200000000000;
	cvt.rzi.s32.f64 	%r332, %fd708;
	cvt.rn.f64.s32 	%fd709, %r332;
	mul.f64 	%fd710, %fd709, 0d4065200000000000;
	sub.f64 	%fd711, %fd707, %fd710;
	cvt.rzi.s64.f64 	%rd595, %fd711;
	mul.lo.s64 	%rd290, %rd594, %rd595;
	cvt.rn.f64.s64 	%fd712, %rd290;
	mul.f64 	%fd713, %fd712, 0d3F90000000000000;
	cvt.rzi.s32.f64 	%r333, %fd713;
	cvt.rn.f64.s32 	%fd714, %r333;
	mul.f64 	%fd715, %fd714, 0d4050000000000000;
	sub.f64 	%fd716, %fd712, %fd715;
	setp.ge.f64 	%p72, %fd716, 0d4040000000000000;
	add.f64 	%fd717, %fd694, %fd695;
	selp.f64 	%fd1822, %fd717, %fd694, %p72;
	mul.f64 	%fd1821, %fd695, 0d3FE0000000000000;
	add.s32 	%r684, %r684, 4;
	setp.ne.s32 	%p73, %r684, 49;
	@%p73 bra 	$L__BB1_59;
	mul.wide.u32 	%rd291, %r683, 8;
	add.s64 	%rd292, %rd3, %rd291;
	st.global.f64 	[%rd292+8008], %fd1822;
	add.s32 	%r683, %r683, 1;
	setp.ne.s32 	%p74, %r683, 98;
	@%p74 bra 	$L__BB1_58;
	st.global.f64 	[_ZZ4RM48P7RM48GendE6TWOM49], %fd1821;
	ld.global.f64 	%fd718, [_ZZ4RM48P7RM48GendE3ONE];
	mul.f64 	%fd719, %fd718, 0d3FE0000000000000;
	mul.f64 	%fd720, %fd719, 0d3FE0000000000000;
	mul.f64 	%fd721, %fd720, 0d3FE0000000000000;
	mul.f64 	%fd722, %fd721, 0d3FE0000000000000;
	mul.f64 	%fd723, %fd722, 0d3FE0000000000000;
	mul.f64 	%fd724, %fd723, 0d3FE0000000000000;
	mul.f64 	%fd725, %fd724, 0d3FE0000000000000;
	mul.f64 	%fd726, %fd725, 0d3FE0000000000000;
	mul.f64 	%fd727, %fd726, 0d3FE0000000000000;
	mul.f64 	%fd728, %fd727, 0d3FE0000000000000;
	mul.f64 	%fd729, %fd728, 0d3FE0000000000000;
	mul.f64 	%fd730, %fd729, 0d3FE0000000000000;
	mul.f64 	%fd731, %fd730, 0d3FE0000000000000;
	mul.f64 	%fd732, %fd731, 0d3FE0000000000000;
	mul.f64 	%fd733, %fd732, 0d3FE0000000000000;
	mul.f64 	%fd734, %fd733, 0d3FE0000000000000;
	mul.f64 	%fd735, %fd734, 0d3FE0000000000000;
	mul.f64 	%fd736, %fd735, 0d3FE0000000000000;
	mul.f64 	%fd737, %fd736, 0d3FE0000000000000;
	mul.f64 	%fd738, %fd737, 0d3FE0000000000000;
	mul.f64 	%fd739, %fd738, 0d3FE0000000000000;
	mul.f64 	%fd740, %fd739, 0d3FE0000000000000;
	mul.f64 	%fd741, %fd740, 0d3FE0000000000000;
	mul.f64 	%fd742, %fd741, 0d3FE0000000000000;
	st.global.f64 	[_ZZ4RM48P7RM48GendE6TWOM24], %fd742;
	mul.f64 	%fd743, %fd742, 0d41161F1000000000;
	st.global.f64 	[%rd3+8808], %fd743;
	mul.f64 	%fd744, %fd742, 0d415D32EC40000000;
	st.global.f64 	[_ZZ4RM48P7RM48GendE2CD], %fd744;
	mul.f64 	%fd745, %fd742, 0d416FFFFFA0000000;
	st.global.f64 	[_ZZ4RM48P7RM48GendE2CM], %fd745;
	mov.b32 	%r334, 33;
	mov.b32 	%r335, 97;
	st.global.v2.u32 	[%rd3+8800], {%r335, %r334};
	ld.global.f64 	%fd1827, [%rd3+8848];
	add.f64 	%fd746, %fd1827, 0d3FF0000000000000;
	setp.ltu.f64 	%p75, %fd746, 0d3FF0000000000000;
	@%p75 bra 	$L__BB1_70;
	ld.global.f64 	%fd1826, [%rd3+8840];
	mov.b32 	%r687, 1;
	mov.f64 	%fd1825, 0d3FF0000000000000;
	mov.b32 	%r692, 97;
	mov.b32 	%r691, 33;
$L__BB1_63:
	add.f64 	%fd748, %fd1827, 0d3FF0000000000000;
	setp.eq.f64 	%p76, %fd748, %fd1825;
	cvt.rzi.s64.f64 	%rd293, %fd1826;
	setp.lt.s64 	%p77, %rd293, 1;
	and.pred  	%p78, %p76, %p77;
	setp.ltu.f64 	%p79, %fd1826, 0d3FF0000000000000;
	or.pred  	%p80, %p78, %p79;
	@%p80 bra 	$L__BB1_69;
	mov.b32 	%r690, 1;
$L__BB1_65:
	mul.wide.s32 	%rd295, %r692, 8;
	add.s64 	%rd296, %rd3, %rd295;
	ld.global.f64 	%fd749, [%rd296+8008];
	mul.wide.s32 	%rd297, %r691, 8;
	add.s64 	%rd298, %rd3, %rd297;
	ld.global.f64 	%fd750, [%rd298+8008];
	sub.f64 	%fd751, %fd749, %fd750;
	setp.lt.f64 	%p81, %fd751, 0d0000000000000000;
	ld.global.f64 	%fd752, [_ZZ4RM48P7RM48GendE3ONE];
	add.f64 	%fd753, %fd751, %fd752;
	selp.f64 	%fd754, %fd753, %fd751, %p81;
	st.global.f64 	[%rd296+8008], %fd754;
	ld.global.v2.u32 	{%r340, %r341}, [%rd3+8800];
	add.s32 	%r342, %r340, -1;
	setp.eq.s32 	%p82, %r342, 0;
	selp.b32 	%r692, 97, %r342, %p82;
	add.s32 	%r343, %r341, -1;
	setp.eq.s32 	%p83, %r343, 0;
	selp.b32 	%r691, 97, %r343, %p83;
	st.global.v2.u32 	[%rd3+8800], {%r692, %r691};
	ld.global.f64 	%fd755, [%rd3+8808];
	ld.global.f64 	%fd756, [_ZZ4RM48P7RM48GendE2CD];
	sub.f64 	%fd55, %fd755, %fd756;
	st.global.f64 	[%rd3+8808], %fd55;
	setp.geu.f64 	%p84, %fd55, 0d0000000000000000;
	@%p84 bra 	$L__BB1_67;
	ld.global.f64 	%fd757, [_ZZ4RM48P7RM48GendE2CM];
	add.f64 	%fd758, %fd55, %fd757;
	st.global.f64 	[%rd3+8808], %fd758;
$L__BB1_67:
	add.s32 	%r690, %r690, 1;
	cvt.rn.f64.u32 	%fd759, %r690;
	ld.global.f64 	%fd1826, [%rd3+8840];
	setp.ge.f64 	%p85, %fd1826, %fd759;
	@%p85 bra 	$L__BB1_65;
	ld.global.f64 	%fd1827, [%rd3+8848];
$L__BB1_69:
	add.s32 	%r687, %r687, 1;
	cvt.rn.f64.u32 	%fd1825, %r687;
	add.f64 	%fd760, %fd1827, 0d3FF0000000000000;
	setp.ge.f64 	%p86, %fd760, %fd1825;
	@%p86 bra 	$L__BB1_63;
$L__BB1_70:
	ld.global.u32 	%r344, [%rd3+8820];
	setp.ne.s32 	%p87, %r344, 1;
	@%p87 bra 	$L__BB1_72;
	mov.b32 	%r361, 0;
	st.global.u32 	[%rd3+8820], %r361;
	mov.b32 	%r693, 1;
	bra.uni 	$L__BB1_81;
$L__BB1_72:
	mov.b32 	%r345, 1;
	st.global.u32 	[%rd3+8792], %r345;
	setp.lt.s32 	%p88, %r311, 1;
	@%p88 bra 	$L__BB1_78;
$L__BB1_73:
	ld.global.v2.u32 	{%r346, %r347}, [%rd3+8800];
	mul.wide.s32 	%rd299, %r346, 8;
	add.s64 	%rd300, %rd3, %rd299;
	ld.global.f64 	%fd761, [%rd300+8008];
	mul.wide.s32 	%rd301, %r347, 8;
	add.s64 	%rd302, %rd3, %rd301;
	ld.global.f64 	%fd762, [%rd302+8008];
	sub.f64 	%fd763, %fd761, %fd762;
	setp.lt.f64 	%p89, %fd763, 0d0000000000000000;
	ld.global.f64 	%fd764, [_ZZ4RM48P7RM48GendE3ONE];
	add.f64 	%fd765, %fd763, %fd764;
	selp.f64 	%fd61, %fd765, %fd763, %p89;
	st.global.f64 	[%rd300+8008], %fd61;
	ld.global.v2.u32 	{%r348, %r349}, [%rd3+8800];
	add.s32 	%r350, %r348, -1;
	setp.eq.s32 	%p90, %r350, 0;
	selp.b32 	%r351, 97, %r350, %p90;
	add.s32 	%r352, %r349, -1;
	setp.eq.s32 	%p91, %r352, 0;
	selp.b32 	%r353, 97, %r352, %p91;
	st.global.v2.u32 	[%rd3+8800], {%r351, %r353};
	ld.global.f64 	%fd766, [%rd3+8808];
	ld.global.f64 	%fd767, [_ZZ4RM48P7RM48GendE2CD];
	sub.f64 	%fd1828, %fd766, %fd767;
	st.global.f64 	[%rd3+8808], %fd1828;
	setp.geu.f64 	%p92, %fd1828, 0d0000000000000000;
	@%p92 bra 	$L__BB1_75;
	ld.global.f64 	%fd768, [_ZZ4RM48P7RM48GendE2CM];
	add.f64 	%fd1828, %fd1828, %fd768;
	st.global.f64 	[%rd3+8808], %fd1828;
$L__BB1_75:
	sub.f64 	%fd769, %fd61, %fd1828;
	setp.lt.f64 	%p93, %fd769, 0d0000000000000000;
	ld.global.f64 	%fd770, [_ZZ4RM48P7RM48GendE3ONE];
	add.f64 	%fd771, %fd769, %fd770;
	selp.f64 	%fd772, %fd771, %fd769, %p93;
	ld.global.u32 	%r354, [%rd3+8792];
	mul.wide.s32 	%rd303, %r354, 8;
	add.s64 	%rd304, %rd3, %rd303;
	st.global.f64 	[%rd304], %fd772;
	setp.neu.f64 	%p94, %fd772, 0d0000000000000000;
	@%p94 bra 	$L__BB1_77;
	ld.global.f64 	%fd773, [_ZZ4RM48P7RM48GendE6TWOM49];
	ld.global.u32 	%r355, [%rd3+8792];
	mul.wide.s32 	%rd305, %r355, 8;
	add.s64 	%rd306, %rd3, %rd305;
	st.global.f64 	[%rd306], %fd773;
$L__BB1_77:
	ld.global.u32 	%r356, [%rd3+8792];
	add.s32 	%r357, %r356, 1;
	st.global.u32 	[%rd3+8792], %r357;
	cvt.rn.f64.s32 	%fd774, %r357;
	setp.ge.f64 	%p95, %fd45, %fd774;
	@%p95 bra 	$L__BB1_73;
$L__BB1_78:
	ld.global.f64 	%fd775, [%rd3+8840];
	add.f64 	%fd65, %fd775, %fd45;
	st.global.f64 	[%rd3+8840], %fd65;
	setp.ltu.f64 	%p96, %fd65, 0d41CDCD6500000000;
	mov.b32 	%r693, 1;
	@%p96 bra 	$L__BB1_81;
	ld.global.f64 	%fd776, [%rd3+8848];
	add.f64 	%fd777, %fd776, 0d3FF0000000000000;
	st.global.f64 	[%rd3+8848], %fd777;
	add.f64 	%fd778, %fd65, 0dC1CDCD6500000000;
	st.global.f64 	[%rd3+8840], %fd778;
	bra.uni 	$L__BB1_81;
$L__BB1_80:
	add.s32 	%r693, %r682, 1;
$L__BB1_81:
	st.global.u32 	[%rd3+8792], %r693;
	mul.wide.s32 	%rd307, %r693, 8;
	add.s64 	%rd308, %rd3, %rd307;
	ld.global.f64 	%fd66, [%rd308];
	{
	.reg .b32 %temp; 
	mov.b64 	{%temp, %r694}, %fd1829;
	}
	{
	.reg .b32 %temp; 
	mov.b64 	{%r695, %temp}, %fd1829;
	}
	setp.gt.s32 	%p97, %r694, 1048575;
	mov.b32 	%r696, -1023;
	@%p97 bra 	$L__BB1_83;
	mul.f64 	%fd1829, %fd1829, 0d4350000000000000;
	{
	.reg .b32 %temp; 
	mov.b64 	{%temp, %r694}, %fd1829;
	}
	{
	.reg .b32 %temp; 
	mov.b64 	{%r695, %temp}, %fd1829;
	}
	mov.b32 	%r696, -1077;
$L__BB1_83:
	add.s32 	%r364, %r694, -1;
	setp.gt.u32 	%p98, %r364, 2146435070;
	@%p98 bra 	$L__BB1_87;
	shr.u32 	%r367, %r694, 20;
	add.s32 	%r697, %r696, %r367;
	and.b32  	%r368, %r694, 1048575;
	or.b32  	%r369, %r368, 1072693248;
	mov.b64 	%fd1830, {%r695, %r369};
	setp.lt.u32 	%p100, %r369, 1073127583;
	@%p100 bra 	$L__BB1_86;
	{
	.reg .b32 %temp; 
	mov.b64 	{%r370, %temp}, %fd1830;
	}
	{
	.reg .b32 %temp; 
	mov.b64 	{%temp, %r371}, %fd1830;
	}
	add.s32 	%r372, %r371, -1048576;
	mov.b64 	%fd1830, {%r370, %r372};
	add.s32 	%r697, %r697, 1;
$L__BB1_86:
	add.f64 	%fd780, %fd1830, 0dBFF0000000000000;
	add.f64 	%fd781, %fd1830, 0d3FF0000000000000;
	rcp.approx.ftz.f64 	%fd782, %fd781;
	neg.f64 	%fd783, %fd781;
	fma.rn.f64 	%fd784, %fd783, %fd782, 0d3FF0000000000000;
	fma.rn.f64 	%fd785, %fd784, %fd784, %fd784;
	fma.rn.f64 	%fd786, %fd785, %fd782, %fd782;
	mul.f64 	%fd787, %fd780, %fd786;
	fma.rn.f64 	%fd788, %fd780, %fd786, %fd787;
	mul.f64 	%fd789, %fd788, %fd788;
	fma.rn.f64 	%fd790, %fd789, 0d3EB1380B3AE80F1E, 0d3ED0EE258B7A8B04;
	fma.rn.f64 	%fd791, %fd790, %fd789, 0d3EF3B2669F02676F;
	fma.rn.f64 	%fd792, %fd791, %fd789, 0d3F1745CBA9AB0956;
	fma.rn.f64 	%fd793, %fd792, %fd789, 0d3F3C71C72D1B5154;
	fma.rn.f64 	%fd794, %fd793, %fd789, 0d3F624924923BE72D;
	fma.rn.f64 	%fd795, %fd794, %fd789, 0d3F8999999999A3C4;
	fma.rn.f64 	%fd796, %fd795, %fd789, 0d3FB5555555555554;
	sub.f64 	%fd797, %fd780, %fd788;
	add.f64 	%fd798, %fd797, %fd797;
	neg.f64 	%fd799, %fd788;
	fma.rn.f64 	%fd800, %fd799, %fd780, %fd798;
	mul.f64 	%fd801, %fd786, %fd800;
	mul.f64 	%fd802, %fd789, %fd796;
	fma.rn.f64 	%fd803, %fd802, %fd788, %fd801;
	xor.b32  	%r373, %r697, -2147483648;
	mov.b32 	%r374, 1127219200;
	mov.b64 	%fd804, {%r373, %r374};
	sub.f64 	%fd805, %fd804, %fd22;
	fma.rn.f64 	%fd806, %fd805, 0d3FE62E42FEFA39EF, %fd788;
	fma.rn.f64 	%fd807, %fd805, 0dBFE62E42FEFA39EF, %fd806;
	sub.f64 	%fd808, %fd807, %fd788;
	sub.f64 	%fd809, %fd803, %fd808;
	fma.rn.f64 	%fd810, %fd805, 0d3C7ABC9E3B39803F, %fd809;
	add.f64 	%fd1831, %fd806, %fd810;
	bra.uni 	$L__BB1_88;
$L__BB1_87:
	fma.rn.f64 	%fd779, %fd1829, 0d7FF0000000000000, 0d7FF0000000000000;
	{
	.reg .b32 %temp; 
	mov.b64 	{%temp, %r365}, %fd1829;
	}
	and.b32  	%r366, %r365, 2147483647;
	setp.eq.s32 	%p99, %r366, 0;
	selp.f64 	%fd1831, 0dFFF0000000000000, %fd779, %p99;
$L__BB1_88:
	neg.f64 	%fd811, %fd1831;
	sqrt.rn.f64 	%fd75, %fd811;
	ld.global.f64 	%fd812, [%rd1];
	mul.f64 	%fd76, %fd66, %fd812;
	abs.f64 	%fd77, %fd76;
	setp.neu.f64 	%p101, %fd77, 0d7FF0000000000000;
	@%p101 bra 	$L__BB1_90;
	mov.f64 	%fd818, 0d0000000000000000;
	mul.rn.f64 	%fd1833, %fd76, %fd818;
	mov.b32 	%r699, 1;
	bra.uni 	$L__BB1_93;
$L__BB1_90:
	mul.f64 	%fd813, %fd76, 0d3FE45F306DC9C883;
	cvt.rni.s32.f64 	%r698, %fd813;
	cvt.rn.f64.s32 	%fd814, %r698;
	fma.rn.f64 	%fd815, %fd814, 0dBFF921FB54442D18, %fd76;
	fma.rn.f64 	%fd816, %fd814, 0dBC91A62633145C00, %fd815;
	fma.rn.f64 	%fd1833, %fd814, 0dB97B839A252049C0, %fd816;
	setp.ltu.f64 	%p102, %fd77, 0d41E0000000000000;
	@%p102 bra 	$L__BB1_92;
	{ // callseq 0, 0
	.param .b64 param0;
	st.param.f64 	[param0], %fd76;
	.param .align 16 .b8 retval0[16];
	call.uni (retval0), 
	__internal_trig_reduction_slowpathd, 
	(
	param0
	);
	ld.param.f64 	%fd1833, [retval0];
	ld.param.b32 	%r698, [retval0+8];
	} // callseq 0
$L__BB1_92:
	add.s32 	%r699, %r698, 1;
$L__BB1_93:
	setp.neu.f64 	%p103, %fd77, 0d7FF0000000000000;
	shl.b32 	%r377, %r699, 6;
	cvt.u64.u32 	%rd309, %r377;
	and.b64  	%rd310, %rd309, 64;
	add.s64 	%rd312, %rd311, %rd310;
	mul.rn.f64 	%fd819, %fd1833, %fd1833;
	and.b32  	%r378, %r699, 1;
	setp.eq.b32 	%p104, %r378, 1;
	selp.f64 	%fd820, 0dBDA8FF8320FD8164, 0d3DE5DB65F9785EBA, %p104;
	ld.global.nc.v2.f64 	{%fd821, %fd822}, [%rd312];
	fma.rn.f64 	%fd823, %fd820, %fd819, %fd821;
	fma.rn.f64 	%fd824, %fd823, %fd819, %fd822;
	ld.global.nc.v2.f64 	{%fd825, %fd826}, [%rd312+16];
	fma.rn.f64 	%fd827, %fd824, %fd819, %fd825;
	fma.rn.f64 	%fd828, %fd827, %fd819, %fd826;
	ld.global.nc.v2.f64 	{%fd829, %fd830}, [%rd312+32];
	fma.rn.f64 	%fd831, %fd828, %fd819, %fd829;
	fma.rn.f64 	%fd832, %fd831, %fd819, %fd830;
	fma.rn.f64 	%fd833, %fd832, %fd1833, %fd1833;
	fma.rn.f64 	%fd834, %fd832, %fd819, 0d3FF0000000000000;
	selp.f64 	%fd835, %fd834, %fd833, %p104;
	and.b32  	%r379, %r699, 2;
	setp.eq.s32 	%p105, %r379, 0;
	mov.f64 	%fd836, 0d0000000000000000;
	sub.f64 	%fd837, %fd836, %fd835;
	selp.f64 	%fd838, %fd835, %fd837, %p105;
	mul.f64 	%fd839, %fd75, %fd838;
	mul.wide.u32 	%rd313, %r25, 8;
	add.s64 	%rd52, %rd2, %rd313;
	st.local.f64 	[%rd52], %fd839;
	@%p103 bra 	$L__BB1_95;
	mov.f64 	%fd845, 0d0000000000000000;
	mul.rn.f64 	%fd1834, %fd76, %fd845;
	mov.b32 	%r700, 0;
	bra.uni 	$L__BB1_97;
$L__BB1_95:
	mul.f64 	%fd840, %fd76, 0d3FE45F306DC9C883;
	cvt.rni.s32.f64 	%r700, %fd840;
	cvt.rn.f64.s32 	%fd841, %r700;
	fma.rn.f64 	%fd842, %fd841, 0dBFF921FB54442D18, %fd76;
	fma.rn.f64 	%fd843, %fd841, 0dBC91A62633145C00, %fd842;
	fma.rn.f64 	%fd1834, %fd841, 0dB97B839A252049C0, %fd843;
	setp.ltu.f64 	%p106, %fd77, 0d41E0000000000000;
	@%p106 bra 	$L__BB1_97;
	{ // callseq 1, 0
	.param .b64 param0;
	st.param.f64 	[param0], %fd76;
	.param .align 16 .b8 retval0[16];
	call.uni (retval0), 
	__internal_trig_reduction_slowpathd, 
	(
	param0
	);
	ld.param.f64 	%fd1834, [retval0];
	ld.param.b32 	%r700, [retval0+8];
	} // callseq 1
$L__BB1_97:
	shl.b32 	%r382, %r700, 6;
	cvt.u64.u32 	%rd314, %r382;
	and.b64  	%rd315, %rd314, 64;
	add.s64 	%rd317, %rd311, %rd315;
	mul.rn.f64 	%fd846, %fd1834, %fd1834;
	and.b32  	%r383, %r700, 1;
	setp.eq.b32 	%p107, %r383, 1;
	selp.f64 	%fd847, 0dBDA8FF8320FD8164, 0d3DE5DB65F9785EBA, %p107;
	ld.global.nc.v2.f64 	{%fd848, %fd849}, [%rd317];
	fma.rn.f64 	%fd850, %fd847, %fd846, %fd848;
	fma.rn.f64 	%fd851, %fd850, %fd846, %fd849;
	ld.global.nc.v2.f64 	{%fd852, %fd853}, [%rd317+16];
	fma.rn.f64 	%fd854, %fd851, %fd846, %fd852;
	fma.rn.f64 	%fd855, %fd854, %fd846, %fd853;
	ld.global.nc.v2.f64 	{%fd856, %fd857}, [%rd317+32];
	fma.rn.f64 	%fd858, %fd855, %fd846, %fd856;
	fma.rn.f64 	%fd859, %fd858, %fd846, %fd857;
	fma.rn.f64 	%fd860, %fd859, %fd1834, %fd1834;
	fma.rn.f64 	%fd861, %fd859, %fd846, 0d3FF0000000000000;
	selp.f64 	%fd862, %fd861, %fd860, %p107;
	and.b32  	%r384, %r700, 2;
	setp.eq.s32 	%p108, %r384, 0;
	mov.f64 	%fd863, 0d0000000000000000;
	sub.f64 	%fd864, %fd863, %fd862;
	selp.f64 	%fd865, %fd862, %fd864, %p108;
	mul.f64 	%fd866, %fd75, %fd865;
	st.local.f64 	[%rd52+8], %fd866;
	add.s32 	%r671, %r25, 2;
	setp.lt.u32 	%p109, %r25, 3;
	@%p109 bra 	$L__BB1_29;
	ld.param.u64 	%rd570, [_Z13GetCollisionsPdS_S_S_S_S_S_S_S_S_S_S_S_S_S_S_S_S_S_S_S_S_S_S_S_S_P7RM48Gen_param_16];
	ld.param.u64 	%rd569, [_Z13GetCollisionsPdS_S_S_S_S_S_S_S_S_S_S_S_S_S_S_S_S_S_S_S_S_S_S_S_S_P7RM48Gen_param_15];
	ld.param.u64 	%rd568, [_Z13GetCollisionsPdS_S_S_S_S_S_S_S_S_S_S_S_S_S_S_S_S_S_S_S_S_S_S_S_S_P7RM48Gen_param_14];
	ld.param.u64 	%rd567, [_Z13GetCollisionsPdS_S_S_S_S_S_S_S_S_S_S_S_S_S_S_S_S_S_S_S_S_S_S_S_S_P7RM48Gen_param_13];
	cvta.to.global.u64 	%rd318, %rd153;
	mul.wide.s32 	%rd319, %r1, 8;
	add.s64 	%rd53, %rd318, %rd319;
	cvta.to.global.u64 	%rd320, %rd141;
	add.s64 	%rd54, %rd320, %rd319;
	cvta.to.global.u64 	%rd321, %rd568;
	add.s64 	%rd55, %rd321, %rd319;
	cvta.to.global.u64 	%rd322, %rd154;
	add.s64 	%rd56, %rd322, %rd319;
	cvta.to.global.u64 	%rd323, %rd142;
	add.s64 	%rd57, %rd323, %rd319;
	cvta.to.global.u64 	%rd324, %rd567;
	add.s64 	%rd58, %rd324, %rd319;
	cvta.to.global.u64 	%rd325, %rd150;
	add.s64 	%rd59, %rd325, %rd319;
	cvta.to.global.u64 	%rd326, %rd151;
	add.s64 	%rd60, %rd326, %rd319;
	cvta.to.global.u64 	%rd327, %rd152;
	add.s64 	%rd61, %rd327, %rd319;
	cvta.to.global.u64 	%rd328, %rd147;
	add.s64 	%rd62, %rd328, %rd319;
	cvta.to.global.u64 	%rd329, %rd148;
	add.s64 	%rd63, %rd329, %rd319;
	cvta.to.global.u64 	%rd330, %rd149;
	add.s64 	%rd64, %rd330, %rd319;
	mov.f64 	%fd868, 0d4000000000000000;
	{
	.reg .b32 %temp; 
	mov.b64 	{%temp, %r83}, %fd868;
	}
	and.b32  	%r84, %r83, 2146435072;
	setp.eq.s32 	%p110, %r84, 1062207488;
	setp.lt.s32 	%p111, %r83, 0;
	selp.b32 	%r85, 0, 2146435072, %p111;
	and.b32  	%r386, %r83, 2147483647;
	setp.ne.s32 	%p112, %r386, 1071644672;
	and.pred  	%p1, %p110, %p112;
	cvta.to.global.u64 	%rd331, %rd570;
	add.s64 	%rd65, %rd331, %rd319;
	cvta.to.global.u64 	%rd332, %rd569;
	add.s64 	%rd66, %rd332, %rd319;
	mov.f64 	%fd1835, 0d0000000000000000;
	mov.b32 	%r702, 1;
$L__BB1_99:
	setp.ne.s32 	%p113, %r693, 0;
	ld.global.u32 	%r387, [%rd3+8796];
	setp.lt.s32 	%p114, %r693, %r387;
	and.pred  	%p115, %p113, %p114;
	@%p115 bra 	$L__BB1_124;
	cvt.rn.f64.s32 	%fd88, %r387;
	ld.global.f64 	%fd869, [%rd3+8840];
	setp.ge.f64 	%p116, %fd869, 0d0000000000000000;
	@%p116 bra 	$L__BB1_116;
	ld.global.s32 	%rd333, [%rd3+8816];
	st.global.u64 	[_ZZ4RM48P7RM48GendE4IJKL], %rd333;
	ld.global.f64 	%fd870, [%rd3+8832];
	st.global.f64 	[%rd3+8840], %fd870;
	ld.global.f64 	%fd871, [%rd3+8824];
	st.global.f64 	[%rd3+8848], %fd871;
	ld.global.u64 	%rd334, [_ZZ4RM48P7RM48GendE4IJKL];
	mul.hi.s64 	%rd335, %rd334, 1255865031013801001;
	shr.u64 	%rd336, %rd335, 63;
	shr.s64 	%rd337, %rd335, 11;
	add.s64 	%rd338, %rd337, %rd336;
	mad.lo.s64 	%rd339, %rd338, -30082, %rd334;
	mul.hi.s64 	%rd340, %rd334, 7265569444961199011;
	shr.u64 	%rd341, %rd340, 63;
	shr.s64 	%rd342, %rd340, 21;
	add.s64 	%rd343, %rd342, %rd341;
	cvt.rn.f64.s64 	%fd872, %rd343;
	div.rn.f64 	%fd873, %fd872, 0d4066200000000000;
	cvt.rzi.s32.f64 	%r389, %fd873;
	cvt.rn.f64.s32 	%fd874, %r389;
	mul.f64 	%fd875, %fd874, 0d4066200000000000;
	sub.f64 	%fd876, %fd872, %fd875;
	add.f64 	%fd877, %fd876, 0d4000000000000000;
	cvt.rzi.s64.f64 	%rd600, %fd877;
	cvt.rn.f64.s64 	%fd878, %rd338;
	div.rn.f64 	%fd879, %fd878, 0d4066200000000000;
	cvt.rzi.s32.f64 	%r390, %fd879;
	cvt.rn.f64.s32 	%fd880, %r390;
	mul.f64 	%fd881, %fd880, 0d4066200000000000;
	sub.f64 	%fd882, %fd878, %fd881;
	add.f64 	%fd883, %fd882, 0d4000000000000000;
	cvt.rzi.s64.f64 	%rd601, %fd883;
	mul.hi.s64 	%rd344, %rd339, 1746437308753567017;
	shr.u64 	%rd345, %rd344, 63;
	shr.s64 	%rd346, %rd344, 4;
	add.s64 	%rd347, %rd346, %rd345;
	cvt.rn.f64.s64 	%fd884, %rd347;
	div.rn.f64 	%fd885, %fd884, 0d4066400000000000;
	cvt.rzi.s32.f64 	%r391, %fd885;
	cvt.rn.f64.s32 	%fd886, %r391;
	mul.f64 	%fd887, %fd886, 0d4066400000000000;
	sub.f64 	%fd888, %fd884, %fd887;
	add.f64 	%fd889, %fd888, 0d3FF0000000000000;
	cvt.rzi.s64.f64 	%rd602, %fd889;
	cvt.rn.f64.s64 	%fd890, %rd339;
	div.rn.f64 	%fd891, %fd890, 0d4065200000000000;
	cvt.rzi.s32.f64 	%r392, %fd891;
	cvt.rn.f64.s32 	%fd892, %r392;
	mul.f64 	%fd893, %fd892, 0d4065200000000000;
	sub.f64 	%fd894, %fd890, %fd893;
	cvt.rzi.s64.f64 	%rd603, %fd894;
	mov.b64 	%rd348, 4607182418800017408;
	st.global.u64 	[_ZZ4RM48P7RM48GendE3ONE], %rd348;
	mov.b32 	%r703, 1;
$L__BB1_102:
	mov.f64 	%fd1837, 0d0000000000000000;
	mov.f64 	%fd1836, 0d3FE0000000000000;
	mov.b32 	%r704, 0;
$L__BB1_103:
	mul.lo.s64 	%rd349, %rd600, %rd601;
	cvt.rn.f64.s64 	%fd897, %rd349;
	div.rn.f64 	%fd898, %fd897, 0d4066600000000000;
	cvt.rzi.s32.f64 	%r394, %fd898;
	cvt.rn.f64.s32 	%fd899, %r394;
	mul.f64 	%fd900, %fd899, 0d4066600000000000;
	sub.f64 	%fd901, %fd897, %fd900;
	cvt.rn.f64.s64 	%fd902, %rd602;
	mul.f64 	%fd903, %fd901, %fd902;
	div.rn.f64 	%fd904, %fd903, 0d4066600000000000;
	cvt.rzi.s32.f64 	%r395, %fd904;
	cvt.rn.f64.s32 	%fd905, %r395;
	mul.f64 	%fd906, %fd905, 0d4066600000000000;
	sub.f64 	%fd907, %fd903, %fd906;
	cvt.rzi.s64.f64 	%rd350, %fd907;
	mad.lo.s64 	%rd351, %rd603, 53, 1;
	cvt.rn.f64.s64 	%fd908, %rd351;
	div.rn.f64 	%fd909, %fd908, 0d4065200000000000;
	cvt.rzi.s32.f64 	%r396, %fd909;
	cvt.rn.f64.s32 	%fd910, %r396;
	mul.f64 	%fd911, %fd910, 0d4065200000000000;
	sub.f64 	%fd912, %fd908, %fd911;
	cvt.rzi.s64.f64 	%rd352, %fd912;
	mul.lo.s64 	%rd353, %rd350, %rd352;
	cvt.rn.f64.s64 	%fd913, %rd353;
	mul.f64 	%fd914, %fd913, 0d3F90000000000000;
	cvt.rzi.s32.f64 	%r397, %fd914;
	cvt.rn.f64.s32 	%fd915, %r397;
	mul.f64 	%fd916, %fd915, 0d4050000000000000;
	sub.f64 	%fd917, %fd913, %fd916;
	setp.ge.f64 	%p117, %fd917, 0d4040000000000000;
	add.f64 	%fd918, %fd1837, %fd1836;
	selp.f64 	%fd919, %fd918, %fd1837, %p117;
	mul.f64 	%fd920, %fd1836, 0d3FE0000000000000;
	mul.lo.s64 	%rd354, %rd601, %rd602;
	cvt.rn.f64.s64 	%fd921, %rd354;
	div.rn.f64 	%fd922, %fd921, 0d4066600000000000;
	cvt.rzi.s32.f64 	%r398, %fd922;
	cvt.rn.f64.s32 	%fd923, %r398;
	mul.f64 	%fd924, %fd923, 0d4066600000000000;
	sub.f64 	%fd925, %fd921, %fd924;
	cvt.rn.f64.s64 	%fd926, %rd350;
	mul.f64 	%fd927, %fd925, %fd926;
	div.rn.f64 	%fd928, %fd927, 0d4066600000000000;
	cvt.rzi.s32.f64 	%r399, %fd928;
	cvt.rn.f64.s32 	%fd929, %r399;
	mul.f64 	%fd930, %fd929, 0d4066600000000000;
	sub.f64 	%fd931, %fd927, %fd930;
	cvt.rzi.s64.f64 	%rd600, %fd931;
	mad.lo.s64 	%rd355, %rd352, 53, 1;
	cvt.rn.f64.s64 	%fd932, %rd355;
	div.rn.f64 	%fd933, %fd932, 0d4065200000000000;
	cvt.rzi.s32.f64 	%r400, %fd933;
	cvt.rn.f64.s32 	%fd934, %r400;
	mul.f64 	%fd935, %fd934, 0d4065200000000000;
	sub.f64 	%fd936, %fd932, %fd935;
	cvt.rzi.s64.f64 	%rd356, %fd936;
	mul.lo.s64 	%rd357, %rd600, %rd356;
	cvt.rn.f64.s64 	%fd937, %rd357;
	mul.f64 	%fd938, %fd937, 0d3F90000000000000;
	cvt.rzi.s32.f64 	%r401, %fd938;
	cvt.rn.f64.s32 	%fd939, %r401;
	mul.f64 	%fd940, %fd939, 0d4050000000000000;
	sub.f64 	%fd941, %fd937, %fd940;
	setp.ge.f64 	%p118, %fd941, 0d4040000000000000;
	add.f64 	%fd942, %fd919, %fd920;
	selp.f64 	%fd943, %fd942, %fd919, %p118;
	mul.f64 	%fd944, %fd920, 0d3FE0000000000000;
	mul.lo.s64 	%rd358, %rd602, %rd350;
	cvt.rn.f64.s64 	%fd945, %rd358;
	div.rn.f64 	%fd946, %fd945, 0d4066600000000000;
	cvt.rzi.s32.f64 	%r402, %fd946;
	cvt.rn.f64.s32 	%fd947, %r402;
	mul.f64 	%fd948, %fd947, 0d4066600000000000;
	sub.f64 	%fd949, %fd945, %fd948;
	cvt.rn.f64.s64 	%fd950, %rd600;
	mul.f64 	%fd951, %fd949, %fd950;
	div.rn.f64 	%fd952, %fd951, 0d4066600000000000;
	cvt.rzi.s32.f64 	%r403, %fd952;
	cvt.rn.f64.s32 	%fd953, %r403;
	mul.f64 	%fd954, %fd953, 0d4066600000000000;
	sub.f64 	%fd955, %fd951, %fd954;
	cvt.rzi.s64.f64 	%rd601, %fd955;
	mad.lo.s64 	%rd359, %rd356, 53, 1;
	cvt.rn.f64.s64 	%fd956, %rd359;
	div.rn.f64 	%fd957, %fd956, 0d4065200000000000;
	cvt.rzi.s32.f64 	%r404, %fd957;
	cvt.rn.f64.s32 	%fd958, %r404;
	mul.f64 	%fd959, %fd958, 0d4065200000000000;
	sub.f64 	%fd960, %fd956, %fd959;
	cvt.rzi.s64.f64 	%rd360, %fd960;
	mul.lo.s64 	%rd361, %rd601, %rd360;
	cvt.rn.f64.s64 	%fd961, %rd361;
	mul.f64 	%fd962, %fd961, 0d3F90000000000000;
	cvt.rzi.s32.f64 	%r405, %fd962;
	cvt.rn.f64.s32 	%fd963, %r405;
	mul.f64 	%fd964, %fd963, 0d4050000000000000;
	sub.f64 	%fd965, %fd961, %fd964;
	setp.ge.f64 	%p119, %fd965, 0d4040000000000000;
	add.f64 	%fd966, %fd943, %fd944;
	selp.f64 	%fd967, %fd966, %fd943, %p119;
	mul.f64 	%fd968, %fd944, 0d3FE0000000000000;
	mul.lo.s64 	%rd362, %rd350, %rd600;
	cvt.rn.f64.s64 	%fd969, %rd362;
	div.rn.f64 	%fd970, %fd969, 0d4066600000000000;
	cvt.rzi.s32.f64 	%r406, %fd970;
	cvt.rn.f64.s32 	%fd971, %r406;
	mul.f64 	%fd972, %fd971, 0d4066600000000000;
	sub.f64 	%fd973, %fd969, %fd972;
	cvt.rn.f64.s64 	%fd974, %rd601;
	mul.f64 	%fd975, %fd973, %fd974;
	div.rn.f64 	%fd976, %fd975, 0d4066600000000000;
	cvt.rzi.s32.f64 	%r407, %fd976;
	cvt.rn.f64.s32 	%fd977, %r407;
	mul.f64 	%fd978, %fd977, 0d4066600000000000;
	sub.f64 	%fd979, %fd975, %fd978;
	cvt.rzi.s64.f64 	%rd602, %fd979;
	mad.lo.s64 	%rd363, %rd360, 53, 1;
	cvt.rn.f64.s64 	%fd980, %rd363;
	div.rn.f64 	%fd981, %fd980, 0d4065200000000000;
	cvt.rzi.s32.f64 	%r408, %fd981;
	cvt.rn.f64.s32 	%fd982, %r408;
	mul.f64 	%fd983, %fd982, 0d4065200000000000;
	sub.f64 	%fd984, %fd980, %fd983;
	cvt.rzi.s64.f64 	%rd603, %fd984;
	mul.lo.s64 	%rd364, %rd602, %rd603;
	cvt.rn.f64.s64 	%fd985, %rd364;
	mul.f64 	%fd986, %fd985, 0d3F90000000000000;
	cvt.rzi.s32.f64 	%r409, %fd986;
	cvt.rn.f64.s32 	%fd987, %r409;
	mul.f64 	%fd988, %fd987, 0d4050000000000000;
	sub.f64 	%fd989, %fd985, %fd988;
	setp.ge.f64 	%p120, %fd989, 0d4040000000000000;
	add.f64 	%fd990, %fd967, %fd968;
	selp.f64 	%fd1837, %fd990, %fd967, %p120;
	mul.f64 	%fd1836, %fd968, 0d3FE0000000000000;
	add.s32 	%r704, %r704, 4;
	setp.ne.s32 	%p121, %r704, 48;
	@%p121 bra 	$L__BB1_103;
	mul.wide.u32 	%rd365, %r703, 8;
	add.s64 	%rd366, %rd3, %rd365;
	st.global.f64 	[%rd366+8008], %fd1837;
	add.s32 	%r703, %r703, 1;
	setp.ne.s32 	%p122, %r703, 98;
	@%p122 bra 	$L__BB1_102;
	st.global.f64 	[_ZZ4RM48P7RM48GendE6TWOM49], %fd1836;
	ld.global.f64 	%fd991, [_ZZ4RM48P7RM48GendE3ONE];
	mul.f64 	%fd992, %fd991, 0d3FE0000000000000;
	mul.f64 	%fd993, %fd992, 0d3FE0000000000000;
	mul.f64 	%fd994, %fd993, 0d3FE0000000000000;
	mul.f64 	%fd995, %fd994, 0d3FE0000000000000;
	mul.f64 	%fd996, %fd995, 0d3FE0000000000000;
	mul.f64 	%fd997, %fd996, 0d3FE0000000000000;
	mul.f64 	%fd998, %fd997, 0d3FE0000000000000;
	mul.f64 	%fd999, %fd998, 0d3FE0000000000000;
	mul.f64 	%fd1000, %fd999, 0d3FE0000000000000;
	mul.f64 	%fd1001, %fd1000, 0d3FE0000000000000;
	mul.f64 	%fd1002, %fd1001, 0d3FE0000000000000;
	mul.f64 	%fd1003, %fd1002, 0d3FE0000000000000;
	mul.f64 	%fd1004, %fd1003, 0d3FE0000000000000;
	mul.f64 	%fd1005, %fd1004, 0d3FE0000000000000;
	mul.f64 	%fd1006, %fd1005, 0d3FE0000000000000;
	mul.f64 	%fd1007, %fd1006, 0d3FE0000000000000;
	mul.f64 	%fd1008, %fd1007, 0d3FE0000000000000;
	mul.f64 	%fd1009, %fd1008, 0d3FE0000000000000;
	mul.f64 	%fd1010, %fd1009, 0d3FE0000000000000;
	mul.f64 	%fd1011, %fd1010, 0d3FE0000000000000;
	mul.f64 	%fd1012, %fd1011, 0d3FE0000000000000;
	mul.f64 	%fd1013, %fd1012, 0d3FE0000000000000;
	mul.f64 	%fd1014, %fd1013, 0d3FE0000000000000;
	mul.f64 	%fd1015, %fd1014, 0d3FE0000000000000;
	st.global.f64 	[_ZZ4RM48P7RM48GendE6TWOM24], %fd1015;
	mul.f64 	%fd1016, %fd1015, 0d41161F1000000000;
	st.global.f64 	[%rd3+8808], %fd1016;
	mul.f64 	%fd1017, %fd1015, 0d415D32EC40000000;
	st.global.f64 	[_ZZ4RM48P7RM48GendE2CD], %fd1017;
	mul.f64 	%fd1018, %fd1015, 0d416FFFFFA0000000;
	st.global.f64 	[_ZZ4RM48P7RM48GendE2CM], %fd1018;
	mov.b32 	%r410, 33;
	mov.b32 	%r411, 97;
	st.global.v2.u32 	[%rd3+8800], {%r411, %r410};
	ld.global.f64 	%fd1842, [%rd3+8848];
	add.f64 	%fd1019, %fd1842, 0d3FF0000000000000;
	setp.ltu.f64 	%p123, %fd1019, 0d3FF0000000000000;
	@%p123 bra 	$L__BB1_114;
	ld.global.f64 	%fd1841, [%rd3+8840];
	mov.b32 	%r707, 1;
	mov.f64 	%fd1840, 0d3FF0000000000000;
	mov.b32 	%r712, 97;
	mov.b32 	%r711, 33;
$L__BB1_107:
	add.f64 	%fd1021, %fd1842, 0d3FF0000000000000;
	setp.eq.f64 	%p124, %fd1021, %fd1840;
	cvt.rzi.s64.f64 	%rd367, %fd1841;
	setp.lt.s64 	%p125, %rd367, 1;
	and.pred  	%p126, %p124, %p125;
	setp.ltu.f64 	%p127, %fd1841, 0d3FF0000000000000;
	or.pred  	%p128, %p126, %p127;
	@%p128 bra 	$L__BB1_113;
	mov.b32 	%r710, 1;
$L__BB1_109:
	mul.wide.s32 	%rd369, %r712, 8;
	add.s64 	%rd370, %rd3, %rd369;
	ld.global.f64 	%fd1022, [%rd370+8008];
	mul.wide.s32 	%rd371, %r711, 8;
	add.s64 	%rd372, %rd3, %rd371;
	ld.global.f64 	%fd1023, [%rd372+8008];
	sub.f64 	%fd1024, %fd1022, %fd1023;
	setp.lt.f64 	%p129, %fd1024, 0d0000000000000000;
	ld.global.f64 	%fd1025, [_ZZ4RM48P7RM48GendE3ONE];
	add.f64 	%fd1026, %fd1024, %fd1025;
	selp.f64 	%fd1027, %fd1026, %fd1024, %p129;
	st.global.f64 	[%rd370+8008], %fd1027;
	ld.global.v2.u32 	{%r416, %r417}, [%rd3+8800];
	add.s32 	%r418, %r416, -1;
	setp.eq.s32 	%p130, %r418, 0;
	selp.b32 	%r712, 97, %r418, %p130;
	add.s32 	%r419, %r417, -1;
	setp.eq.s32 	%p131, %r419, 0;
	selp.b32 	%r711, 97, %r419, %p131;
	st.global.v2.u32 	[%rd3+8800], {%r712, %r711};
	ld.global.f64 	%fd1028, [%rd3+8808];
	ld.global.f64 	%fd1029, [_ZZ4RM48P7RM48GendE2CD];
	sub.f64 	%fd98, %fd1028, %fd1029;
	st.global.f64 	[%rd3+8808], %fd98;
	setp.geu.f64 	%p132, %fd98, 0d0000000000000000;
	@%p132 bra 	$L__BB1_111;
	ld.global.f64 	%fd1030, [_ZZ4RM48P7RM48GendE2CM];
	add.f64 	%fd1031, %fd98, %fd1030;
	st.global.f64 	[%rd3+8808], %fd1031;
$L__BB1_111:
	add.s32 	%r710, %r710, 1;
	cvt.rn.f64.u32 	%fd1032, %r710;
	ld.global.f64 	%fd1841, [%rd3+8840];
	setp.ge.f64 	%p133, %fd1841, %fd1032;
	@%p133 bra 	$L__BB1_109;
	ld.global.f64 	%fd1842, [%rd3+8848];
$L__BB1_113:
	add.s32 	%r707, %r707, 1;
	cvt.rn.f64.u32 	%fd1840, %r707;
	add.f64 	%fd1033, %fd1842, 0d3FF0000000000000;
	setp.ge.f64 	%p134, %fd1033, %fd1840;
	@%p134 bra 	$L__BB1_107;
$L__BB1_114:
	ld.global.u32 	%r420, [%rd3+8820];
	setp.ne.s32 	%p135, %r420, 1;
	@%p135 bra 	$L__BB1_116;
	mov.b32 	%r437, 0;
	st.global.u32 	[%rd3+8820], %r437;
	mov.b32 	%r713, 1;
	bra.uni 	$L__BB1_125;
$L__BB1_116:
	mov.b32 	%r421, 1;
	st.global.u32 	[%rd3+8792], %r421;
	setp.lt.s32 	%p136, %r387, 1;
	@%p136 bra 	$L__BB1_122;
$L__BB1_117:
	ld.global.v2.u32 	{%r422, %r423}, [%rd3+8800];
	mul.wide.s32 	%rd373, %r422, 8;
	add.s64 	%rd374, %rd3, %rd373;
	ld.global.f64 	%fd1034, [%rd374+8008];
	mul.wide.s32 	%rd375, %r423, 8;
	add.s64 	%rd376, %rd3, %rd375;
	ld.global.f64 	%fd1035, [%rd376+8008];
	sub.f64 	%fd1036, %fd1034, %fd1035;
	setp.lt.f64 	%p137, %fd1036, 0d0000000000000000;
	ld.global.f64 	%fd1037, [_ZZ4RM48P7RM48GendE3ONE];
	add.f64 	%fd1038, %fd1036, %fd1037;
	selp.f64 	%fd104, %fd1038, %fd1036, %p137;
	st.global.f64 	[%rd374+8008], %fd104;
	ld.global.v2.u32 	{%r424, %r425}, [%rd3+8800];
	add.s32 	%r426, %r424, -1;
	setp.eq.s32 	%p138, %r426, 0;
	selp.b32 	%r427, 97, %r426, %p138;
	add.s32 	%r428, %r425, -1;
	setp.eq.s32 	%p139, %r428, 0;
	selp.b32 	%r429, 97, %r428, %p139;
	st.global.v2.u32 	[%rd3+8800], {%r427, %r429};
	ld.global.f64 	%fd1039, [%rd3+8808];
	ld.global.f64 	%fd1040, [_ZZ4RM48P7RM48GendE2CD];
	sub.f64 	%fd1843, %fd1039, %fd1040;
	st.global.f64 	[%rd3+8808], %fd1843;
	setp.geu.f64 	%p140, %fd1843, 0d0000000000000000;
	@%p140 bra 	$L__BB1_119;
	ld.global.f64 	%fd1041, [_ZZ4RM48P7RM48GendE2CM];
	add.f64 	%fd1843, %fd1843, %fd1041;
	st.global.f64 	[%rd3+8808], %fd1843;
$L__BB1_119:
	sub.f64 	%fd1042, %fd104, %fd1843;
	setp.lt.f64 	%p141, %fd1042, 0d0000000000000000;
	ld.global.f64 	%fd1043, [_ZZ4RM48P7RM48GendE3ONE];
	add.f64 	%fd1044, %fd1042, %fd1043;
	selp.f64 	%fd1045, %fd1044, %fd1042, %p141;
	ld.global.u32 	%r430, [%rd3+8792];
	mul.wide.s32 	%rd377, %r430, 8;
	add.s64 	%rd378, %rd3, %rd377;
	st.global.f64 	[%rd378], %fd1045;
	setp.neu.f64 	%p142, %fd1045, 0d0000000000000000;
	@%p142 bra 	$L__BB1_121;
	ld.global.f64 	%fd1046, [_ZZ4RM48P7RM48GendE6TWOM49];
	ld.global.u32 	%r431, [%rd3+8792];
	mul.wide.s32 	%rd379, %r431, 8;
	add.s64 	%rd380, %rd3, %rd379;
	st.global.f64 	[%rd380], %fd1046;
$L__BB1_121:
	ld.global.u32 	%r432, [%rd3+8792];
	add.s32 	%r433, %r432, 1;
	st.global.u32 	[%rd3+8792], %r433;
	cvt.rn.f64.s32 	%fd1047, %r433;
	setp.ge.f64 	%p143, %fd88, %fd1047;
	@%p143 bra 	$L__BB1_117;
$L__BB1_122:
	ld.global.f64 	%fd1048, [%rd3+8840];
	add.f64 	%fd108, %fd1048, %fd88;
	st.global.f64 	[%rd3+8840], %fd108;
	setp.ltu.f64 	%p144, %fd108, 0d41CDCD6500000000;
	mov.b32 	%r713, 1;
	@%p144 bra 	$L__BB1_125;
	ld.global.f64 	%fd1049, [%rd3+8848];
	add.f64 	%fd1050, %fd1049, 0d3FF0000000000000;
	st.global.f64 	[%rd3+8848], %fd1050;
	add.f64 	%fd1051, %fd108, 0dC1CDCD6500000000;
	st.global.f64 	[%rd3+8840], %fd1051;
	bra.uni 	$L__BB1_125;
$L__BB1_124:
	add.s32 	%r713, %r693, 1;
$L__BB1_125:
	st.global.u32 	[%rd3+8792], %r713;
	mul.wide.s32 	%rd381, %r713, 8;
	add.s64 	%rd382, %rd3, %rd381;
	ld.global.f64 	%fd1844, [%rd382];
	{
	.reg .b32 %temp; 
	mov.b64 	{%temp, %r714}, %fd1844;
	}
	{
	.reg .b32 %temp; 
	mov.b64 	{%r715, %temp}, %fd1844;
	}
	setp.gt.s32 	%p145, %r714, 1048575;
	mov.b32 	%r716, -1023;
	@%p145 bra 	$L__BB1_127;
	mul.f64 	%fd1844, %fd1844, 0d4350000000000000;
	{
	.reg .b32 %temp; 
	mov.b64 	{%temp, %r714}, %fd1844;
	}
	{
	.reg .b32 %temp; 
	mov.b64 	{%r715, %temp}, %fd1844;
	}
	mov.b32 	%r716, -1077;
$L__BB1_127:
	add.s32 	%r440, %r714, -1;
	setp.gt.u32 	%p146, %r440, 2146435070;
	@%p146 bra 	$L__BB1_131;
	shr.u32 	%r443, %r714, 20;
	add.s32 	%r717, %r716, %r443;
	and.b32  	%r444, %r714, 1048575;
	or.b32  	%r445, %r444, 1072693248;
	mov.b64 	%fd1845, {%r715, %r445};
	setp.lt.u32 	%p148, %r445, 1073127583;
	@%p148 bra 	$L__BB1_130;
	{
	.reg .b32 %temp; 
	mov.b64 	{%r446, %temp}, %fd1845;
	}
	{
	.reg .b32 %temp; 
	mov.b64 	{%temp, %r447}, %fd1845;
	}
	add.s32 	%r448, %r447, -1048576;
	mov.b64 	%fd1845, {%r446, %r448};
	add.s32 	%r717, %r717, 1;
$L__BB1_130:
	add.f64 	%fd1053, %fd1845, 0dBFF0000000000000;
	add.f64 	%fd1054, %fd1845, 0d3FF0000000000000;
	rcp.approx.ftz.f64 	%fd1055, %fd1054;
	neg.f64 	%fd1056, %fd1054;
	fma.rn.f64 	%fd1057, %fd1056, %fd1055, 0d3FF0000000000000;
	fma.rn.f64 	%fd1058, %fd1057, %fd1057, %fd1057;
	fma.rn.f64 	%fd1059, %fd1058, %fd1055, %fd1055;
	mul.f64 	%fd1060, %fd1053, %fd1059;
	fma.rn.f64 	%fd1061, %fd1053, %fd1059, %fd1060;
	mul.f64 	%fd1062, %fd1061, %fd1061;
	fma.rn.f64 	%fd1063, %fd1062, 0d3EB1380B3AE80F1E, 0d3ED0EE258B7A8B04;
	fma.rn.f64 	%fd1064, %fd1063, %fd1062, 0d3EF3B2669F02676F;
	fma.rn.f64 	%fd1065, %fd1064, %fd1062, 0d3F1745CBA9AB0956;
	fma.rn.f64 	%fd1066, %fd1065, %fd1062, 0d3F3C71C72D1B5154;
	fma.rn.f64 	%fd1067, %fd1066, %fd1062, 0d3F624924923BE72D;
	fma.rn.f64 	%fd1068, %fd1067, %fd1062, 0d3F8999999999A3C4;
	fma.rn.f64 	%fd1069, %fd1068, %fd1062, 0d3FB5555555555554;
	sub.f64 	%fd1070, %fd1053, %fd1061;
	add.f64 	%fd1071, %fd1070, %fd1070;
	neg.f64 	%fd1072, %fd1061;
	fma.rn.f64 	%fd1073, %fd1072, %fd1053, %fd1071;
	mul.f64 	%fd1074, %fd1059, %fd1073;
	mul.f64 	%fd1075, %fd1062, %fd1069;
	fma.rn.f64 	%fd1076, %fd1075, %fd1061, %fd1074;
	xor.b32  	%r449, %r717, -2147483648;
	mov.b32 	%r450, 1127219200;
	mov.b64 	%fd1077, {%r449, %r450};
	sub.f64 	%fd1078, %fd1077, %fd22;
	fma.rn.f64 	%fd1079, %fd1078, 0d3FE62E42FEFA39EF, %fd1061;
	fma.rn.f64 	%fd1080, %fd1078, 0dBFE62E42FEFA39EF, %fd1079;
	sub.f64 	%fd1081, %fd1080, %fd1061;
	sub.f64 	%fd1082, %fd1076, %fd1081;
	fma.rn.f64 	%fd1083, %fd1078, 0d3C7ABC9E3B39803F, %fd1082;
	add.f64 	%fd1846, %fd1079, %fd1083;
	bra.uni 	$L__BB1_132;
$L__BB1_131:
	fma.rn.f64 	%fd1052, %fd1844, 0d7FF0000000000000, 0d7FF0000000000000;
	{
	.reg .b32 %temp; 
	mov.b64 	{%temp, %r441}, %fd1844;
	}
	and.b32  	%r442, %r441, 2147483647;
	setp.eq.s32 	%p147, %r442, 0;
	selp.f64 	%fd1846, 0dFFF0000000000000, %fd1052, %p147;
$L__BB1_132:
	ld.param.u64 	%rd561, [_Z13GetCollisionsPdS_S_S_S_S_S_S_S_S_S_S_S_S_S_S_S_S_S_S_S_S_S_S_S_S_P7RM48Gen_param_4];
	ld.param.u64 	%rd560, [_Z13GetCollisionsPdS_S_S_S_S_S_S_S_S_S_S_S_S_S_S_S_S_S_S_S_S_S_S_S_S_P7RM48Gen_param_2];
	ld.param.u64 	%rd559, [_Z13GetCollisionsPdS_S_S_S_S_S_S_S_S_S_S_S_S_S_S_S_S_S_S_S_S_S_S_S_S_P7RM48Gen_param_1];
	cvta.to.global.u64 	%rd383, %rd559;
	ld.global.f64 	%fd1084, [%rd383];
	div.rn.f64 	%fd1085, %fd1846, %fd1084;
	sub.f64 	%fd1835, %fd1835, %fd1085;
	st.global.f64 	[%rd53], %fd1835;
	ld.global.f64 	%fd1086, [%rd54];
	cvta.to.global.u64 	%rd384, %rd561;
	ld.global.f64 	%fd1087, [%rd384];
	mul.f64 	%fd1088, %fd1086, %fd1087;
	ld.global.f64 	%fd1089, [%rd55];
	sqrt.rn.f64 	%fd1090, %fd1089;
	mul.f64 	%fd1091, %fd1088, %fd1090;
	st.global.f64 	[%rd56], %fd1091;
	ld.global.f64 	%fd1092, [%rd55];
	cvta.to.global.u64 	%rd385, %rd560;
	ld.global.f64 	%fd1093, [%rd385];
	ld.global.f64 	%fd1094, [%rd53];
	fma.rn.f64 	%fd1095, %fd1093, %fd1094, %fd1091;
	fma.rn.f64 	%fd1096, %fd1094, %fd1095, %fd1092;
	div.rn.f64 	%fd1097, %fd1092, %fd1096;
	sqrt.rn.f64 	%fd1098, %fd1097;
	ld.global.f64 	%fd1099, [%rd54];
	ld.global.f64 	%fd1100, [%rd384];
	mul.f64 	%fd1101, %fd1094, %fd1100;
	sqrt.rn.f64 	%fd119, %fd1096;
	add.f64 	%fd1102, %fd119, %fd119;
	div.rn.f64 	%fd1103, %fd1101, %fd1102;
	fma.rn.f64 	%fd120, %fd1099, %fd1098, %fd1103;
	ld.global.f64 	%fd1104, [%rd57];
	mul.f64 	%fd121, %fd1104, %fd1098;
	ld.global.f64 	%fd1105, [%rd58];
	mul.f64 	%fd122, %fd1105, %fd1098;
	add.s32 	%r749, %r702, 1;
	setp.lt.s32 	%p149, %r702, 6;
	@%p149 bra 	$L__BB1_203;
	ld.global.u32 	%r741, [%rd3+8792];
	mov.b32 	%r719, 0;
$L__BB1_134:
	mov.u32 	%r120, %r719;
	setp.ne.s32 	%p150, %r741, 0;
	ld.global.u32 	%r452, [%rd3+8796];
	setp.lt.s32 	%p151, %r741, %r452;
	and.pred  	%p152, %p150, %p151;
	@%p152 bra 	$L__BB1_159;
	cvt.rn.f64.s32 	%fd123, %r452;
	ld.global.f64 	%fd1106, [%rd3+8840];
	setp.ge.f64 	%p153, %fd1106, 0d0000000000000000;
	@%p153 bra 	$L__BB1_151;
	ld.global.s32 	%rd386, [%rd3+8816];
	st.global.u64 	[_ZZ4RM48P7RM48GendE4IJKL], %rd386;
	ld.global.f64 	%fd1107, [%rd3+8832];
	st.global.f64 	[%rd3+8840], %fd1107;
	ld.global.f64 	%fd1108, [%rd3+8824];
	st.global.f64 	[%rd3+8848], %fd1108;
	ld.global.u64 	%rd387, [_ZZ4RM48P7RM48GendE4IJKL];
	mul.hi.s64 	%rd388, %rd387, 1255865031013801001;
	shr.u64 	%rd389, %rd388, 63;
	shr.s64 	%rd390, %rd388, 11;
	add.s64 	%rd391, %rd390, %rd389;
	mad.lo.s64 	%rd392, %rd391, -30082, %rd387;
	mul.hi.s64 	%rd393, %rd387, 7265569444961199011;
	shr.u64 	%rd394, %rd393, 63;
	shr.s64 	%rd395, %rd393, 21;
	add.s64 	%rd396, %rd395, %rd394;
	cvt.rn.f64.s64 	%fd1109, %rd396;
	div.rn.f64 	%fd1110, %fd1109, 0d4066200000000000;
	cvt.rzi.s32.f64 	%r454, %fd1110;
	cvt.rn.f64.s32 	%fd1111, %r454;
	mul.f64 	%fd1112, %fd1111, 0d4066200000000000;
	sub.f64 	%fd1113, %fd1109, %fd1112;
	add.f64 	%fd1114, %fd1113, 0d4000000000000000;
	cvt.rzi.s64.f64 	%rd608, %fd1114;
	cvt.rn.f64.s64 	%fd1115, %rd391;
	div.rn.f64 	%fd1116, %fd1115, 0d4066200000000000;
	cvt.rzi.s32.f64 	%r455, %fd1116;
	cvt.rn.f64.s32 	%fd1117, %r455;
	mul.f64 	%fd1118, %fd1117, 0d4066200000000000;
	sub.f64 	%fd1119, %fd1115, %fd1118;
	add.f64 	%fd1120, %fd1119, 0d4000000000000000;
	cvt.rzi.s64.f64 	%rd609, %fd1120;
	mul.hi.s64 	%rd397, %rd392, 1746437308753567017;
	shr.u64 	%rd398, %rd397, 63;
	shr.s64 	%rd399, %rd397, 4;
	add.s64 	%rd400, %rd399, %rd398;
	cvt.rn.f64.s64 	%fd1121, %rd400;
	div.rn.f64 	%fd1122, %fd1121, 0d4066400000000000;
	cvt.rzi.s32.f64 	%r456, %fd1122;
	cvt.rn.f64.s32 	%fd1123, %r456;
	mul.f64 	%fd1124, %fd1123, 0d4066400000000000;
	sub.f64 	%fd1125, %fd1121, %fd1124;
	add.f64 	%fd1126, %fd1125, 0d3FF0000000000000;
	cvt.rzi.s64.f64 	%rd610, %fd1126;
	cvt.rn.f64.s64 	%fd1127, %rd392;
	div.rn.f64 	%fd1128, %fd1127, 0d4065200000000000;
	cvt.rzi.s32.f64 	%r457, %fd1128;
	cvt.rn.f64.s32 	%fd1129, %r457;
	mul.f64 	%fd1130, %fd1129, 0d4065200000000000;
	sub.f64 	%fd1131, %fd1127, %fd1130;
	cvt.rzi.s64.f64 	%rd611, %fd1131;
	mov.b64 	%rd401, 4607182418800017408;
	st.global.u64 	[_ZZ4RM48P7RM48GendE3ONE], %rd401;
	mov.b32 	%r720, 1;
$L__BB1_137:
	mov.b32 	%r721, 1;
	mov.f64 	%fd1848, 0d0000000000000000;
	mov.f64 	%fd1847, 0d3FE0000000000000;
$L__BB1_138:
	mul.lo.s64 	%rd402, %rd608, %rd609;
	cvt.rn.f64.s64 	%fd1134, %rd402;
	div.rn.f64 	%fd1135, %fd1134, 0d4066600000000000;
	cvt.rzi.s32.f64 	%r459, %fd1135;
	cvt.rn.f64.s32 	%fd1136, %r459;
	mul.f64 	%fd1137, %fd1136, 0d4066600000000000;
	sub.f64 	%fd1138, %fd1134, %fd1137;
	cvt.rn.f64.s64 	%fd1139, %rd610;
	mul.f64 	%fd1140, %fd1138, %fd1139;
	div.rn.f64 	%fd1141, %fd1140, 0d4066600000000000;
	cvt.rzi.s32.f64 	%r460, %fd1141;
	cvt.rn.f64.s32 	%fd1142, %r460;
	mul.f64 	%fd1143, %fd1142, 0d4066600000000000;
	sub.f64 	%fd1144, %fd1140, %fd1143;
	cvt.rzi.s64.f64 	%rd403, %fd1144;
	mad.lo.s64 	%rd404, %rd611, 53, 1;
	cvt.rn.f64.s64 	%fd1145, %rd404;
	div.rn.f64 	%fd1146, %fd1145, 0d4065200000000000;
	cvt.rzi.s32.f64 	%r461, %fd1146;
	cvt.rn.f64.s32 	%fd1147, %r461;
	mul.f64 	%fd1148, %fd1147, 0d4065200000000000;
	sub.f64 	%fd1149, %fd1145, %fd1148;
	cvt.rzi.s64.f64 	%rd405, %fd1149;
	mul.lo.s64 	%rd406, %rd403, %rd405;
	cvt.rn.f64.s64 	%fd1150, %rd406;
	mul.f64 	%fd1151, %fd1150, 0d3F90000000000000;
	cvt.rzi.s32.f64 	%r462, %fd1151;
	cvt.rn.f64.s32 	%fd1152, %r462;
	mul.f64 	%fd1153, %fd1152, 0d4050000000000000;
	sub.f64 	%fd1154, %fd1150, %fd1153;
	setp.ge.f64 	%p154, %fd1154, 0d4040000000000000;
	add.f64 	%fd1155, %fd1848, %fd1847;
	selp.f64 	%fd1156, %fd1155, %fd1848, %p154;
	mul.f64 	%fd1157, %fd1847, 0d3FE0000000000000;
	mul.lo.s64 	%rd407, %rd609, %rd610;
	cvt.rn.f64.s64 	%fd1158, %rd407;
	div.rn.f64 	%fd1159, %fd1158, 0d4066600000000000;
	cvt.rzi.s32.f64 	%r463, %fd1159;
	cvt.rn.f64.s32 	%fd1160, %r463;
	mul.f64 	%fd1161, %fd1160, 0d4066600000000000;
	sub.f64 	%fd1162, %fd1158, %fd1161;
	cvt.rn.f64.s64 	%fd1163, %rd403;
	mul.f64 	%fd1164, %fd1162, %fd1163;
	div.rn.f64 	%fd1165, %fd1164, 0d4066600000000000;
	cvt.rzi.s32.f64 	%r464, %fd1165;
	cvt.rn.f64.s32 	%fd1166, %r464;
	mul.f64 	%fd1167, %fd1166, 0d4066600000000000;
	sub.f64 	%fd1168, %fd1164, %fd1167;
	cvt.rzi.s64.f64 	%rd608, %fd1168;
	mad.lo.s64 	%rd408, %rd405, 53, 1;
	cvt.rn.f64.s64 	%fd1169, %rd408;
	div.rn.f64 	%fd1170, %fd1169, 0d4065200000000000;
	cvt.rzi.s32.f64 	%r465, %fd1170;
	cvt.rn.f64.s32 	%fd1171, %r465;
	mul.f64 	%fd1172, %fd1171, 0d4065200000000000;
	sub.f64 	%fd1173, %fd1169, %fd1172;
	cvt.rzi.s64.f64 	%rd409, %fd1173;
	mul.lo.s64 	%rd410, %rd608, %rd409;
	cvt.rn.f64.s64 	%fd1174, %rd410;
	mul.f64 	%fd1175, %fd1174, 0d3F90000000000000;
	cvt.rzi.s32.f64 	%r466, %fd1175;
	cvt.rn.f64.s32 	%fd1176, %r466;
	mul.f64 	%fd1177, %fd1176, 0d4050000000000000;
	sub.f64 	%fd1178, %fd1174, %fd1177;
	setp.ge.f64 	%p155, %fd1178, 0d4040000000000000;
	add.f64 	%fd1179, %fd1156, %fd1157;
	selp.f64 	%fd1180, %fd1179, %fd1156, %p155;
	mul.f64 	%fd1181, %fd1157, 0d3FE0000000000000;
	mul.lo.s64 	%rd411, %rd610, %rd403;
	cvt.rn.f64.s64 	%fd1182, %rd411;
	div.rn.f64 	%fd1183, %fd1182, 0d4066600000000000;
	cvt.rzi.s32.f64 	%r467, %fd1183;
	cvt.rn.f64.s32 	%fd1184, %r467;
	mul.f64 	%fd1185, %fd1184, 0d4066600000000000;
	sub.f64 	%fd1186, %fd1182, %fd1185;
	cvt.rn.f64.s64 	%fd1187, %rd608;
	mul.f64 	%fd1188, %fd1186, %fd1187;
	div.rn.f64 	%fd1189, %fd1188, 0d4066600000000000;
	cvt.rzi.s32.f64 	%r468, %fd1189;
	cvt.rn.f64.s32 	%fd1190, %r468;
	mul.f64 	%fd1191, %fd1190, 0d4066600000000000;
	sub.f64 	%fd1192, %fd1188, %fd1191;
	cvt.rzi.s64.f64 	%rd609, %fd1192;
	mad.lo.s64 	%rd412, %rd409, 53, 1;
	cvt.rn.f64.s64 	%fd1193, %rd412;
	div.rn.f64 	%fd1194, %fd1193, 0d4065200000000000;
	cvt.rzi.s32.f64 	%r469, %fd1194;
	cvt.rn.f64.s32 	%fd1195, %r469;
	mul.f64 	%fd1196, %fd1195, 0d4065200000000000;
	sub.f64 	%fd1197, %fd1193, %fd1196;
	cvt.rzi.s64.f64 	%rd413, %fd1197;
	mul.lo.s64 	%rd414, %rd609, %rd413;
	cvt.rn.f64.s64 	%fd1198, %rd414;
	mul.f64 	%fd1199, %fd1198, 0d3F90000000000000;
	cvt.rzi.s32.f64 	%r470, %fd1199;
	cvt.rn.f64.s32 	%fd1200, %r470;
	mul.f64 	%fd1201, %fd1200, 0d4050000000000000;
	sub.f64 	%fd1202, %fd1198, %fd1201;
	setp.ge.f64 	%p156, %fd1202, 0d4040000000000000;
	add.f64 	%fd1203, %fd1180, %fd1181;
	selp.f64 	%fd1204, %fd1203, %fd1180, %p156;
	mul.f64 	%fd1205, %fd1181, 0d3FE0000000000000;
	mul.lo.s64 	%rd415, %rd403, %rd608;
	cvt.rn.f64.s64 	%fd1206, %rd415;
	div.rn.f64 	%fd1207, %fd1206, 0d4066600000000000;
	cvt.rzi.s32.f64 	%r471, %fd1207;
	cvt.rn.f64.s32 	%fd1208, %r471;
	mul.f64 	%fd1209, %fd1208, 0d4066600000000000;
	sub.f64 	%fd1210, %fd1206, %fd1209;
	cvt.rn.f64.s64 	%fd1211, %rd609;
	mul.f64 	%fd1212, %fd1210, %fd1211;
	div.rn.f64 	%fd1213, %fd1212, 0d4066600000000000;
	cvt.rzi.s32.f64 	%r472, %fd1213;
	cvt.rn.f64.s32 	%fd1214, %r472;
	mul.f64 	%fd1215, %fd1214, 0d4066600000000000;
	sub.f64 	%fd1216, %fd1212, %fd1215;
	cvt.rzi.s64.f64 	%rd610, %fd1216;
	mad.lo.s64 	%rd416, %rd413, 53, 1;
	cvt.rn.f64.s64 	%fd1217, %rd416;
	div.rn.f64 	%fd1218, %fd1217, 0d4065200000000000;
	cvt.rzi.s32.f64 	%r473, %fd1218;
	cvt.rn.f64.s32 	%fd1219, %r473;
	mul.f64 	%fd1220, %fd1219, 0d4065200000000000;
	sub.f64 	%fd1221, %fd1217, %fd1220;
	cvt.rzi.s64.f64 	%rd611, %fd1221;
	mul.lo.s64 	%rd417, %rd610, %rd611;
	cvt.rn.f64.s64 	%fd1222, %rd417;
	mul.f64 	%fd1223, %fd1222, 0d3F90000000000000;
	cvt.rzi.s32.f64 	%r474, %fd1223;
	cvt.rn.f64.s32 	%fd1224, %r474;
	mul.f64 	%fd1225, %fd1224, 0d4050000000000000;
	sub.f64 	%fd1226, %fd1222, %fd1225;
	setp.ge.f64 	%p157, %fd1226, 0d4040000000000000;
	add.f64 	%fd1227, %fd1204, %fd1205;
	selp.f64 	%fd1848, %fd1227, %fd1204, %p157;
	mul.f64 	%fd1847, %fd1205, 0d3FE0000000000000;
	add.s32 	%r721, %r721, 4;
	setp.ne.s32 	%p158, %r721, 49;
	@%p158 bra 	$L__BB1_138;
	mul.wide.u32 	%rd418, %r720, 8;
	add.s64 	%rd419, %rd3, %rd418;
	st.global.f64 	[%rd419+8008], %fd1848;
	add.s32 	%r720, %r720, 1;
	setp.ne.s32 	%p159, %r720, 98;
	@%p159 bra 	$L__BB1_137;
	st.global.f64 	[_ZZ4RM48P7RM48GendE6TWOM49], %fd1847;
	ld.global.f64 	%fd1228, [_ZZ4RM48P7RM48GendE3ONE];
	mul.f64 	%fd1229, %fd1228, 0d3FE0000000000000;
	mul.f64 	%fd1230, %fd1229, 0d3FE0000000000000;
	mul.f64 	%fd1231, %fd1230, 0d3FE0000000000000;
	mul.f64 	%fd1232, %fd1231, 0d3FE0000000000000;
	mul.f64 	%fd1233, %fd1232, 0d3FE0000000000000;
	mul.f64 	%fd1234, %fd1233, 0d3FE0000000000000;
	mul.f64 	%fd1235, %fd1234, 0d3FE0000000000000;
	mul.f64 	%fd1236, %fd1235, 0d3FE0000000000000;
	mul.f64 	%fd1237, %fd1236, 0d3FE0000000000000;
	mul.f64 	%fd1238, %fd1237, 0d3FE0000000000000;
	mul.f64 	%fd1239, %fd1238, 0d3FE0000000000000;
	mul.f64 	%fd1240, %fd1239, 0d3FE0000000000000;
	mul.f64 	%fd1241, %fd1240, 0d3FE0000000000000;
	mul.f64 	%fd1242, %fd1241, 0d3FE0000000000000;
	mul.f64 	%fd1243, %fd1242, 0d3FE0000000000000;
	mul.f64 	%fd1244, %fd1243, 0d3FE0000000000000;
	mul.f64 	%fd1245, %fd1244, 0d3FE0000000000000;
	mul.f64 	%fd1246, %fd1245, 0d3FE0000000000000;
	mul.f64 	%fd1247, %fd1246, 0d3FE0000000000000;
	mul.f64 	%fd1248, %fd1247, 0d3FE0000000000000;
	mul.f64 	%fd1249, %fd1248, 0d3FE0000000000000;
	mul.f64 	%fd1250, %fd1249, 0d3FE0000000000000;
	mul.f64 	%fd1251, %fd1250, 0d3FE0000000000000;
	mul.f64 	%fd1252, %fd1251, 0d3FE0000000000000;
	st.global.f64 	[_ZZ4RM48P7RM48GendE6TWOM24], %fd1252;
	mul.f64 	%fd1253, %fd1252, 0d41161F1000000000;
	st.global.f64 	[%rd3+8808], %fd1253;
	mul.f64 	%fd1254, %fd1252, 0d415D32EC40000000;
	st.global.f64 	[_ZZ4RM48P7RM48GendE2CD], %fd1254;
	mul.f64 	%fd1255, %fd1252, 0d416FFFFFA0000000;
	st.global.f64 	[_ZZ4RM48P7RM48GendE2CM], %fd1255;
	mov.b32 	%r475, 33;
	mov.b32 	%r476, 97;
	st.global.v2.u32 	[%rd3+8800], {%r476, %r475};
	ld.global.f64 	%fd1853, [%rd3+8848];
	add.f64 	%fd1256, %fd1853, 0d3FF0000000000000;
	setp.ltu.f64 	%p160, %fd1256, 0d3FF0000000000000;
	@%p160 bra 	$L__BB1_149;
	ld.global.f64 	%fd1852, [%rd3+8840];
	mov.b32 	%r724, 1;
	mov.f64 	%fd1851, 0d3FF0000000000000;
	mov.b32 	%r729, 97;
	mov.b32 	%r728, 33;
$L__BB1_142:
	add.f64 	%fd1258, %fd1853, 0d3FF0000000000000;
	setp.eq.f64 	%p161, %fd1258, %fd1851;
	cvt.rzi.s64.f64 	%rd420, %fd1852;
	setp.lt.s64 	%p162, %rd420, 1;
	and.pred  	%p163, %p161, %p162;
	setp.ltu.f64 	%p164, %fd1852, 0d3FF0000000000000;
	or.pred  	%p165, %p163, %p164;
	@%p165 bra 	$L__BB1_148;
	mov.b32 	%r727, 1;
$L__BB1_144:
	mul.wide.s32 	%rd422, %r729, 8;
	add.s64 	%rd423, %rd3, %rd422;
	ld.global.f64 	%fd1259, [%rd423+8008];
	mul.wide.s32 	%rd424, %r728, 8;
	add.s64 	%rd425, %rd3, %rd424;
	ld.global.f64 	%fd1260, [%rd425+8008];
	sub.f64 	%fd1261, %fd1259, %fd1260;
	setp.lt.f64 	%p166, %fd1261, 0d0000000000000000;
	ld.global.f64 	%fd1262, [_ZZ4RM48P7RM48GendE3ONE];
	add.f64 	%fd1263, %fd1261, %fd1262;
	selp.f64 	%fd1264, %fd1263, %fd1261, %p166;
	st.global.f64 	[%rd423+8008], %fd1264;
	ld.global.v2.u32 	{%r481, %r482}, [%rd3+8800];
	add.s32 	%r483, %r481, -1;
	setp.eq.s32 	%p167, %r483, 0;
	selp.b32 	%r729, 97, %r483, %p167;
	add.s32 	%r484, %r482, -1;
	setp.eq.s32 	%p168, %r484, 0;
	selp.b32 	%r728, 97, %r484, %p168;
	st.global.v2.u32 	[%rd3+8800], {%r729, %r728};
	ld.global.f64 	%fd1265, [%rd3+8808];
	ld.global.f64 	%fd1266, [_ZZ4RM48P7RM48GendE2CD];
	sub.f64 	%fd133, %fd1265, %fd1266;
	st.global.f64 	[%rd3+8808], %fd133;
	setp.geu.f64 	%p169, %fd133, 0d0000000000000000;
	@%p169 bra 	$L__BB1_146;
	ld.global.f64 	%fd1267, [_ZZ4RM48P7RM48GendE2CM];
	add.f64 	%fd1268, %fd133, %fd1267;
	st.global.f64 	[%rd3+8808], %fd1268;
$L__BB1_146:
	add.s32 	%r727, %r727, 1;
	cvt.rn.f64.u32 	%fd1269, %r727;
	ld.global.f64 	%fd1852, [%rd3+8840];
	setp.ge.f64 	%p170, %fd1852, %fd1269;
	@%p170 bra 	$L__BB1_144;
	ld.global.f64 	%fd1853, [%rd3+8848];
$L__BB1_148:
	add.s32 	%r724, %r724, 1;
	cvt.rn.f64.u32 	%fd1851, %r724;
	add.f64 	%fd1270, %fd1853, 0d3FF0000000000000;
	setp.ge.f64 	%p171, %fd1270, %fd1851;
	@%p171 bra 	$L__BB1_142;
$L__BB1_149:
	ld.global.u32 	%r485, [%rd3+8820];
	setp.ne.s32 	%p172, %r485, 1;
	@%p172 bra 	$L__BB1_151;
	mov.b32 	%r502, 0;
	st.global.u32 	[%rd3+8820], %r502;
	mov.b32 	%r730, 1;
	bra.uni 	$L__BB1_160;
$L__BB1_151:
	mov.b32 	%r486, 1;
	st.global.u32 	[%rd3+8792], %r486;
	setp.lt.s32 	%p173, %r452, 1;
	@%p173 bra 	$L__BB1_157;
$L__BB1_152:
	ld.global.v2.u32 	{%r487, %r488}, [%rd3+8800];
	mul.wide.s32 	%rd426, %r487, 8;
	add.s64 	%rd427, %rd3, %rd426;
	ld.global.f64 	%fd1271, [%rd427+8008];
	mul.wide.s32 	%rd428, %r488, 8;
	add.s64 	%rd429, %rd3, %rd428;
	ld.global.f64 	%fd1272, [%rd429+8008];
	sub.f64 	%fd1273, %fd1271, %fd1272;
	setp.lt.f64 	%p174, %fd1273, 0d0000000000000000;
	ld.global.f64 	%fd1274, [_ZZ4RM48P7RM48GendE3ONE];
	add.f64 	%fd1275, %fd1273, %fd1274;
	selp.f64 	%fd139, %fd1275, %fd1273, %p174;
	st.global.f64 	[%rd427+8008], %fd139;
	ld.global.v2.u32 	{%r489, %r490}, [%rd3+8800];
	add.s32 	%r491, %r489, -1;
	setp.eq.s32 	%p175, %r491, 0;
	selp.b32 	%r492, 97, %r491, %p175;
	add.s32 	%r493, %r490, -1;
	setp.eq.s32 	%p176, %r493, 0;
	selp.b32 	%r494, 97, %r493, %p176;
	st.global.v2.u32 	[%rd3+8800], {%r492, %r494};
	ld.global.f64 	%fd1276, [%rd3+8808];
	ld.global.f64 	%fd1277, [_ZZ4RM48P7RM48GendE2CD];
	sub.f64 	%fd1854, %fd1276, %fd1277;
	st.global.f64 	[%rd3+8808], %fd1854;
	setp.geu.f64 	%p177, %fd1854, 0d0000000000000000;
	@%p177 bra 	$L__BB1_154;
	ld.global.f64 	%fd1278, [_ZZ4RM48P7RM48GendE2CM];
	add.f64 	%fd1854, %fd1854, %fd1278;
	st.global.f64 	[%rd3+8808], %fd1854;
$L__BB1_154:
	sub.f64 	%fd1279, %fd139, %fd1854;
	setp.lt.f64 	%p178, %fd1279, 0d0000000000000000;
	ld.global.f64 	%fd1280, [_ZZ4RM48P7RM48GendE3ONE];
	add.f64 	%fd1281, %fd1279, %fd1280;
	selp.f64 	%fd1282, %fd1281, %fd1279, %p178;
	ld.global.u32 	%r495, [%rd3+8792];
	mul.wide.s32 	%rd430, %r495, 8;
	add.s64 	%rd431, %rd3, %rd430;
	st.global.f64 	[%rd431], %fd1282;
	setp.neu.f64 	%p179, %fd1282, 0d0000000000000000;
	@%p179 bra 	$L__BB1_156;
	ld.global.f64 	%fd1283, [_ZZ4RM48P7RM48GendE6TWOM49];
	ld.global.u32 	%r496, [%rd3+8792];
	mul.wide.s32 	%rd432, %r496, 8;
	add.s64 	%rd433, %rd3, %rd432;
	st.global.f64 	[%rd433], %fd1283;
$L__BB1_156:
	ld.global.u32 	%r497, [%rd3+8792];
	add.s32 	%r498, %r497, 1;
	st.global.u32 	[%rd3+8792], %r498;
	cvt.rn.f64.s32 	%fd1284, %r498;
	setp.ge.f64 	%p180, %fd123, %fd1284;
	@%p180 bra 	$L__BB1_152;
$L__BB1_157:
	ld.global.f64 	%fd1285, [%rd3+8840];
	add.f64 	%fd143, %fd1285, %fd123;
	st.global.f64 	[%rd3+8840], %fd143;
	setp.ltu.f64 	%p181, %fd143, 0d41CDCD6500000000;
	mov.b32 	%r730, 1;
	@%p181 bra 	$L__BB1_160;
	ld.global.f64 	%fd1286, [%rd3+8848];
	add.f64 	%fd1287, %fd1286, 0d3FF0000000000000;
	st.global.f64 	[%rd3+8848], %fd1287;
	add.f64 	%fd1288, %fd143, 0dC1CDCD6500000000;
	st.global.f64 	[%rd3+8840], %fd1288;
	bra.uni 	$L__BB1_160;
$L__BB1_159:
	add.s32 	%r730, %r741, 1;
$L__BB1_160:
	st.global.u32 	[%rd3+8792], %r730;
	mul.wide.s32 	%rd434, %r730, 8;
	add.s64 	%rd435, %rd3, %rd434;
	ld.global.f64 	%fd1863, [%rd435];
	setp.ne.s32 	%p182, %r730, 0;
	ld.global.u32 	%r503, [%rd3+8796];
	setp.lt.s32 	%p183, %r730, %r503;
	and.pred  	%p184, %p182, %p183;
	@%p184 bra 	$L__BB1_185;
	cvt.rn.f64.s32 	%fd145, %r503;
	ld.global.f64 	%fd1289, [%rd3+8840];
	setp.ge.f64 	%p185, %fd1289, 0d0000000000000000;
	@%p185 bra 	$L__BB1_177;
	ld.global.s32 	%rd436, [%rd3+8816];
	st.global.u64 	[_ZZ4RM48P7RM48GendE4IJKL], %rd436;
	ld.global.f64 	%fd1290, [%rd3+8832];
	st.global.f64 	[%rd3+8840], %fd1290;
	ld.global.f64 	%fd1291, [%rd3+8824];
	st.global.f64 	[%rd3+8848], %fd1291;
	ld.global.u64 	%rd437, [_ZZ4RM48P7RM48GendE4IJKL];
	mul.hi.s64 	%rd438, %rd437, 1255865031013801001;
	shr.u64 	%rd439, %rd438, 63;
	shr.s64 	%rd440, %rd438, 11;
	add.s64 	%rd441, %rd440, %rd439;
	mad.lo.s64 	%rd442, %rd441, -30082, %rd437;
	mul.hi.s64 	%rd443, %rd437, 7265569444961199011;
	shr.u64 	%rd444, %rd443, 63;
	shr.s64 	%rd445, %rd443, 21;
	add.s64 	%rd446, %rd445, %rd444;
	cvt.rn.f64.s64 	%fd1292, %rd446;
	div.rn.f64 	%fd1293, %fd1292, 0d4066200000000000;
	cvt.rzi.s32.f64 	%r505, %fd1293;
	cvt.rn.f64.s32 	%fd1294, %r505;
	mul.f64 	%fd1295, %fd1294, 0d4066200000000000;
	sub.f64 	%fd1296, %fd1292, %fd1295;
	add.f64 	%fd1297, %fd1296, 0d4000000000000000;
	cvt.rzi.s64.f64 	%rd616, %fd1297;
	cvt.rn.f64.s64 	%fd1298, %rd441;
	div.rn.f64 	%fd1299, %fd1298, 0d4066200000000000;
	cvt.rzi.s32.f64 	%r506, %fd1299;
	cvt.rn.f64.s32 	%fd1300, %r506;
	mul.f64 	%fd1301, %fd1300, 0d4066200000000000;
	sub.f64 	%fd1302, %fd1298, %fd1301;
	add.f64 	%fd1303, %fd1302, 0d4000000000000000;
	cvt.rzi.s64.f64 	%rd617, %fd1303;
	mul.hi.s64 	%rd447, %rd442, 1746437308753567017;
	shr.u64 	%rd448, %rd447, 63;
	shr.s64 	%rd449, %rd447, 4;
	add.s64 	%rd450, %rd449, %rd448;
	cvt.rn.f64.s64 	%fd1304, %rd450;
	div.rn.f64 	%fd1305, %fd1304, 0d4066400000000000;
	cvt.rzi.s32.f64 	%r507, %fd1305;
	cvt.rn.f64.s32 	%fd1306, %r507;
	mul.f64 	%fd1307, %fd1306, 0d4066400000000000;
	sub.f64 	%fd1308, %fd1304, %fd1307;
	add.f64 	%fd1309, %fd1308, 0d3FF0000000000000;
	cvt.rzi.s64.f64 	%rd618, %fd1309;
	cvt.rn.f64.s64 	%fd1310, %rd442;
	div.rn.f64 	%fd1311, %fd1310, 0d4065200000000000;
	cvt.rzi.s32.f64 	%r508, %fd1311;
	cvt.rn.f64.s32 	%fd1312, %r508;
	mul.f64 	%fd1313, %fd1312, 0d4065200000000000;
	sub.f64 	%fd1314, %fd1310, %fd1313;
	cvt.rzi.s64.f64 	%rd619, %fd1314;
	mov.b64 	%rd451, 4607182418800017408;
	st.global.u64 	[_ZZ4RM48P7RM48GendE3ONE], %rd451;
	mov.b32 	%r731, 1;
$L__BB1_163:
	mov.b32 	%r732, 1;
	mov.f64 	%fd1856, 0d0000000000000000;
	mov.f64 	%fd1855, 0d3FE0000000000000;
$L__BB1_164:
	mul.lo.s64 	%rd452, %rd616, %rd617;
	cvt.rn.f64.s64 	%fd1317, %rd452;
	div.rn.f64 	%fd1318, %fd1317, 0d4066600000000000;
	cvt.rzi.s32.f64 	%r510, %fd1318;
	cvt.rn.f64.s32 	%fd1319, %r510;
	mul.f64 	%fd1320, %fd1319, 0d4066600000000000;
	sub.f64 	%fd1321, %fd1317, %fd1320;
	cvt.rn.f64.s64 	%fd1322, %rd618;
	mul.f64 	%fd1323, %fd1321, %fd1322;
	div.rn.f64 	%fd1324, %fd1323, 0d4066600000000000;
	cvt.rzi.s32.f64 	%r511, %fd1324;
	cvt.rn.f64.s32 	%fd1325, %r511;
	mul.f64 	%fd1326, %fd1325, 0d4066600000000000;
	sub.f64 	%fd1327, %fd1323, %fd1326;
	cvt.rzi.s64.f64 	%rd453, %fd1327;
	mad.lo.s64 	%rd454, %rd619, 53, 1;
	cvt.rn.f64.s64 	%fd1328, %rd454;
	div.rn.f64 	%fd1329, %fd1328, 0d4065200000000000;
	cvt.rzi.s32.f64 	%r512, %fd1329;
	cvt.rn.f64.s32 	%fd1330, %r512;
	mul.f64 	%fd1331, %fd1330, 0d4065200000000000;
	sub.f64 	%fd1332, %fd1328, %fd1331;
	cvt.rzi.s64.f64 	%rd455, %fd1332;
	mul.lo.s64 	%rd456, %rd453, %rd455;
	cvt.rn.f64.s64 	%fd1333, %rd456;
	mul.f64 	%fd1334, %fd1333, 0d3F90000000000000;
	cvt.rzi.s32.f64 	%r513, %fd1334;
	cvt.rn.f64.s32 	%fd1335, %r513;
	mul.f64 	%fd1336, %fd1335, 0d4050000000000000;
	sub.f64 	%fd1337, %fd1333, %fd1336;
	setp.ge.f64 	%p186, %fd1337, 0d4040000000000000;
	add.f64 	%fd1338, %fd1856, %fd1855;
	selp.f64 	%fd1339, %fd1338, %fd1856, %p186;
	mul.f64 	%fd1340, %fd1855, 0d3FE0000000000000;
	mul.lo.s64 	%rd457, %rd617, %rd618;
	cvt.rn.f64.s64 	%fd1341, %rd457;
	div.rn.f64 	%fd1342, %fd1341, 0d4066600000000000;
	cvt.rzi.s32.f64 	%r514, %fd1342;
	cvt.rn.f64.s32 	%fd1343, %r514;
	mul.f64 	%fd1344, %fd1343, 0d4066600000000000;
	sub.f64 	%fd1345, %fd1341, %fd1344;
	cvt.rn.f64.s64 	%fd1346, %rd453;
	mul.f64 	%fd1347, %fd1345, %fd1346;
	div.rn.f64 	%fd1348, %fd1347, 0d4066600000000000;
	cvt.rzi.s32.f64 	%r515, %fd1348;
	cvt.rn.f64.s32 	%fd1349, %r515;
	mul.f64 	%fd1350, %fd1349, 0d4066600000000000;
	sub.f64 	%fd1351, %fd1347, %fd1350;
	cvt.rzi.s64.f64 	%rd616, %fd1351;
	mad.lo.s64 	%rd458, %rd455, 53, 1;
	cvt.rn.f64.s64 	%fd1352, %rd458;
	div.rn.f64 	%fd1353, %fd1352, 0d4065200000000000;
	cvt.rzi.s32.f64 	%r516, %fd1353;
	cvt.rn.f64.s32 	%fd1354, %r516;
	mul.f64 	%fd1355, %fd1354, 0d4065200000000000;
	sub.f64 	%fd1356, %fd1352, %fd1355;
	cvt.rzi.s64.f64 	%rd459, %fd1356;
	mul.lo.s64 	%rd460, %rd616, %rd459;
	cvt.rn.f64.s64 	%fd1357, %rd460;
	mul.f64 	%fd1358, %fd1357, 0d3F90000000000000;
	cvt.rzi.s32.f64 	%r517, %fd1358;
	cvt.rn.f64.s32 	%fd1359, %r517;
	mul.f64 	%fd1360, %fd1359, 0d4050000000000000;
	sub.f64 	%fd1361, %fd1357, %fd1360;
	setp.ge.f64 	%p187, %fd1361, 0d4040000000000000;
	add.f64 	%fd1362, %fd1339, %fd1340;
	selp.f64 	%fd1363, %fd1362, %fd1339, %p187;
	mul.f64 	%fd1364, %fd1340, 0d3FE0000000000000;
	mul.lo.s64 	%rd461, %rd618, %rd453;
	cvt.rn.f64.s64 	%fd1365, %rd461;
	div.rn.f64 	%fd1366, %fd1365, 0d4066600000000000;
	cvt.rzi.s32.f64 	%r518, %fd1366;
	cvt.rn.f64.s32 	%fd1367, %r518;
	mul.f64 	%fd1368, %fd1367, 0d4066600000000000;
	sub.f64 	%fd1369, %fd1365, %fd1368;
	cvt.rn.f64.s64 	%fd1370, %rd616;
	mul.f64 	%fd1371, %fd1369, %fd1370;
	div.rn.f64 	%fd1372, %fd1371, 0d4066600000000000;
	cvt.rzi.s32.f64 	%r519, %fd1372;
	cvt.rn.f64.s32 	%fd1373, %r519;
	mul.f64 	%fd1374, %fd1373, 0d4066600000000000;
	sub.f64 	%fd1375, %fd1371, %fd1374;
	cvt.rzi.s64.f64 	%rd617, %fd1375;
	mad.lo.s64 	%rd462, %rd459, 53, 1;
	cvt.rn.f64.s64 	%fd1376, %rd462;
	div.rn.f64 	%fd1377, %fd1376, 0d4065200000000000;
	cvt.rzi.s32.f64 	%r520, %fd1377;
	cvt.rn.f64.s32 	%fd1378, %r520;
	mul.f64 	%fd1379, %fd1378, 0d4065200000000000;
	sub.f64 	%fd1380, %fd1376, %fd1379;
	cvt.rzi.s64.f64 	%rd463, %fd1380;
	mul.lo.s64 	%rd464, %rd617, %rd463;
	cvt.rn.f64.s64 	%fd1381, %rd464;
	mul.f64 	%fd1382, %fd1381, 0d3F90000000000000;
	cvt.rzi.s32.f64 	%r521, %fd1382;
	cvt.rn.f64.s32 	%fd1383, %r521;
	mul.f64 	%fd1384, %fd1383, 0d4050000000000000;
	sub.f64 	%fd1385, %fd1381, %fd1384;
	setp.ge.f64 	%p188, %fd1385, 0d4040000000000000;
	add.f64 	%fd1386, %fd1363, %fd1364;
	selp.f64 	%fd1387, %fd1386, %fd1363, %p188;
	mul.f64 	%fd1388, %fd1364, 0d3FE0000000000000;
	mul.lo.s64 	%rd465, %rd453, %rd616;
	cvt.rn.f64.s64 	%fd1389, %rd465;
	div.rn.f64 	%fd1390, %fd1389, 0d4066600000000000;
	cvt.rzi.s32.f64 	%r522, %fd1390;
	cvt.rn.f64.s32 	%fd1391, %r522;
	mul.f64 	%fd1392, %fd1391, 0d4066600000000000;
	sub.f64 	%fd1393, %fd1389, %fd1392;
	cvt.rn.f64.s64 	%fd1394, %rd617;
	mul.f64 	%fd1395, %fd1393, %fd1394;
	div.rn.f64 	%fd1396, %fd1395, 0d4066600000000000;
	cvt.rzi.s32.f64 	%r523, %fd1396;
	cvt.rn.f64.s32 	%fd1397, %r523;
	mul.f64 	%fd1398, %fd1397, 0d4066600000000000;
	sub.f64 	%fd1399, %fd1395, %fd1398;
	cvt.rzi.s64.f64 	%rd618, %fd1399;
	mad.lo.s64 	%rd466, %rd463, 53, 1;
	cvt.rn.f64.s64 	%fd1400, %rd466;
	div.rn.f64 	%fd1401, %fd1400, 0d4065200000000000;
	cvt.rzi.s32.f64 	%r524, %fd1401;
	cvt.rn.f64.s32 	%fd1402, %r524;
	mul.f64 	%fd1403, %fd1402, 0d4065200000000000;
	sub.f64 	%fd1404, %fd1400, %fd1403;
	cvt.rzi.s64.f64 	%rd619, %fd1404;
	mul.lo.s64 	%rd467, %rd618, %rd619;
	cvt.rn.f64.s64 	%fd1405, %rd467;
	mul.f64 	%fd1406, %fd1405, 0d3F90000000000000;
	cvt.rzi.s32.f64 	%r525, %fd1406;
	cvt.rn.f64.s32 	%fd1407, %r525;
	mul.f64 	%fd1408, %fd1407, 0d4050000000000000;
	sub.f64 	%fd1409, %fd1405, %fd1408;
	setp.ge.f64 	%p189, %fd1409, 0d4040000000000000;
	add.f64 	%fd1410, %fd1387, %fd1388;
	selp.f64 	%fd1856, %fd1410, %fd1387, %p189;
	mul.f64 	%fd1855, %fd1388, 0d3FE0000000000000;
	add.s32 	%r732, %r732, 4;
	setp.ne.s32 	%p190, %r732, 49;
	@%p190 bra 	$L__BB1_164;
	mul.wide.u32 	%rd468, %r731, 8;
	add.s64 	%rd469, %rd3, %rd468;
	st.global.f64 	[%rd469+8008], %fd1856;
	add.s32 	%r731, %r731, 1;
	setp.ne.s32 	%p191, %r731, 98;
	@%p191 bra 	$L__BB1_163;
	st.global.f64 	[_ZZ4RM48P7RM48GendE6TWOM49], %fd1855;
	ld.global.f64 	%fd1411, [_ZZ4RM48P7RM48GendE3ONE];
	mul.f64 	%fd1412, %fd1411, 0d3FE0000000000000;
	mul.f64 	%fd1413, %fd1412, 0d3FE0000000000000;
	mul.f64 	%fd1414, %fd1413, 0d3FE0000000000000;
	mul.f64 	%fd1415, %fd1414, 0d3FE0000000000000;
	mul.f64 	%fd1416, %fd1415, 0d3FE0000000000000;
	mul.f64 	%fd1417, %fd1416, 0d3FE0000000000000;
	mul.f64 	%fd1418, %fd1417, 0d3FE0000000000000;
	mul.f64 	%fd1419, %fd1418, 0d3FE0000000000000;
	mul.f64 	%fd1420, %fd1419, 0d3FE0000000000000;
	mul.f64 	%fd1421, %fd1420, 0d3FE0000000000000;
	mul.f64 	%fd1422, %fd1421, 0d3FE0000000000000;
	mul.f64 	%fd1423, %fd1422, 0d3FE0000000000000;
	mul.f64 	%fd1424, %fd1423, 0d3FE0000000000000;
	mul.f64 	%fd1425, %fd1424, 0d3FE0000000000000;
	mul.f64 	%fd1426, %fd1425, 0d3FE0000000000000;
	mul.f64 	%fd1427, %fd1426, 0d3FE0000000000000;
	mul.f64 	%fd1428, %fd1427, 0d3FE0000000000000;
	mul.f64 	%fd1429, %fd1428, 0d3FE0000000000000;
	mul.f64 	%fd1430, %fd1429, 0d3FE0000000000000;
	mul.f64 	%fd1431, %fd1430, 0d3FE0000000000000;
	mul.f64 	%fd1432, %fd1431, 0d3FE0000000000000;
	mul.f64 	%fd1433, %fd1432, 0d3FE0000000000000;
	mul.f64 	%fd1434, %fd1433, 0d3FE0000000000000;
	mul.f64 	%fd1435, %fd1434, 0d3FE0000000000000;
	st.global.f64 	[_ZZ4RM48P7RM48GendE6TWOM24], %fd1435;
	mul.f64 	%fd1436, %fd1435, 0d41161F1000000000;
	st.global.f64 	[%rd3+8808], %fd1436;
	mul.f64 	%fd1437, %fd1435, 0d415D32EC40000000;
	st.global.f64 	[_ZZ4RM48P7RM48GendE2CD], %fd1437;
	mul.f64 	%fd1438, %fd1435, 0d416FFFFFA0000000;
	st.global.f64 	[_ZZ4RM48P7RM48GendE2CM], %fd1438;
	mov.b32 	%r526, 33;
	mov.b32 	%r527, 97;
	st.global.v2.u32 	[%rd3+8800], {%r527, %r526};
	ld.global.f64 	%fd1861, [%rd3+8848];
	add.f64 	%fd1439, %fd1861, 0d3FF0000000000000;
	setp.ltu.f64 	%p192, %fd1439, 0d3FF0000000000000;
	@%p192 bra 	$L__BB1_175;
	ld.global.f64 	%fd1860, [%rd3+8840];
	mov.b32 	%r735, 1;
	mov.f64 	%fd1859, 0d3FF0000000000000;
	mov.b32 	%r740, 97;
	mov.b32 	%r739, 33;
$L__BB1_168:
	add.f64 	%fd1441, %fd1861, 0d3FF0000000000000;
	setp.eq.f64 	%p193, %fd1441, %fd1859;
	cvt.rzi.s64.f64 	%rd470, %fd1860;
	setp.lt.s64 	%p194, %rd470, 1;
	and.pred  	%p195, %p193, %p194;
	setp.ltu.f64 	%p196, %fd1860, 0d3FF0000000000000;
	or.pred  	%p197, %p195, %p196;
	@%p197 bra 	$L__BB1_174;
	mov.b32 	%r738, 1;
$L__BB1_170:
	mul.wide.s32 	%rd472, %r740, 8;
	add.s64 	%rd473, %rd3, %rd472;
	ld.global.f64 	%fd1442, [%rd473+8008];
	mul.wide.s32 	%rd474, %r739, 8;
	add.s64 	%rd475, %rd3, %rd474;
	ld.global.f64 	%fd1443, [%rd475+8008];
	sub.f64 	%fd1444, %fd1442, %fd1443;
	setp.lt.f64 	%p198, %fd1444, 0d0000000000000000;
	ld.global.f64 	%fd1445, [_ZZ4RM48P7RM48GendE3ONE];
	add.f64 	%fd1446, %fd1444, %fd1445;
	selp.f64 	%fd1447, %fd1446, %fd1444, %p198;
	st.global.f64 	[%rd473+8008], %fd1447;
	ld.global.v2.u32 	{%r532, %r533}, [%rd3+8800];
	add.s32 	%r534, %r532, -1;
	setp.eq.s32 	%p199, %r534, 0;
	selp.b32 	%r740, 97, %r534, %p199;
	add.s32 	%r535, %r533, -1;
	setp.eq.s32 	%p200, %r535, 0;
	selp.b32 	%r739, 97, %r535, %p200;
	st.global.v2.u32 	[%rd3+8800], {%r740, %r739};
	ld.global.f64 	%fd1448, [%rd3+8808];
	ld.global.f64 	%fd1449, [_ZZ4RM48P7RM48GendE2CD];
	sub.f64 	%fd155, %fd1448, %fd1449;
	st.global.f64 	[%rd3+8808], %fd155;
	setp.geu.f64 	%p201, %fd155, 0d0000000000000000;
	@%p201 bra 	$L__BB1_172;
	ld.global.f64 	%fd1450, [_ZZ4RM48P7RM48GendE2CM];
	add.f64 	%fd1451, %fd155, %fd1450;
	st.global.f64 	[%rd3+8808], %fd1451;
$L__BB1_172:
	add.s32 	%r738, %r738, 1;
	cvt.rn.f64.u32 	%fd1452, %r738;
	ld.global.f64 	%fd1860, [%rd3+8840];
	setp.ge.f64 	%p202, %fd1860, %fd1452;
	@%p202 bra 	$L__BB1_170;
	ld.global.f64 	%fd1861, [%rd3+8848];
$L__BB1_174:
	add.s32 	%r735, %r735, 1;
	cvt.rn.f64.u32 	%fd1859, %r735;
	add.f64 	%fd1453, %fd1861, 0d3FF0000000000000;
	setp.ge.f64 	%p203, %fd1453, %fd1859;
	@%p203 bra 	$L__BB1_168;
$L__BB1_175:
	ld.global.u32 	%r536, [%rd3+8820];
	setp.ne.s32 	%p204, %r536, 1;
	@%p204 bra 	$L__BB1_177;
	mov.b32 	%r553, 0;
	st.global.u32 	[%rd3+8820], %r553;
	mov.b32 	%r741, 1;
	bra.uni 	$L__BB1_186;
$L__BB1_177:
	mov.b32 	%r537, 1;
	st.global.u32 	[%rd3+8792], %r537;
	setp.lt.s32 	%p205, %r503, 1;
	@%p205 bra 	$L__BB1_183;
$L__BB1_178:
	ld.global.v2.u32 	{%r538, %r539}, [%rd3+8800];
	mul.wide.s32 	%rd476, %r538, 8;
	add.s64 	%rd477, %rd3, %rd476;
	ld.global.f64 	%fd1454, [%rd477+8008];
	mul.wide.s32 	%rd478, %r539, 8;
	add.s64 	%rd479, %rd3, %rd478;
	ld.global.f64 	%fd1455, [%rd479+8008];
	sub.f64 	%fd1456, %fd1454, %fd1455;
	setp.lt.f64 	%p206, %fd1456, 0d0000000000000000;
	ld.global.f64 	%fd1457, [_ZZ4RM48P7RM48GendE3ONE];
	add.f64 	%fd1458, %fd1456, %fd1457;
	selp.f64 	%fd161, %fd1458, %fd1456, %p206;
	st.global.f64 	[%rd477+8008], %fd161;
	ld.global.v2.u32 	{%r540, %r541}, [%rd3+8800];
	add.s32 	%r542, %r540, -1;
	setp.eq.s32 	%p207, %r542, 0;
	selp.b32 	%r543, 97, %r542, %p207;
	add.s32 	%r544, %r541, -1;
	setp.eq.s32 	%p208, %r544, 0;
	selp.b32 	%r545, 97, %r544, %p208;
	st.global.v2.u32 	[%rd3+8800], {%r543, %r545};
	ld.global.f64 	%fd1459, [%rd3+8808];
	ld.global.f64 	%fd1460, [_ZZ4RM48P7RM48GendE2CD];
	sub.f64 	%fd1862, %fd1459, %fd1460;
	st.global.f64 	[%rd3+8808], %fd1862;
	setp.geu.f64 	%p209, %fd1862, 0d0000000000000000;
	@%p209 bra 	$L__BB1_180;
	ld.global.f64 	%fd1461, [_ZZ4RM48P7RM48GendE2CM];
	add.f64 	%fd1862, %fd1862, %fd1461;
	st.global.f64 	[%rd3+8808], %fd1862;
$L__BB1_180:
	sub.f64 	%fd1462, %fd161, %fd1862;
	setp.lt.f64 	%p210, %fd1462, 0d0000000000000000;
	ld.global.f64 	%fd1463, [_ZZ4RM48P7RM48GendE3ONE];
	add.f64 	%fd1464, %fd1462, %fd1463;
	selp.f64 	%fd1465, %fd1464, %fd1462, %p210;
	ld.global.u32 	%r546, [%rd3+8792];
	mul.wide.s32 	%rd480, %r546, 8;
	add.s64 	%rd481, %rd3, %rd480;
	st.global.f64 	[%rd481], %fd1465;
	setp.neu.f64 	%p211, %fd1465, 0d0000000000000000;
	@%p211 bra 	$L__BB1_182;
	ld.global.f64 	%fd1466, [_ZZ4RM48P7RM48GendE6TWOM49];
	ld.global.u32 	%r547, [%rd3+8792];
	mul.wide.s32 	%rd482, %r547, 8;
	add.s64 	%rd483, %rd3, %rd482;
	st.global.f64 	[%rd483], %fd1466;
$L__BB1_182:
	ld.global.u32 	%r548, [%rd3+8792];
	add.s32 	%r549, %r548, 1;
	st.global.u32 	[%rd3+8792], %r549;
	cvt.rn.f64.s32 	%fd1467, %r549;
	setp.ge.f64 	%p212, %fd145, %fd1467;
	@%p212 bra 	$L__BB1_178;
$L__BB1_183:
	ld.global.f64 	%fd1468, [%rd3+8840];
	add.f64 	%fd165, %fd1468, %fd145;
	st.global.f64 	[%rd3+8840], %fd165;
	setp.ltu.f64 	%p213, %fd165, 0d41CDCD6500000000;
	mov.b32 	%r741, 1;
	@%p213 bra 	$L__BB1_186;
	ld.global.f64 	%fd1469, [%rd3+8848];
	add.f64 	%fd1470, %fd1469, 0d3FF0000000000000;
	st.global.f64 	[%rd3+8848], %fd1470;
	add.f64 	%fd1471, %fd165, 0dC1CDCD6500000000;
	st.global.f64 	[%rd3+8840], %fd1471;
	bra.uni 	$L__BB1_186;
$L__BB1_185:
	add.s32 	%r741, %r730, 1;
$L__BB1_186:
	st.global.u32 	[%rd3+8792], %r741;
	mul.wide.s32 	%rd484, %r741, 8;
	add.s64 	%rd485, %rd3, %rd484;
	ld.global.f64 	%fd166, [%rd485];
	{
	.reg .b32 %temp; 
	mov.b64 	{%temp, %r742}, %fd1863;
	}
	{
	.reg .b32 %temp; 
	mov.b64 	{%r743, %temp}, %fd1863;
	}
	setp.gt.s32 	%p214, %r742, 1048575;
	mov.b32 	%r744, -1023;
	@%p214 bra 	$L__BB1_188;
	mul.f64 	%fd1863, %fd1863, 0d4350000000000000;
	{
	.reg .b32 %temp; 
	mov.b64 	{%temp, %r742}, %fd1863;
	}
	{
	.reg .b32 %temp; 
	mov.b64 	{%r743, %temp}, %fd1863;
	}
	mov.b32 	%r744, -1077;
$L__BB1_188:
	add.s32 	%r556, %r742, -1;
	setp.gt.u32 	%p215, %r556, 2146435070;
	@%p215 bra 	$L__BB1_192;
	shr.u32 	%r559, %r742, 20;
	add.s32 	%r745, %r744, %r559;
	and.b32  	%r560, %r742, 1048575;
	or.b32  	%r561, %r560, 1072693248;
	mov.b64 	%fd1864, {%r743, %r561};
	setp.lt.u32 	%p217, %r561, 1073127583;
	@%p217 bra 	$L__BB1_191;
	{
	.reg .b32 %temp; 
	mov.b64 	{%r562, %temp}, %fd1864;
	}
	{
	.reg .b32 %temp; 
	mov.b64 	{%temp, %r563}, %fd1864;
	}
	add.s32 	%r564, %r563, -1048576;
	mov.b64 	%fd1864, {%r562, %r564};
	add.s32 	%r745, %r745, 1;
$L__BB1_191:
	add.f64 	%fd1473, %fd1864, 0dBFF0000000000000;
	add.f64 	%fd1474, %fd1864, 0d3FF0000000000000;
	rcp.approx.ftz.f64 	%fd1475, %fd1474;
	neg.f64 	%fd1476, %fd1474;
	fma.rn.f64 	%fd1477, %fd1476, %fd1475, 0d3FF0000000000000;
	fma.rn.f64 	%fd1478, %fd1477, %fd1477, %fd1477;
	fma.rn.f64 	%fd1479, %fd1478, %fd1475, %fd1475;
	mul.f64 	%fd1480, %fd1473, %fd1479;
	fma.rn.f64 	%fd1481, %fd1473, %fd1479, %fd1480;
	mul.f64 	%fd1482, %fd1481, %fd1481;
	fma.rn.f64 	%fd1483, %fd1482, 0d3EB1380B3AE80F1E, 0d3ED0EE258B7A8B04;
	fma.rn.f64 	%fd1484, %fd1483, %fd1482, 0d3EF3B2669F02676F;
	fma.rn.f64 	%fd1485, %fd1484, %fd1482, 0d3F1745CBA9AB0956;
	fma.rn.f64 	%fd1486, %fd1485, %fd1482, 0d3F3C71C72D1B5154;
	fma.rn.f64 	%fd1487, %fd1486, %fd1482, 0d3F624924923BE72D;
	fma.rn.f64 	%fd1488, %fd1487, %fd1482, 0d3F8999999999A3C4;
	fma.rn.f64 	%fd1489, %fd1488, %fd1482, 0d3FB5555555555554;
	sub.f64 	%fd1490, %fd1473, %fd1481;
	add.f64 	%fd1491, %fd1490, %fd1490;
	neg.f64 	%fd1492, %fd1481;
	fma.rn.f64 	%fd1493, %fd1492, %fd1473, %fd1491;
	mul.f64 	%fd1494, %fd1479, %fd1493;
	mul.f64 	%fd1495, %fd1482, %fd1489;
	fma.rn.f64 	%fd1496, %fd1495, %fd1481, %fd1494;
	xor.b32  	%r565, %r745, -2147483648;
	mov.b32 	%r566, 1127219200;
	mov.b64 	%fd1497, {%r565, %r566};
	sub.f64 	%fd1498, %fd1497, %fd22;
	fma.rn.f64 	%fd1499, %fd1498, 0d3FE62E42FEFA39EF, %fd1481;
	fma.rn.f64 	%fd1500, %fd1498, 0dBFE62E42FEFA39EF, %fd1499;
	sub.f64 	%fd1501, %fd1500, %fd1481;
	sub.f64 	%fd1502, %fd1496, %fd1501;
	fma.rn.f64 	%fd1503, %fd1498, 0d3C7ABC9E3B39803F, %fd1502;
	add.f64 	%fd1865, %fd1499, %fd1503;
	bra.uni 	$L__BB1_193;
$L__BB1_192:
	fma.rn.f64 	%fd1472, %fd1863, 0d7FF0000000000000, 0d7FF0000000000000;
	{
	.reg .b32 %temp; 
	mov.b64 	{%temp, %r557}, %fd1863;
	}
	and.b32  	%r558, %r557, 2147483647;
	setp.eq.s32 	%p216, %r558, 0;
	selp.f64 	%fd1865, 0dFFF0000000000000, %fd1472, %p216;
$L__BB1_193:
	neg.f64 	%fd1504, %fd1865;
	sqrt.rn.f64 	%fd175, %fd1504;
	ld.global.f64 	%fd1505, [%rd1];
	mul.f64 	%fd176, %fd166, %fd1505;
	abs.f64 	%fd177, %fd176;
	setp.neu.f64 	%p218, %fd177, 0d7FF0000000000000;
	@%p218 bra 	$L__BB1_195;
	mov.f64 	%fd1511, 0d0000000000000000;
	mul.rn.f64 	%fd1867, %fd176, %fd1511;
	mov.b32 	%r747, 1;
	bra.uni 	$L__BB1_198;
$L__BB1_195:
	mul.f64 	%fd1506, %fd176, 0d3FE45F306DC9C883;
	cvt.rni.s32.f64 	%r746, %fd1506;
	cvt.rn.f64.s32 	%fd1507, %r746;
	fma.rn.f64 	%fd1508, %fd1507, 0dBFF921FB54442D18, %fd176;
	fma.rn.f64 	%fd1509, %fd1507, 0dBC91A62633145C00, %fd1508;
	fma.rn.f64 	%fd1867, %fd1507, 0dB97B839A252049C0, %fd1509;
	setp.ltu.f64 	%p219, %fd177, 0d41E0000000000000;
	@%p219 bra 	$L__BB1_197;
	{ // callseq 2, 0
	.param .b64 param0;
	st.param.f64 	[param0], %fd176;
	.param .align 16 .b8 retval0[16];
	call.uni (retval0), 
	__internal_trig_reduction_slowpathd, 
	(
	param0
	);
	ld.param.f64 	%fd1867, [retval0];
	ld.param.b32 	%r746, [retval0+8];
	} // callseq 2
$L__BB1_197:
	add.s32 	%r747, %r746, 1;
$L__BB1_198:
	shl.b32 	%r569, %r747, 6;
	cvt.u64.u32 	%rd486, %r569;
	and.b64  	%rd487, %rd486, 64;
	mov.u64 	%rd488, __cudart_sin_cos_coeffs;
	add.s64 	%rd489, %rd488, %rd487;
	mul.rn.f64 	%fd1512, %fd1867, %fd1867;
	and.b32  	%r570, %r747, 1;
	setp.eq.b32 	%p221, %r570, 1;
	selp.f64 	%fd1513, 0dBDA8FF8320FD8164, 0d3DE5DB65F9785EBA, %p221;
	ld.global.nc.v2.f64 	{%fd1514, %fd1515}, [%rd489];
	fma.rn.f64 	%fd1516, %fd1513, %fd1512, %fd1514;
	fma.rn.f64 	%fd1517, %fd1516, %fd1512, %fd1515;
	ld.global.nc.v2.f64 	{%fd1518, %fd1519}, [%rd489+16];
	fma.rn.f64 	%fd1520, %fd1517, %fd1512, %fd1518;
	fma.rn.f64 	%fd1521, %fd1520, %fd1512, %fd1519;
	ld.global.nc.v2.f64 	{%fd1522, %fd1523}, [%rd489+32];
	fma.rn.f64 	%fd1524, %fd1521, %fd1512, %fd1522;
	fma.rn.f64 	%fd1525, %fd1524, %fd1512, %fd1523;
	fma.rn.f64 	%fd1526, %fd1525, %fd1867, %fd1867;
	fma.rn.f64 	%fd1527, %fd1525, %fd1512, 0d3FF0000000000000;
	selp.f64 	%fd1528, %fd1527, %fd1526, %p221;
	and.b32  	%r571, %r747, 2;
	setp.eq.s32 	%p222, %r571, 0;
	mov.f64 	%fd1529, 0d0000000000000000;
	sub.f64 	%fd1530, %fd1529, %fd1528;
	selp.f64 	%fd1531, %fd1528, %fd1530, %p222;
	mul.f64 	%fd1532, %fd175, %fd1531;
	mul.wide.u32 	%rd490, %r120, 8;
	add.s64 	%rd115, %rd2, %rd490;
	st.local.f64 	[%rd115], %fd1532;
	@%p218 bra 	$L__BB1_200;
	mov.f64 	%fd1538, 0d0000000000000000;
	mul.rn.f64 	%fd1868, %fd176, %fd1538;
	mov.b32 	%r748, 0;
	bra.uni 	$L__BB1_202;
$L__BB1_200:
	mul.f64 	%fd1533, %fd176, 0d3FE45F306DC9C883;
	cvt.rni.s32.f64 	%r748, %fd1533;
	cvt.rn.f64.s32 	%fd1534, %r748;
	fma.rn.f64 	%fd1535, %fd1534, 0dBFF921FB54442D18, %fd176;
	fma.rn.f64 	%fd1536, %fd1534, 0dBC91A62633145C00, %fd1535;
	fma.rn.f64 	%fd1868, %fd1534, 0dB97B839A252049C0, %fd1536;
	setp.ltu.f64 	%p223, %fd177, 0d41E0000000000000;
	@%p223 bra 	$L__BB1_202;
	{ // callseq 3, 0
	.param .b64 param0;
	st.param.f64 	[param0], %fd176;
	.param .align 16 .b8 retval0[16];
	call.uni (retval0), 
	__internal_trig_reduction_slowpathd, 
	(
	param0
	);
	ld.param.f64 	%fd1868, [retval0];
	ld.param.b32 	%r748, [retval0+8];
	} // callseq 3
$L__BB1_202:
	shl.b32 	%r575, %r748, 6;
	cvt.u64.u32 	%rd491, %r575;
	and.b64  	%rd492, %rd491, 64;
	mov.u64 	%rd493, __cudart_sin_cos_coeffs;
	add.s64 	%rd494, %rd493, %rd492;
	mul.rn.f64 	%fd1539, %fd1868, %fd1868;
	and.b32  	%r576, %r748, 1;
	setp.eq.b32 	%p224, %r576, 1;
	selp.f64 	%fd1540, 0dBDA8FF8320FD8164, 0d3DE5DB65F9785EBA, %p224;
	ld.global.nc.v2.f64 	{%fd1541, %fd1542}, [%rd494];
	fma.rn.f64 	%fd1543, %fd1540, %fd1539, %fd1541;
	fma.rn.f64 	%fd1544, %fd1543, %fd1539, %fd1542;
	ld.global.nc.v2.f64 	{%fd1545, %fd1546}, [%rd494+16];
	fma.rn.f64 	%fd1547, %fd1544, %fd1539, %fd1545;
	fma.rn.f64 	%fd1548, %fd1547, %fd1539, %fd1546;
	ld.global.nc.v2.f64 	{%fd1549, %fd1550}, [%rd494+32];
	fma.rn.f64 	%fd1551, %fd1548, %fd1539, %fd1549;
	fma.rn.f64 	%fd1552, %fd1551, %fd1539, %fd1550;
	fma.rn.f64 	%fd1553, %fd1552, %fd1868, %fd1868;
	fma.rn.f64 	%fd1554, %fd1552, %fd1539, 0d3FF0000000000000;
	selp.f64 	%fd1555, %fd1554, %fd1553, %p224;
	and.b32  	%r577, %r748, 2;
	setp.eq.s32 	%p225, %r577, 0;
	mov.f64 	%fd1556, 0d0000000000000000;
	sub.f64 	%fd1557, %fd1556, %fd1555;
	selp.f64 	%fd1558, %fd1555, %fd1557, %p225;
	mul.f64 	%fd1559, %fd175, %fd1558;
	st.local.f64 	[%rd115+8], %fd1559;
	add.s32 	%r719, %r120, 2;
	setp.lt.u32 	%p226, %r120, 3;
	mov.b32 	%r749, 1;
	@%p226 bra 	$L__BB1_134;
$L__BB1_203:
	ld.param.u64 	%rd565, [_Z13GetCollisionsPdS_S_S_S_S_S_S_S_S_S_S_S_S_S_S_S_S_S_S_S_S_S_S_S_S_P7RM48Gen_param_9];
	ld.param.u64 	%rd562, [_Z13GetCollisionsPdS_S_S_S_S_S_S_S_S_S_S_S_S_S_S_S_S_S_S_S_S_S_S_S_S_P7RM48Gen_param_5];
	or.b32  	%r179, %r85, -2147483648;
	setp.lt.s32 	%p227, %r83, 0;
	setp.eq.s32 	%p228, %r84, 1062207488;
	cvta.to.global.u64 	%rd495, %rd565;
	ld.global.f64 	%fd1560, [%rd495];
	mul.wide.s32 	%rd496, %r749, 8;
	add.s64 	%rd497, %rd2, %rd496;
	ld.local.f64 	%fd1561, [%rd497+-8];
	mul.f64 	%fd1562, %fd1560, %fd1561;
	st.global.f64 	[%rd59], %fd1562;
	ld.global.f64 	%fd1563, [%rd495];
	ld.local.f64 	%fd1564, [%rd497];
	mul.f64 	%fd1565, %fd1563, %fd1564;
	st.global.f64 	[%rd60], %fd1565;
	ld.global.f64 	%fd1566, [%rd495];
	ld.local.f64 	%fd1567, [%rd497+8];
	mul.f64 	%fd1568, %fd1566, %fd1567;
	st.global.f64 	[%rd61], %fd1568;
	cvta.to.global.u64 	%rd498, %rd562;
	ld.global.f64 	%fd1569, [%rd498];
	mul.f64 	%fd1570, %fd121, %fd1569;
	mul.f64 	%fd1571, %fd119, %fd1570;
	st.global.f64 	[%rd62], %fd1571;
	ld.global.f64 	%fd1572, [%rd498];
	mul.f64 	%fd1573, %fd122, %fd1572;
	mul.f64 	%fd1574, %fd119, %fd1573;
	st.global.f64 	[%rd63], %fd1574;
	ld.global.f64 	%fd1575, [%rd498];
	mul.f64 	%fd1576, %fd120, %fd1575;
	mul.f64 	%fd187, %fd119, %fd1576;
	st.global.f64 	[%rd64], %fd187;
	ld.global.f64 	%fd1577, [%rd62];
	ld.global.f64 	%fd1578, [%rd59];
	sub.f64 	%fd188, %fd1577, %fd1578;
	{
	.reg .b32 %temp; 
	mov.b64 	{%temp, %r180}, %fd188;
	}
	abs.f64 	%fd189, %fd188;
	{ // callseq 4, 0
	.param .b64 param0;
	st.param.f64 	[param0], %fd189;
	.param .b64 retval0;
	call.uni (retval0), 
	__internal_accurate_pow, 
	(
	param0
	);
	ld.param.f64 	%fd1579, [retval0];
	} // callseq 4
	setp.lt.s32 	%p230, %r180, 0;
	neg.f64 	%fd1581, %fd1579;
	selp.f64 	%fd1582, %fd1581, %fd1579, %p228;
	selp.f64 	%fd1583, %fd1582, %fd1579, %p230;
	setp.eq.f64 	%p231, %fd188, 0d0000000000000000;
	selp.b32 	%r578, %r180, 0, %p228;
	or.b32  	%r579, %r578, 2146435072;
	selp.b32 	%r580, %r579, %r578, %p227;
	mov.b32 	%r581, 0;
	mov.b64 	%fd1584, {%r581, %r580};
	selp.f64 	%fd1869, %fd1584, %fd1583, %p231;
	add.f64 	%fd1585, %fd188, 0d4000000000000000;
	{
	.reg .b32 %temp; 
	mov.b64 	{%temp, %r582}, %fd1585;
	}
	and.b32  	%r583, %r582, 2146435072;
	setp.ne.s32 	%p232, %r583, 2146435072;
	@%p232 bra 	$L__BB1_208;
	setp.num.f64 	%p233, %fd188, %fd188;
	@%p233 bra 	$L__BB1_206;
	mov.f64 	%fd1586, 0d4000000000000000;
	add.rn.f64 	%fd1869, %fd188, %fd1586;
	bra.uni 	$L__BB1_208;
$L__BB1_206:
	setp.neu.f64 	%p234, %fd189, 0d7FF0000000000000;
	@%p234 bra 	$L__BB1_208;
	selp.b32 	%r584, %r179, %r85, %p1;
	selp.b32 	%r585, %r584, %r85, %p230;
	mov.b32 	%r586, 0;
	mov.b64 	%fd1869, {%r586, %r585};
$L__BB1_208:
	setp.eq.f64 	%p239, %fd188, 0d3FF0000000000000;
	selp.f64 	%fd194, 0d3FF0000000000000, %fd1869, %p239;
	ld.global.f64 	%fd1587, [%rd63];
	ld.global.f64 	%fd1588, [%rd60];
	sub.f64 	%fd195, %fd1587, %fd1588;
	{
	.reg .b32 %temp; 
	mov.b64 	{%temp, %r181}, %fd195;
	}
	abs.f64 	%fd196, %fd195;
	{ // callseq 5, 0
	.param .b64 param0;
	st.param.f64 	[param0], %fd196;
	.param .b64 retval0;
	call.uni (retval0), 
	__internal_accurate_pow, 
	(
	param0
	);
	ld.param.f64 	%fd1589, [retval0];
	} // callseq 5
	setp.lt.s32 	%p240, %r181, 0;
	neg.f64 	%fd1591, %fd1589;
	selp.f64 	%fd1592, %fd1591, %fd1589, %p228;
	selp.f64 	%fd1593, %fd1592, %fd1589, %p240;
	setp.eq.f64 	%p241, %fd195, 0d0000000000000000;
	selp.b32 	%r587, %r181, 0, %p228;
	or.b32  	%r588, %r587, 2146435072;
	selp.b32 	%r589, %r588, %r587, %p227;
	mov.b32 	%r590, 0;
	mov.b64 	%fd1594, {%r590, %r589};
	selp.f64 	%fd1870, %fd1594, %fd1593, %p241;
	add.f64 	%fd1595, %fd195, 0d4000000000000000;
	{
	.reg .b32 %temp; 
	mov.b64 	{%temp, %r591}, %fd1595;
	}
	and.b32  	%r592, %r591, 2146435072;
	setp.ne.s32 	%p242, %r592, 2146435072;
	@%p242 bra 	$L__BB1_213;
	setp.num.f64 	%p243, %fd195, %fd195;
	@%p243 bra 	$L__BB1_211;
	mov.f64 	%fd1596, 0d4000000000000000;
	add.rn.f64 	%fd1870, %fd195, %fd1596;
	bra.uni 	$L__BB1_213;
$L__BB1_211:
	setp.neu.f64 	%p244, %fd196, 0d7FF0000000000000;
	@%p244 bra 	$L__BB1_213;
	selp.b32 	%r593, %r179, %r85, %p1;
	selp.b32 	%r594, %r593, %r85, %p240;
	mov.b32 	%r595, 0;
	mov.b64 	%fd1870, {%r595, %r594};
$L__BB1_213:
	setp.eq.f64 	%p249, %fd195, 0d3FF0000000000000;
	selp.f64 	%fd1597, 0d3FF0000000000000, %fd1870, %p249;
	add.f64 	%fd201, %fd194, %fd1597;
	ld.global.f64 	%fd1598, [%rd61];
	sub.f64 	%fd202, %fd187, %fd1598;
	{
	.reg .b32 %temp; 
	mov.b64 	{%temp, %r182}, %fd202;
	}
	abs.f64 	%fd203, %fd202;
	{ // callseq 6, 0
	.param .b64 param0;
	st.param.f64 	[param0], %fd203;
	.param .b64 retval0;
	call.uni (retval0), 
	__internal_accurate_pow, 
	(
	param0
	);
	ld.param.f64 	%fd1599, [retval0];
	} // callseq 6
	setp.lt.s32 	%p250, %r182, 0;
	neg.f64 	%fd1601, %fd1599;
	selp.f64 	%fd1602, %fd1601, %fd1599, %p228;
	selp.f64 	%fd1603, %fd1602, %fd1599, %p250;
	setp.eq.f64 	%p251, %fd202, 0d0000000000000000;
	selp.b32 	%r596, %r182, 0, %p228;
	or.b32  	%r597, %r596, 2146435072;
	selp.b32 	%r598, %r597, %r596, %p227;
	mov.b32 	%r599, 0;
	mov.b64 	%fd1604, {%r599, %r598};
	selp.f64 	%fd1871, %fd1604, %fd1603, %p251;
	add.f64 	%fd1605, %fd202, 0d4000000000000000;
	{
	.reg .b32 %temp; 
	mov.b64 	{%temp, %r600}, %fd1605;
	}
	and.b32  	%r601, %r600, 2146435072;
	setp.ne.s32 	%p252, %r601, 2146435072;
	@%p252 bra 	$L__BB1_218;
	setp.num.f64 	%p253, %fd202, %fd202;
	@%p253 bra 	$L__BB1_216;
	mov.f64 	%fd1606, 0d4000000000000000;
	add.rn.f64 	%fd1871, %fd202, %fd1606;
	bra.uni 	$L__BB1_218;
$L__BB1_216:
	setp.neu.f64 	%p254, %fd203, 0d7FF0000000000000;
	@%p254 bra 	$L__BB1_218;
	setp.lt.s32 	%p255, %r182, 0;
	selp.b32 	%r602, %r179, %r85, %p1;
	selp.b32 	%r603, %r602, %r85, %p255;
	mov.b32 	%r604, 0;
	mov.b64 	%fd1871, {%r604, %r603};
$L__BB1_218:
	ld.param.u64 	%rd563, [_Z13GetCollisionsPdS_S_S_S_S_S_S_S_S_S_S_S_S_S_S_S_S_S_S_S_S_S_S_S_S_P7RM48Gen_param_6];
	ld.param.u64 	%rd558, [_Z13GetCollisionsPdS_S_S_S_S_S_S_S_S_S_S_S_S_S_S_S_S_S_S_S_S_S_S_S_S_P7RM48Gen_param_0];
	setp.eq.f64 	%p256, %fd202, 0d3FF0000000000000;
	selp.f64 	%fd1607, 0d3FF0000000000000, %fd1871, %p256;
	add.f64 	%fd1608, %fd201, %fd1607;
	cvta.to.global.u64 	%rd499, %rd563;
	ld.global.f64 	%fd1609, [%rd499];
	div.rn.f64 	%fd1610, %fd1608, %fd1609;
	st.global.f64 	[%rd65], %fd1610;
	cvta.to.global.u64 	%rd500, %rd558;
	ld.global.f64 	%fd1611, [%rd500];
	div.rn.f64 	%fd1612, %fd1610, %fd1611;
	min.f64 	%fd1613, %fd1612, 0d40AF3E0000000000;
	st.global.f64 	[%rd66], %fd1613;
	ld.global.v2.u32 	{%r605, %r606}, [%rd3+8792];
	setp.ne.s32 	%p257, %r605, 0;
	setp.lt.s32 	%p258, %r605, %r606;
	and.pred  	%p259, %p257, %p258;
	@%p259 bra 	$L__BB1_243;
	cvt.rn.f64.s32 	%fd208, %r606;
	ld.global.f64 	%fd1614, [%rd3+8840];
	setp.ge.f64 	%p260, %fd1614, 0d0000000000000000;
	@%p260 bra 	$L__BB1_235;
	ld.global.s32 	%rd501, [%rd3+8816];
	st.global.u64 	[_ZZ4RM48P7RM48GendE4IJKL], %rd501;
	ld.global.f64 	%fd1615, [%rd3+8832];
	st.global.f64 	[%rd3+8840], %fd1615;
	ld.global.f64 	%fd1616, [%rd3+8824];
	st.global.f64 	[%rd3+8848], %fd1616;
	ld.global.u64 	%rd502, [_ZZ4RM48P7RM48GendE4IJKL];
	mul.hi.s64 	%rd503, %rd502, 1255865031013801001;
	shr.u64 	%rd504, %rd503, 63;
	shr.s64 	%rd505, %rd503, 11;
	add.s64 	%rd506, %rd505, %rd504;
	mad.lo.s64 	%rd507, %rd506, -30082, %rd502;
	mul.hi.s64 	%rd508, %rd502, 7265569444961199011;
	shr.u64 	%rd509, %rd508, 63;
	shr.s64 	%rd510, %rd508, 21;
	add.s64 	%rd511, %rd510, %rd509;
	cvt.rn.f64.s64 	%fd1617, %rd511;
	div.rn.f64 	%fd1618, %fd1617, 0d4066200000000000;
	cvt.rzi.s32.f64 	%r608, %fd1618;
	cvt.rn.f64.s32 	%fd1619, %r608;
	mul.f64 	%fd1620, %fd1619, 0d4066200000000000;
	sub.f64 	%fd1621, %fd1617, %fd1620;
	add.f64 	%fd1622, %fd1621, 0d4000000000000000;
	cvt.rzi.s64.f64 	%rd624, %fd1622;
	cvt.rn.f64.s64 	%fd1623, %rd506;
	div.rn.f64 	%fd1624, %fd1623, 0d4066200000000000;
	cvt.rzi.s32.f64 	%r609, %fd1624;
	cvt.rn.f64.s32 	%fd1625, %r609;
	mul.f64 	%fd1626, %fd1625, 0d4066200000000000;
	sub.f64 	%fd1627, %fd1623, %fd1626;
	add.f64 	%fd1628, %fd1627, 0d4000000000000000;
	cvt.rzi.s64.f64 	%rd625, %fd1628;
	mul.hi.s64 	%rd512, %rd507, 1746437308753567017;
	shr.u64 	%rd513, %rd512, 63;
	shr.s64 	%rd514, %rd512, 4;
	add.s64 	%rd515, %rd514, %rd513;
	cvt.rn.f64.s64 	%fd1629, %rd515;
	div.rn.f64 	%fd1630, %fd1629, 0d4066400000000000;
	cvt.rzi.s32.f64 	%r610, %fd1630;
	cvt.rn.f64.s32 	%fd1631, %r610;
	mul.f64 	%fd1632, %fd1631, 0d4066400000000000;
	sub.f64 	%fd1633, %fd1629, %fd1632;
	add.f64 	%fd1634, %fd1633, 0d3FF0000000000000;
	cvt.rzi.s64.f64 	%rd626, %fd1634;
	cvt.rn.f64.s64 	%fd1635, %rd507;
	div.rn.f64 	%fd1636, %fd1635, 0d4065200000000000;
	cvt.rzi.s32.f64 	%r611, %fd1636;
	cvt.rn.f64.s32 	%fd1637, %r611;
	mul.f64 	%fd1638, %fd1637, 0d4065200000000000;
	sub.f64 	%fd1639, %fd1635, %fd1638;
	cvt.rzi.s64.f64 	%rd627, %fd1639;
	mov.b64 	%rd516, 4607182418800017408;
	st.global.u64 	[_ZZ4RM48P7RM48GendE3ONE], %rd516;
	mov.b32 	%r750, 1;
$L__BB1_221:
	mov.b32 	%r751, 1;
	mov.f64 	%fd1873, 0d0000000000000000;
	mov.f64 	%fd1872, 0d3FE0000000000000;
$L__BB1_222:
	mul.lo.s64 	%rd517, %rd624, %rd625;
	cvt.rn.f64.s64 	%fd1642, %rd517;
	div.rn.f64 	%fd1643, %fd1642, 0d4066600000000000;
	cvt.rzi.s32.f64 	%r613, %fd1643;
	cvt.rn.f64.s32 	%fd1644, %r613;
	mul.f64 	%fd1645, %fd1644, 0d4066600000000000;
	sub.f64 	%fd1646, %fd1642, %fd1645;
	cvt.rn.f64.s64 	%fd1647, %rd626;
	mul.f64 	%fd1648, %fd1646, %fd1647;
	div.rn.f64 	%fd1649, %fd1648, 0d4066600000000000;
	cvt.rzi.s32.f64 	%r614, %fd1649;
	cvt.rn.f64.s32 	%fd1650, %r614;
	mul.f64 	%fd1651, %fd1650, 0d4066600000000000;
	sub.f64 	%fd1652, %fd1648, %fd1651;
	cvt.rzi.s64.f64 	%rd518, %fd1652;
	mad.lo.s64 	%rd519, %rd627, 53, 1;
	cvt.rn.f64.s64 	%fd1653, %rd519;
	div.rn.f64 	%fd1654, %fd1653, 0d4065200000000000;
	cvt.rzi.s32.f64 	%r615, %fd1654;
	cvt.rn.f64.s32 	%fd1655, %r615;
	mul.f64 	%fd1656, %fd1655, 0d4065200000000000;
	sub.f64 	%fd1657, %fd1653, %fd1656;
	cvt.rzi.s64.f64 	%rd520, %fd1657;
	mul.lo.s64 	%rd521, %rd518, %rd520;
	cvt.rn.f64.s64 	%fd1658, %rd521;
	mul.f64 	%fd1659, %fd1658, 0d3F90000000000000;
	cvt.rzi.s32.f64 	%r616, %fd1659;
	cvt.rn.f64.s32 	%fd1660, %r616;
	mul.f64 	%fd1661, %fd1660, 0d4050000000000000;
	sub.f64 	%fd1662, %fd1658, %fd1661;
	setp.ge.f64 	%p261, %fd1662, 0d4040000000000000;
	add.f64 	%fd1663, %fd1873, %fd1872;
	selp.f64 	%fd1664, %fd1663, %fd1873, %p261;
	mul.f64 	%fd1665, %fd1872, 0d3FE0000000000000;
	mul.lo.s64 	%rd522, %rd625, %rd626;
	cvt.rn.f64.s64 	%fd1666, %rd522;
	div.rn.f64 	%fd1667, %fd1666, 0d4066600000000000;
	cvt.rzi.s32.f64 	%r617, %fd1667;
	cvt.rn.f64.s32 	%fd1668, %r617;
	mul.f64 	%fd1669, %fd1668, 0d4066600000000000;
	sub.f64 	%fd1670, %fd1666, %fd1669;
	cvt.rn.f64.s64 	%fd1671, %rd518;
	mul.f64 	%fd1672, %fd1670, %fd1671;
	div.rn.f64 	%fd1673, %fd1672, 0d4066600000000000;
	cvt.rzi.s32.f64 	%r618, %fd1673;
	cvt.rn.f64.s32 	%fd1674, %r618;
	mul.f64 	%fd1675, %fd1674, 0d4066600000000000;
	sub.f64 	%fd1676, %fd1672, %fd1675;
	cvt.rzi.s64.f64 	%rd624, %fd1676;
	mad.lo.s64 	%rd523, %rd520, 53, 1;
	cvt.rn.f64.s64 	%fd1677, %rd523;
	div.rn.f64 	%fd1678, %fd1677, 0d4065200000000000;
	cvt.rzi.s32.f64 	%r619, %fd1678;
	cvt.rn.f64.s32 	%fd1679, %r619;
	mul.f64 	%fd1680, %fd1679, 0d4065200000000000;
	sub.f64 	%fd1681, %fd1677, %fd1680;
	cvt.rzi.s64.f64 	%rd524, %fd1681;
	mul.lo.s64 	%rd525, %rd624, %rd524;
	cvt.rn.f64.s64 	%fd1682, %rd525;
	mul.f64 	%fd1683, %fd1682, 0d3F90000000000000;
	cvt.rzi.s32.f64 	%r620, %fd1683;
	cvt.rn.f64.s32 	%fd1684, %r620;
	mul.f64 	%fd1685, %fd1684, 0d4050000000000000;
	sub.f64 	%fd1686, %fd1682, %fd1685;
	setp.ge.f64 	%p262, %fd1686, 0d4040000000000000;
	add.f64 	%fd1687, %fd1664, %fd1665;
	selp.f64 	%fd1688, %fd1687, %fd1664, %p262;
	mul.f64 	%fd1689, %fd1665, 0d3FE0000000000000;
	mul.lo.s64 	%rd526, %rd626, %rd518;
	cvt.rn.f64.s64 	%fd1690, %rd526;
	div.rn.f64 	%fd1691, %fd1690, 0d4066600000000000;
	cvt.rzi.s32.f64 	%r621, %fd1691;
	cvt.rn.f64.s32 	%fd1692, %r621;
	mul.f64 	%fd1693, %fd1692, 0d4066600000000000;
	sub.f64 	%fd1694, %fd1690, %fd1693;
	cvt.rn.f64.s64 	%fd1695, %rd624;
	mul.f64 	%fd1696, %fd1694, %fd1695;
	div.rn.f64 	%fd1697, %fd1696, 0d4066600000000000;
	cvt.rzi.s32.f64 	%r622, %fd1697;
	cvt.rn.f64.s32 	%fd1698, %r622;
	mul.f64 	%fd1699, %fd1698, 0d4066600000000000;
	sub.f64 	%fd1700, %fd1696, %fd1699;
	cvt.rzi.s64.f64 	%rd625, %fd1700;
	mad.lo.s64 	%rd527, %rd524, 53, 1;
	cvt.rn.f64.s64 	%fd1701, %rd527;
	div.rn.f64 	%fd1702, %fd1701, 0d4065200000000000;
	cvt.rzi.s32.f64 	%r623, %fd1702;
	cvt.rn.f64.s32 	%fd1703, %r623;
	mul.f64 	%fd1704, %fd1703, 0d4065200000000000;
	sub.f64 	%fd1705, %fd1701, %fd1704;
	cvt.rzi.s64.f64 	%rd528, %fd1705;
	mul.lo.s64 	%rd529, %rd625, %rd528;
	cvt.rn.f64.s64 	%fd1706, %rd529;
	mul.f64 	%fd1707, %fd1706, 0d3F90000000000000;
	cvt.rzi.s32.f64 	%r624, %fd1707;
	cvt.rn.f64.s32 	%fd1708, %r624;
	mul.f64 	%fd1709, %fd1708, 0d4050000000000000;
	sub.f64 	%fd1710, %fd1706, %fd1709;
	setp.ge.f64 	%p263, %fd1710, 0d4040000000000000;
	add.f64 	%fd1711, %fd1688, %fd1689;
	selp.f64 	%fd1712, %fd1711, %fd1688, %p263;
	mul.f64 	%fd1713, %fd1689, 0d3FE0000000000000;
	mul.lo.s64 	%rd530, %rd518, %rd624;
	cvt.rn.f64.s64 	%fd1714, %rd530;
	div.rn.f64 	%fd1715, %fd1714, 0d4066600000000000;
	cvt.rzi.s32.f64 	%r625, %fd1715;
	cvt.rn.f64.s32 	%fd1716, %r625;
	mul.f64 	%fd1717, %fd1716, 0d4066600000000000;
	sub.f64 	%fd1718, %fd1714, %fd1717;
	cvt.rn.f64.s64 	%fd1719, %rd625;
	mul.f64 	%fd1720, %fd1718, %fd1719;
	div.rn.f64 	%fd1721, %fd1720, 0d4066600000000000;
	cvt.rzi.s32.f64 	%r626, %fd1721;
	cvt.rn.f64.s32 	%fd1722, %r626;
	mul.f64 	%fd1723, %fd1722, 0d4066600000000000;
	sub.f64 	%fd1724, %fd1720, %fd1723;
	cvt.rzi.s64.f64 	%rd626, %fd1724;
	mad.lo.s64 	%rd531, %rd528, 53, 1;
	cvt.rn.f64.s64 	%fd1725, %rd531;
	div.rn.f64 	%fd1726, %fd1725, 0d4065200000000000;
	cvt.rzi.s32.f64 	%r627, %fd1726;
	cvt.rn.f64.s32 	%fd1727, %r627;
	mul.f64 	%fd1728, %fd1727, 0d4065200000000000;
	sub.f64 	%fd1729, %fd1725, %fd1728;
	cvt.rzi.s64.f64 	%rd627, %fd1729;
	mul.lo.s64 	%rd532, %rd626, %rd627;
	cvt.rn.f64.s64 	%fd1730, %rd532;
	mul.f64 	%fd1731, %fd1730, 0d3F90000000000000;
	cvt.rzi.s32.f64 	%r628, %fd1731;
	cvt.rn.f64.s32 	%fd1732, %r628;
	mul.f64 	%fd1733, %fd1732, 0d4050000000000000;
	sub.f64 	%fd1734, %fd1730, %fd1733;
	setp.ge.f64 	%p264, %fd1734, 0d4040000000000000;
	add.f64 	%fd1735, %fd1712, %fd1713;
	selp.f64 	%fd1873, %fd1735, %fd1712, %p264;
	mul.f64 	%fd1872, %fd1713, 0d3FE0000000000000;
	add.s32 	%r751, %r751, 4;
	setp.ne.s32 	%p265, %r751, 49;
	@%p265 bra 	$L__BB1_222;
	mul.wide.u32 	%rd533, %r750, 8;
	add.s64 	%rd534, %rd3, %rd533;
	st.global.f64 	[%rd534+8008], %fd1873;
	add.s32 	%r750, %r750, 1;
	setp.ne.s32 	%p266, %r750, 98;
	@%p266 bra 	$L__BB1_221;
	st.global.f64 	[_ZZ4RM48P7RM48GendE6TWOM49], %fd1872;
	ld.global.f64 	%fd1736, [_ZZ4RM48P7RM48GendE3ONE];
	mul.f64 	%fd1737, %fd1736, 0d3FE0000000000000;
	mul.f64 	%fd1738, %fd1737, 0d3FE0000000000000;
	mul.f64 	%fd1739, %fd1738, 0d3FE0000000000000;
	mul.f64 	%fd1740, %fd1739, 0d3FE0000000000000;
	mul.f64 	%fd1741, %fd1740, 0d3FE0000000000000;
	mul.f64 	%fd1742, %fd1741, 0d3FE0000000000000;
	mul.f64 	%fd1743, %fd1742, 0d3FE0000000000000;
	mul.f64 	%fd1744, %fd1743, 0d3FE0000000000000;
	mul.f64 	%fd1745, %fd1744, 0d3FE0000000000000;
	mul.f64 	%fd1746, %fd1745, 0d3FE0000000000000;
	mul.f64 	%fd1747, %fd1746, 0d3FE0000000000000;
	mul.f64 	%fd1748, %fd1747, 0d3FE0000000000000;
	mul.f64 	%fd1749, %fd1748, 0d3FE0000000000000;
	mul.f64 	%fd1750, %fd1749, 0d3FE0000000000000;
	mul.f64 	%fd1751, %fd1750, 0d3FE0000000000000;
	mul.f64 	%fd1752, %fd1751, 0d3FE0000000000000;
	mul.f64 	%fd1753, %fd1752, 0d3FE0000000000000;
	mul.f64 	%fd1754, %fd1753, 0d3FE0000000000000;
	mul.f64 	%fd1755, %fd1754, 0d3FE0000000000000;
	mul.f64 	%fd1756, %fd1755, 0d3FE0000000000000;
	mul.f64 	%fd1757, %fd1756, 0d3FE0000000000000;
	mul.f64 	%fd1758, %fd1757, 0d3FE0000000000000;
	mul.f64 	%fd1759, %fd1758, 0d3FE0000000000000;
	mul.f64 	%fd1760, %fd1759, 0d3FE0000000000000;
	st.global.f64 	[_ZZ4RM48P7RM48GendE6TWOM24], %fd1760;
	mul.f64 	%fd1761, %fd1760, 0d41161F1000000000;
	st.global.f64 	[%rd3+8808], %fd1761;
	mul.f64 	%fd1762, %fd1760, 0d415D32EC40000000;
	st.global.f64 	[_ZZ4RM48P7RM48GendE2CD], %fd1762;
	mul.f64 	%fd1763, %fd1760, 0d416FFFFFA0000000;
	st.global.f64 	[_ZZ4RM48P7RM48GendE2CM], %fd1763;
	mov.b32 	%r629, 33;
	mov.b32 	%r630, 97;
	st.global.v2.u32 	[%rd3+8800], {%r630, %r629};
	ld.global.f64 	%fd1878, [%rd3+8848];
	add.f64 	%fd1764, %fd1878, 0d3FF0000000000000;
	setp.ltu.f64 	%p267, %fd1764, 0d3FF0000000000000;
	@%p267 bra 	$L__BB1_233;
	ld.global.f64 	%fd1877, [%rd3+8840];
	mov.b32 	%r754, 1;
	mov.f64 	%fd1876, 0d3FF0000000000000;
	mov.b32 	%r759, 97;
	mov.b32 	%r758, 33;
$L__BB1_226:
	add.f64 	%fd1766, %fd1878, 0d3FF0000000000000;
	setp.eq.f64 	%p268, %fd1766, %fd1876;
	cvt.rzi.s64.f64 	%rd535, %fd1877;
	setp.lt.s64 	%p269, %rd535, 1;
	and.pred  	%p270, %p268, %p269;
	setp.ltu.f64 	%p271, %fd1877, 0d3FF0000000000000;
	or.pred  	%p272, %p270, %p271;
	@%p272 bra 	$L__BB1_232;
	mov.b32 	%r757, 1;
$L__BB1_228:
	mul.wide.s32 	%rd537, %r759, 8;
	add.s64 	%rd538, %rd3, %rd537;
	ld.global.f64 	%fd1767, [%rd538+8008];
	mul.wide.s32 	%rd539, %r758, 8;
	add.s64 	%rd540, %rd3, %rd539;
	ld.global.f64 	%fd1768, [%rd540+8008];
	sub.f64 	%fd1769, %fd1767, %fd1768;
	setp.lt.f64 	%p273, %fd1769, 0d0000000000000000;
	ld.global.f64 	%fd1770, [_ZZ4RM48P7RM48GendE3ONE];
	add.f64 	%fd1771, %fd1769, %fd1770;
	selp.f64 	%fd1772, %fd1771, %fd1769, %p273;
	st.global.f64 	[%rd538+8008], %fd1772;
	ld.global.v2.u32 	{%r635, %r636}, [%rd3+8800];
	add.s32 	%r637, %r635, -1;
	setp.eq.s32 	%p274, %r637, 0;
	selp.b32 	%r759, 97, %r637, %p274;
	add.s32 	%r638, %r636, -1;
	setp.eq.s32 	%p275, %r638, 0;
	selp.b32 	%r758, 97, %r638, %p275;
	st.global.v2.u32 	[%rd3+8800], {%r759, %r758};
	ld.global.f64 	%fd1773, [%rd3+8808];
	ld.global.f64 	%fd1774, [_ZZ4RM48P7RM48GendE2CD];
	sub.f64 	%fd218, %fd1773, %fd1774;
	st.global.f64 	[%rd3+8808], %fd218;
	setp.geu.f64 	%p276, %fd218, 0d0000000000000000;
	@%p276 bra 	$L__BB1_230;
	ld.global.f64 	%fd1775, [_ZZ4RM48P7RM48GendE2CM];
	add.f64 	%fd1776, %fd218, %fd1775;
	st.global.f64 	[%rd3+8808], %fd1776;
$L__BB1_230:
	add.s32 	%r757, %r757, 1;
	cvt.rn.f64.u32 	%fd1777, %r757;
	ld.global.f64 	%fd1877, [%rd3+8840];
	setp.ge.f64 	%p277, %fd1877, %fd1777;
	@%p277 bra 	$L__BB1_228;
	ld.global.f64 	%fd1878, [%rd3+8848];
$L__BB1_232:
	add.s32 	%r754, %r754, 1;
	cvt.rn.f64.u32 	%fd1876, %r754;
	add.f64 	%fd1778, %fd1878, 0d3FF0000000000000;
	setp.ge.f64 	%p278, %fd1778, %fd1876;
	@%p278 bra 	$L__BB1_226;
$L__BB1_233:
	ld.global.u32 	%r639, [%rd3+8820];
	setp.ne.s32 	%p279, %r639, 1;
	@%p279 bra 	$L__BB1_235;
	mov.b32 	%r656, 0;
	st.global.u32 	[%rd3+8820], %r656;
	mov.b32 	%r693, 1;
	bra.uni 	$L__BB1_244;
$L__BB1_235:
	mov.b32 	%r640, 1;
	st.global.u32 	[%rd3+8792], %r640;
	setp.lt.s32 	%p280, %r606, 1;
	@%p280 bra 	$L__BB1_241;
$L__BB1_236:
	ld.global.v2.u32 	{%r641, %r642}, [%rd3+8800];
	mul.wide.s32 	%rd541, %r641, 8;
	add.s64 	%rd542, %rd3, %rd541;
	ld.global.f64 	%fd1779, [%rd542+8008];
	mul.wide.s32 	%rd543, %r642, 8;
	add.s64 	%rd544, %rd3, %rd543;
	ld.global.f64 	%fd1780, [%rd544+8008];
	sub.f64 	%fd1781, %fd1779, %fd1780;
	setp.lt.f64 	%p281, %fd1781, 0d0000000000000000;
	ld.global.f64 	%fd1782, [_ZZ4RM48P7RM48GendE3ONE];
	add.f64 	%fd1783, %fd1781, %fd1782;
	selp.f64 	%fd224, %fd1783, %fd1781, %p281;
	st.global.f64 	[%rd542+8008], %fd224;
	ld.global.v2.u32 	{%r643, %r644}, [%rd3+8800];
	add.s32 	%r645, %r643, -1;
	setp.eq.s32 	%p282, %r645, 0;
	selp.b32 	%r646, 97, %r645, %p282;
	add.s32 	%r647, %r644, -1;
	setp.eq.s32 	%p283, %r647, 0;
	selp.b32 	%r648, 97, %r647, %p283;
	st.global.v2.u32 	[%rd3+8800], {%r646, %r648};
	ld.global.f64 	%fd1784, [%rd3+8808];
	ld.global.f64 	%fd1785, [_ZZ4RM48P7RM48GendE2CD];
	sub.f64 	%fd1879, %fd1784, %fd1785;
	st.global.f64 	[%rd3+8808], %fd1879;
	setp.geu.f64 	%p284, %fd1879, 0d0000000000000000;
	@%p284 bra 	$L__BB1_238;
	ld.global.f64 	%fd1786, [_ZZ4RM48P7RM48GendE2CM];
	add.f64 	%fd1879, %fd1879, %fd1786;
	st.global.f64 	[%rd3+8808], %fd1879;
$L__BB1_238:
	sub.f64 	%fd1787, %fd224, %fd1879;
	setp.lt.f64 	%p285, %fd1787, 0d0000000000000000;
	ld.global.f64 	%fd1788, [_ZZ4RM48P7RM48GendE3ONE];
	add.f64 	%fd1789, %fd1787, %fd1788;
	selp.f64 	%fd1790, %fd1789, %fd1787, %p285;
	ld.global.u32 	%r649, [%rd3+8792];
	mul.wide.s32 	%rd545, %r649, 8;
	add.s64 	%rd546, %rd3, %rd545;
	st.global.f64 	[%rd546], %fd1790;
	setp.neu.f64 	%p286, %fd1790, 0d0000000000000000;
	@%p286 bra 	$L__BB1_240;
	ld.global.f64 	%fd1791, [_ZZ4RM48P7RM48GendE6TWOM49];
	ld.global.u32 	%r650, [%rd3+8792];
	mul.wide.s32 	%rd547, %r650, 8;
	add.s64 	%rd548, %rd3, %rd547;
	st.global.f64 	[%rd548], %fd1791;
$L__BB1_240:
	ld.global.u32 	%r651, [%rd3+8792];
	add.s32 	%r652, %r651, 1;
	st.global.u32 	[%rd3+8792], %r652;
	cvt.rn.f64.s32 	%fd1792, %r652;
	setp.ge.f64 	%p287, %fd208, %fd1792;
	@%p287 bra 	$L__BB1_236;
$L__BB1_241:
	ld.global.f64 	%fd1793, [%rd3+8840];
	add.f64 	%fd228, %fd1793, %fd208;
	st.global.f64 	[%rd3+8840], %fd228;
	setp.ltu.f64 	%p288, %fd228, 0d41CDCD6500000000;
	mov.b32 	%r693, 1;
	@%p288 bra 	$L__BB1_244;
	ld.global.f64 	%fd1794, [%rd3+8848];
	add.f64 	%fd1795, %fd1794, 0d3FF0000000000000;
	st.global.f64 	[%rd3+8848], %fd1795;
	add.f64 	%fd1796, %fd228, 0dC1CDCD6500000000;
	st.global.f64 	[%rd3+8840], %fd1796;
	bra.uni 	$L__BB1_244;
$L__BB1_243:
	add.s32 	%r693, %r605, 1;
$L__BB1_244:
	ld.param.u64 	%rd571, [_Z13GetCollisionsPdS_S_S_S_S_S_S_S_S_S_S_S_S_S_S_S_S_S_S_S_S_S_S_S_S_P7RM48Gen_param_25];
	ld.param.u64 	%rd564, [_Z13GetCollisionsPdS_S_S_S_S_S_S_S_S_S_S_S_S_S_S_S_S_S_S_S_S_S_S_S_S_P7RM48Gen_param_8];
	st.global.u32 	[%rd3+8792], %r693;
	mul.wide.s32 	%rd549, %r693, 8;
	add.s64 	%rd550, %rd3, %rd549;
	ld.global.f64 	%fd1797, [%rd550];
	ld.global.f64 	%fd1798, [%rd66];
	cvt.rzi.s32.f64 	%r657, %fd1798;
	cvta.to.global.u64 	%rd551, %rd571;
	mul.wide.s32 	%rd552, %r657, 8;
	add.s64 	%rd553, %rd551, %rd552;
	ld.global.f64 	%fd1799, [%rd553];
	cvta.to.global.u64 	%rd554, %rd564;
	ld.global.f64 	%fd1800, [%rd554];
	div.rn.f64 	%fd1801, %fd1799, %fd1800;
	setp.geu.f64 	%p289, %fd1797, %fd1801;
	add.s32 	%r702, %r749, 2;
	@%p289 bra 	$L__BB1_99;
	ld.param.u64 	%rd566, [_Z13GetCollisionsPdS_S_S_S_S_S_S_S_S_S_S_S_S_S_S_S_S_S_S_S_S_S_S_S_S_P7RM48Gen_param_10];
	cvta.to.global.u64 	%rd555, %rd566;
	ld.global.f64 	%fd1802, [%rd53];
	mul.wide.s32 	%rd556, %r1, 8;
	add.s64 	%rd557, %rd555, %rd556;
	ld.global.f64 	%fd1803, [%rd557];
	add.f64 	%fd1804, %fd1802, %fd1803;
	st.global.f64 	[%rd557], %fd1804;
	ret;

}
.func  (.param .align 16 .b8 func_retval0[16]) __internal_trig_reduction_slowpathd(
	.param .b64 __internal_trig_reduction_slowpathd_param_0
)
{
	.local .align 8 .b8 	__local_depot2[40];
	.reg .b64 	%SP;
	.reg .b64 	%SPL;
	.reg .pred 	%p<10>;
	.reg .b32 	%r<47>;
	.reg .b64 	%rd<74>;
	.reg .b64 	%fd<5>;

	mov.u64 	%SPL, __local_depot2;
	ld.param.f64 	%fd4, [__internal_trig_reduction_slowpathd_param_0];
	add.u64 	%rd1, %SPL, 0;
	{
	.reg .b32 %temp; 
	mov.b64 	{%temp, %r1}, %fd4;
	}
	shr.u32 	%r2, %r1, 20;
	and.b32  	%r3, %r2, 2047;
	setp.eq.s32 	%p1, %r3, 2047;
	mov.b32 	%r46, 0;
	@%p1 bra 	$L__BB2_9;
	add.s32 	%r20, %r3, -1024;
	mov.b64 	%rd20, %fd4;
	shl.b64 	%rd2, %rd20, 11;
	shr.u32 	%r4, %r20, 6;
	sub.s32 	%r45, 15, %r4;
	sub.s32 	%r21, 19, %r4;
	setp.lt.u32 	%p2, %r20, 128;
	selp.b32 	%r6, 18, %r21, %p2;
	setp.ge.s32 	%p3, %r45, %r6;
	mov.b64 	%rd70, 0;
	@%p3 bra 	$L__BB2_4;
	add.s32 	%r23, %r6, %r4;
	neg.s32 	%r43, %r23;
	or.b64  	%rd3, %rd2, -9223372036854775808;
	mov.b64 	%rd70, 0;
	mov.b32 	%r42, 0;
	mov.u64 	%rd25, __cudart_i2opi_d;
	mov.u32 	%r44, %r45;
$L__BB2_3:
	.pragma "nounroll";
	mul.wide.s32 	%rd22, %r42, 8;
	add.s64 	%rd23, %rd1, %rd22;
	mul.wide.s32 	%rd24, %r44, 8;
	add.s64 	%rd26, %rd25, %rd24;
	ld.global.nc.u64 	%rd27, [%rd26];
	{
	.reg .u32 %r0, %r1, %r2, %r3, %alo, %ahi, %blo, %bhi, %clo, %chi;
	mov.b64 	{%alo,%ahi}, %rd27;
	mov.b64 	{%blo,%bhi}, %rd3;
	mov.b64 	{%clo,%chi}, %rd70;
	mad.lo.cc.u32 	%r0, %alo, %blo, %clo;
	madc.hi.cc.u32 	%r1, %alo, %blo, %chi;
	madc.hi.u32 	%r2, %alo, %bhi, 0;
	mad.lo.cc.u32 	%r1, %alo, %bhi, %r1;
	madc.hi.cc.u32 	%r2, %ahi, %blo, %r2;
	madc.hi.u32 	%r3, %ahi, %bhi, 0;
	mad.lo.cc.u32 	%r1, %ahi, %blo, %r1;
	madc.lo.cc.u32 	%r2, %ahi, %bhi, %r2;
	addc.u32 	%r3, %r3, 0;
	mov.b64 	%rd28, {%r0,%r1};
	mov.b64 	%rd70, {%r2,%r3};
	}
	st.local.u64 	[%rd23], %rd28;
	add.s32 	%r44, %r44, 1;
	add.s32 	%r43, %r43, 1;
	add.s32 	%r42, %r42, 1;
	setp.ne.s32 	%p4, %r43, -15;
	mov.u32 	%r45, %r6;
	@%p4 bra 	$L__BB2_3;
$L__BB2_4:
	cvt.s64.s32 	%rd29, %r45;
	cvt.u64.u32 	%rd30, %r4;
	add.s64 	%rd31, %rd30, %rd29;
	shl.b64 	%rd32, %rd31, 3;
	add.s64 	%rd33, %rd1, %rd32;
	st.local.u64 	[%rd33+-120], %rd70;
	and.b32  	%r15, %r2, 63;
	ld.local.u64 	%rd72, [%rd1+16];
	ld.local.u64 	%rd71, [%rd1+24];
	setp.eq.s32 	%p5, %r15, 0;
	@%p5 bra 	$L__BB2_6;
	shl.b64 	%rd34, %rd71, %r15;
	shr.u64 	%rd35, %rd72, 1;
	xor.b32  	%r24, %r15, 63;
	shr.u64 	%rd36, %rd35, %r24;
	or.b64  	%rd71, %rd34, %rd36;
	ld.local.u64 	%rd37, [%rd1+8];
	shl.b64 	%rd38, %rd72, %r15;
	shr.u64 	%rd39, %rd37, 1;
	shr.u64 	%rd40, %rd39, %r24;
	or.b64  	%rd72, %rd38, %rd40;
$L__BB2_6:
	and.b32  	%r25, %r1, -2147483648;
	shr.u64 	%rd41, %rd71, 62;
	cvt.u32.u64 	%r26, %rd41;
	mov.b64 	{%r27, %r28}, %rd71;
	mov.b64 	{%r29, %r30}, %rd72;
	shf.l.wrap.b32 	%r31, %r30, %r27, 2;
	shf.l.wrap.b32 	%r32, %r27, %r28, 2;
	mov.b64 	%rd42, {%r31, %r32};
	shl.b64 	%rd43, %rd72, 2;
	shr.u64 	%rd44, %rd42, 63;
	cvt.u32.u64 	%r33, %rd44;
	add.s32 	%r34, %r33, %r26;
	setp.eq.s32 	%p6, %r25, 0;
	neg.s32 	%r35, %r34;
	selp.b32 	%r46, %r34, %r35, %p6;
	setp.gt.s64 	%p7, %rd42, -1;
	mov.b64 	%rd45, 0;
	{
	.reg .u32 %r0, %r1, %r2, %r3, %a0, %a1, %a2, %a3, %b0, %b1, %b2, %b3;
	mov.b64 	{%a0,%a1}, %rd45;
	mov.b64 	{%a2,%a3}, %rd45;
	mov.b64 	{%b0,%b1}, %rd43;
	mov.b64 	{%b2,%b3}, %rd42;
	sub.cc.u32 	%r0, %a0, %b0;
	subc.cc.u32 	%r1, %a1, %b1;
	subc.cc.u32 	%r2, %a2, %b2;
	subc.u32 	%r3, %a3, %b3;
	mov.b64 	%rd46, {%r0,%r1};
	mov.b64 	%rd47, {%r2,%r3};
	}
	xor.b32  	%r36, %r25, -2147483648;
	selp.b64 	%rd73, %rd42, %rd47, %p7;
	selp.b64 	%rd14, %rd43, %rd46, %p7;
	selp.b32 	%r17, %r25, %r36, %p7;
	clz.b64 	%r37, %rd73;
	cvt.u64.u32 	%rd15, %r37;
	setp.eq.s32 	%p8, %r37, 0;
	@%p8 bra 	$L__BB2_8;
	cvt.u32.u64 	%r38, %rd15;
	and.b32  	%r39, %r38, 63;
	shl.b64 	%rd48, %rd73, %r39;
	shr.u64 	%rd49, %rd14, 1;
	not.b32 	%r40, %r38;
	and.b32  	%r41, %r40, 63;
	shr.u64 	%rd50, %rd49, %r41;
	or.b64  	%rd73, %rd48, %rd50;
$L__BB2_8:
	mov.b64 	%rd51, -3958705157555305931;
	{
	.reg .u32 %r0, %r1, %r2, %r3, %alo, %ahi, %blo, %bhi;
	mov.b64 	{%alo,%ahi}, %rd73;
	mov.b64 	{%blo,%bhi}, %rd51;
	mul.lo.u32 	%r0, %alo, %blo;
	mul.hi.u32 	%r1, %alo, %blo;
	mad.lo.cc.u32 	%r1, %alo, %bhi, %r1;
	madc.hi.u32 	%r2, %alo, %bhi, 0;
	mad.lo.cc.u32 	%r1, %ahi, %blo, %r1;
	madc.hi.cc.u32 	%r2, %ahi, %blo, %r2;
	madc.hi.u32 	%r3, %ahi, %bhi, 0;
	mad.lo.cc.u32 	%r2, %ahi, %bhi, %r2;
	addc.u32 	%r3, %r3, 0;
	mov.b64 	%rd52, {%r0,%r1};
	mov.b64 	%rd53, {%r2,%r3};
	}
	setp.gt.s64 	%p9, %rd53, 0;
	{
	.reg .u32 %r0, %r1, %r2, %r3, %a0, %a1, %a2, %a3, %b0, %b1, %b2, %b3;
	mov.b64 	{%a0,%a1}, %rd52;
	mov.b64 	{%a2,%a3}, %rd53;
	mov.b64 	{%b0,%b1}, %rd52;
	mov.b64 	{%b2,%b3}, %rd53;
	add.cc.u32 	%r0, %a0, %b0;
	addc.cc.u32 	%r1, %a1, %b1;
	addc.cc.u32 	%r2, %a2, %b2;
	addc.u32 	%r3, %a3, %b3;
	mov.b64 	%rd54, {%r0,%r1};
	mov.b64 	%rd55, {%r2,%r3};
	}
	selp.b64 	%rd56, %rd55, %rd53, %p9;
	selp.s64 	%rd57, -1, 0, %p9;
	sub.s64 	%rd58, %rd57, %rd15;
	cvt.u64.u32 	%rd59, %r17;
	shl.b64 	%rd60, %rd59, 32;
	add.s64 	%rd61, %rd56, 1;
	shr.u64 	%rd62, %rd61, 10;
	add.s64 	%rd63, %rd62, 1;
	shr.u64 	%rd64, %rd63, 1;
	shl.b64 	%rd65, %rd58, 52;
	add.s64 	%rd66, %rd65, %rd64;
	add.s64 	%rd67, %rd66, 4602678819172646912;
	or.b64  	%rd68, %rd67, %rd60;
	mov.b64 	%fd4, %rd68;
$L__BB2_9:
	st.param.f64 	[func_retval0], %fd4;
	st.param.b32 	[func_retval0+8], %r46;
	ret;

}
.func  (.param .b64 func_retval0) __internal_accurate_pow(
	.param .b64 __internal_accurate_pow_param_0
)
{
	.reg .pred 	%p<8>;
	.reg .b32 	%r<49>;
	.reg .b32 	%f<3>;
	.reg .b64 	%fd<109>;

	ld.param.f64 	%fd10, [__internal_accurate_pow_param_0];
	{
	.reg .b32 %temp; 
	mov.b64 	{%temp, %r46}, %fd10;
	}
	{
	.reg .b32 %temp; 
	mov.b64 	{%r45, %temp}, %fd10;
	}
	shr.u32 	%r47, %r46, 20;
	setp.gt.u32 	%p1, %r46, 1048575;
	@%p1 bra 	$L__BB3_2;
	mul.f64 	%fd11, %fd10, 0d4350000000000000;
	{
	.reg .b32 %temp; 
	mov.b64 	{%temp, %r46}, %fd11;
	}
	{
	.reg .b32 %temp; 
	mov.b64 	{%r45, %temp}, %fd11;
	}
	shr.u32 	%r16, %r46, 20;
	add.s32 	%r47, %r16, -54;
$L__BB3_2:
	add.s32 	%r48, %r47, -1023;
	and.b32  	%r17, %r46, -2146435073;
	or.b32  	%r18, %r17, 1072693248;
	mov.b64 	%fd107, {%r45, %r18};
	setp.lt.u32 	%p2, %r18, 1073127583;
	@%p2 bra 	$L__BB3_4;
	{
	.reg .b32 %temp; 
	mov.b64 	{%r19, %temp}, %fd107;
	}
	{
	.reg .b32 %temp; 
	mov.b64 	{%temp, %r20}, %fd107;
	}
	add.s32 	%r21, %r20, -1048576;
	mov.b64 	%fd107, {%r19, %r21};
	add.s32 	%r48, %r47, -1022;
$L__BB3_4:
	add.f64 	%fd12, %fd107, 0dBFF0000000000000;
	add.f64 	%fd13, %fd107, 0d3FF0000000000000;
	rcp.approx.ftz.f64 	%fd14, %fd13;
	neg.f64 	%fd15, %fd13;
	fma.rn.f64 	%fd16, %fd15, %fd14, 0d3FF0000000000000;
	fma.rn.f64 	%fd17, %fd16, %fd16, %fd16;
	fma.rn.f64 	%fd18, %fd17, %fd14, %fd14;
	mul.f64 	%fd19, %fd12, %fd18;
	fma.rn.f64 	%fd20, %fd12, %fd18, %fd19;
	mul.f64 	%fd21, %fd20, %fd20;
	fma.rn.f64 	%fd22, %fd21, 0d3EB0F5FF7D2CAFE2, 0d3ED0F5D241AD3B5A;
	fma.rn.f64 	%fd23, %fd22, %fd21, 0d3EF3B20A75488A3F;
	fma.rn.f64 	%fd24, %fd23, %fd21, 0d3F1745CDE4FAECD5;
	fma.rn.f64 	%fd25, %fd24, %fd21, 0d3F3C71C7258A578B;
	fma.rn.f64 	%fd26, %fd25, %fd21, 0d3F6249249242B910;
	fma.rn.f64 	%fd27, %fd26, %fd21, 0d3F89999999999DFB;
	sub.f64 	%fd28, %fd12, %fd20;
	add.f64 	%fd29, %fd28, %fd28;
	neg.f64 	%fd30, %fd20;
	fma.rn.f64 	%fd31, %fd30, %fd12, %fd29;
	mul.f64 	%fd32, %fd18, %fd31;
	fma.rn.f64 	%fd33, %fd21, %fd27, 0d3FB5555555555555;
	mov.f64 	%fd34, 0d3FB5555555555555;
	sub.f64 	%fd35, %fd34, %fd33;
	fma.rn.f64 	%fd36, %fd21, %fd27, %fd35;
	add.f64 	%fd37, %fd36, 0dBC46A4CB00B9E7B0;
	add.f64 	%fd38, %fd33, %fd37;
	sub.f64 	%fd39, %fd33, %fd38;
	add.f64 	%fd40, %fd37, %fd39;
	mul.rn.f64 	%fd41, %fd20, %fd20;
	neg.f64 	%fd42, %fd41;
	fma.rn.f64 	%fd43, %fd20, %fd20, %fd42;
	{
	.reg .b32 %temp; 
	mov.b64 	{%r22, %temp}, %fd32;
	}
	{
	.reg .b32 %temp; 
	mov.b64 	{%temp, %r23}, %fd32;
	}
	add.s32 	%r24, %r23, 1048576;
	mov.b64 	%fd44, {%r22, %r24};
	fma.rn.f64 	%fd45, %fd20, %fd44, %fd43;
	mul.rn.f64 	%fd46, %fd41, %fd20;
	neg.f64 	%fd47, %fd46;
	fma.rn.f64 	%fd48, %fd41, %fd20, %fd47;
	fma.rn.f64 	%fd49, %fd41, %fd32, %fd48;
	fma.rn.f64 	%fd50, %fd45, %fd20, %fd49;
	mul.rn.f64 	%fd51, %fd38, %fd46;
	neg.f64 	%fd52, %fd51;
	fma.rn.f64 	%fd53, %fd38, %fd46, %fd52;
	fma.rn.f64 	%fd54, %fd38, %fd50, %fd53;
	fma.rn.f64 	%fd55, %fd40, %fd46, %fd54;
	add.f64 	%fd56, %fd51, %fd55;
	sub.f64 	%fd57, %fd51, %fd56;
	add.f64 	%fd58, %fd55, %fd57;
	add.f64 	%fd59, %fd20, %fd56;
	sub.f64 	%fd60, %fd20, %fd59;
	add.f64 	%fd61, %fd56, %fd60;
	add.f64 	%fd62, %fd58, %fd61;
	add.f64 	%fd63, %fd32, %fd62;
	add.f64 	%fd64, %fd59, %fd63;
	sub.f64 	%fd65, %fd59, %fd64;
	add.f64 	%fd66, %fd63, %fd65;
	xor.b32  	%r25, %r48, -2147483648;
	mov.b32 	%r26, 1127219200;
	mov.b64 	%fd67, {%r25, %r26};
	mov.b32 	%r27, -2147483648;
	mov.b64 	%fd68, {%r27, %r26};
	sub.f64 	%fd69, %fd67, %fd68;
	fma.rn.f64 	%fd70, %fd69, 0d3FE62E42FEFA39EF, %fd64;
	fma.rn.f64 	%fd71, %fd69, 0dBFE62E42FEFA39EF, %fd70;
	sub.f64 	%fd72, %fd71, %fd64;
	sub.f64 	%fd73, %fd66, %fd72;
	fma.rn.f64 	%fd74, %fd69, 0d3C7ABC9E3B39803F, %fd73;
	add.f64 	%fd75, %fd70, %fd74;
	sub.f64 	%fd76, %fd70, %fd75;
	add.f64 	%fd77, %fd74, %fd76;
	mov.f64 	%fd78, 0d4000000000000000;
	{
	.reg .b32 %temp; 
	mov.b64 	{%temp, %r28}, %fd78;
	}
	{
	.reg .b32 %temp; 
	mov.b64 	{%r29, %temp}, %fd78;
	}
	shl.b32 	%r30, %r28, 1;
	setp.gt.u32 	%p3, %r30, -33554433;
	and.b32  	%r31, %r28, -15728641;
	selp.b32 	%r32, %r31, %r28, %p3;
	mov.b64 	%fd79, {%r29, %r32};
	mul.rn.f64 	%fd80, %fd75, %fd79;
	neg.f64 	%fd81, %fd80;
	fma.rn.f64 	%fd82, %fd75, %fd79, %fd81;
	fma.rn.f64 	%fd83, %fd77, %fd79, %fd82;
	add.f64 	%fd4, %fd80, %fd83;
	sub.f64 	%fd84, %fd80, %fd4;
	add.f64 	%fd5, %fd83, %fd84;
	fma.rn.f64 	%fd85, %fd4, 0d3FF71547652B82FE, 0d4338000000000000;
	{
	.reg .b32 %temp; 
	mov.b64 	{%r13, %temp}, %fd85;
	}
	mov.f64 	%fd86, 0dC338000000000000;
	add.rn.f64 	%fd87, %fd85, %fd86;
	fma.rn.f64 	%fd88, %fd87, 0dBFE62E42FEFA39EF, %fd4;
	fma.rn.f64 	%fd89, %fd87, 0dBC7ABC9E3B39803F, %fd88;
	fma.rn.f64 	%fd90, %fd89, 0d3E5ADE1569CE2BDF, 0d3E928AF3FCA213EA;
	fma.rn.f64 	%fd91, %fd90, %fd89, 0d3EC71DEE62401315;
	fma.rn.f64 	%fd92, %fd91, %fd89, 0d3EFA01997C89EB71;
	fma.rn.f64 	%fd93, %fd92, %fd89, 0d3F2A01A014761F65;
	fma.rn.f64 	%fd94, %fd93, %fd89, 0d3F56C16C1852B7AF;
	fma.rn.f64 	%fd95, %fd94, %fd89, 0d3F81111111122322;
	fma.rn.f64 	%fd96, %fd95, %fd89, 0d3FA55555555502A1;
	fma.rn.f64 	%fd97, %fd96, %fd89, 0d3FC5555555555511;
	fma.rn.f64 	%fd98, %fd97, %fd89, 0d3FE000000000000B;
	fma.rn.f64 	%fd99, %fd98, %fd89, 0d3FF0000000000000;
	fma.rn.f64 	%fd100, %fd99, %fd89, 0d3FF0000000000000;
	{
	.reg .b32 %temp; 
	mov.b64 	{%r14, %temp}, %fd100;
	}
	{
	.reg .b32 %temp; 
	mov.b64 	{%temp, %r15}, %fd100;
	}
	shl.b32 	%r33, %r13, 20;
	add.s32 	%r34, %r33, %r15;
	mov.b64 	%fd108, {%r14, %r34};
	{
	.reg .b32 %temp; 
	mov.b64 	{%temp, %r35}, %fd4;
	}
	mov.b32 	%f2, %r35;
	abs.f32 	%f1, %f2;
	setp.lt.f32 	%p4, %f1, 0f4086232B;
	@%p4 bra 	$L__BB3_7;
	setp.lt.f64 	%p5, %fd4, 0d0000000000000000;
	add.f64 	%fd101, %fd4, 0d7FF0000000000000;
	selp.f64 	%fd108, 0d0000000000000000, %fd101, %p5;
	setp.geu.f32 	%p6, %f1, 0f40874800;
	@%p6 bra 	$L__BB3_7;
	shr.u32 	%r36, %r13, 31;
	add.s32 	%r37, %r13, %r36;
	shr.s32 	%r38, %r37, 1;
	shl.b32 	%r39, %r38, 20;
	add.s32 	%r40, %r15, %r39;
	mov.b64 	%fd102, {%r14, %r40};
	sub.s32 	%r41, %r13, %r38;
	shl.b32 	%r42, %r41, 20;
	add.s32 	%r43, %r42, 1072693248;
	mov.b32 	%r44, 0;
	mov.b64 	%fd103, {%r44, %r43};
	mul.f64 	%fd108, %fd103, %fd102;
$L__BB3_7:
	abs.f64 	%fd104, %fd108;
	setp.eq.f64 	%p7, %fd104, 0d7FF0000000000000;
	fma.rn.f64 	%fd105, %fd108, %fd5, %fd108;
	selp.f64 	%fd106, %fd108, %fd105, %p7;
	st.param.f64 	[func_retval0], %fd106;
	ret;

}


// ===== COMPILED SASS (sm_100) =====

	.target	sm_100

	.elftype	@"ET_EXEC"


//--------------------- .note.nv.tkinfo           --------------------------
	.section	.note.nv.tkinfo,"",@"SHT_NOTE"
	.sectionflags	@"SHF_NOTE_NV_TKINFO"
	.tkinfo
        /*0018*/ 	.word	0x00000002
        /*0030*/ 	.string	""
        /*0030*/ 	.string	"ptxas"
        /*0030*/ 	.string	"Cuda compilation tools, release 13.0, V13.0.88"
        /*0030*/ 	.string	"Build cuda_13.0.r13.0/compiler.36424714_0"
        /*0030*/ 	.string	"-arch sm_100 -m 64 "



//--------------------- .note.nv.cuinfo           --------------------------
	.section	.note.nv.cuinfo,"",@"SHT_NOTE"
	.sectionflags	@"SHF_NOTE_NV_CUINFO"
        /*0018*/ 	.short	0x0002
        /*001a*/ 	.short	0x0064
        /*001c*/ 	.short	0x0082
	.zero		2


//--------------------- .nv.info                  --------------------------
	.section	.nv.info,"",@"SHT_CUDA_INFO"
	.align	4


	//----- nvinfo : EIATTR_REGCOUNT
	.align		4
        /*0000*/ 	.byte	0x04, 0x2f
        /*0002*/ 	.short	(.L_9 - .L_8)
	.align		4
.L_8:
        /*0004*/ 	.word	index@(_Z17SetupRM48GensCudaP7RM48Gen)
        /*0008*/ 	.word	0x0000002a


	//----- nvinfo : EIATTR_FRAME_SIZE
	.align		4
.L_9:
        /*000c*/ 	.byte	0x04, 0x11
        /*000e*/ 	.short	(.L_11 - .L_10)
	.align		4
.L_10:
        /*0010*/ 	.word	index@($__internal_2_$__cuda_sm20_div_rn_f64_full)
        /*0014*/ 	.word	0x00000000


	//----- nvinfo : EIATTR_FRAME_SIZE
	.align		4
.L_11:
        /*0018*/ 	.byte	0x04, 0x11
        /*001a*/ 	.short	(.L_13 - .L_12)
	.align		4
.L_12:
        /*001c*/ 	.word	index@(_Z17SetupRM48GensCudaP7RM48Gen)
        /*0020*/ 	.word	0x00000000


	//----- nvinfo : EIATTR_REGCOUNT
	.align		4
.L_13:
        /*0024*/ 	.byte	0x04, 0x2f
        /*0026*/ 	.short	(.L_15 - .L_14)
	.align		4
.L_14:
        /*0028*/ 	.word	index@(_Z13GetCollisionsPdS_S_S_S_S_S_S_S_S_S_S_S_S_S_S_S_S_S_S_S_S_S_S_S_S_P7RM48Gen)
        /*002c*/ 	.word	0x00000058


	//----- nvinfo : EIATTR_FRAME_SIZE
	.align		4
.L_15:
        /*0030*/ 	.byte	0x04, 0x11
        /*0032*/ 	.short	(.L_17 - .L_16)
	.align		4
.L_16:
        /*0034*/ 	.word	index@($_Z13GetCollisionsPdS_S_S_S_S_S_S_S_S_S_S_S_S_S_S_S_S_S_S_S_S_S_S_S_S_P7RM48Gen$__internal_trig_reduction_slowpathd)
        /*0038*/ 	.word	0x00000060


	//----- nvinfo : EIATTR_FRAME_SIZE
	.align		4
.L_17:
        /*003c*/ 	.byte	0x04, 0x11
        /*003e*/ 	.short	(.L_19 - .L_18)
	.align		4
.L_18:
        /*0040*/ 	.word	index@($_Z13GetCollisionsPdS_S_S_S_S_S_S_S_S_S_S_S_S_S_S_S_S_S_S_S_S_S_S_S_S_P7RM48Gen$__internal_accurate_pow)
        /*0044*/ 	.word	0x00000060


	//----- nvinfo : EIATTR_FRAME_SIZE
	.align		4
.L_19:
        /*0048*/ 	.byte	0x04, 0x11
        /*004a*/ 	.short	(.L_21 - .L_20)
	.align		4
.L_20:
        /*004c*/ 	.word	index@($__internal_1_$__cuda_sm20_dsqrt_rn_f64_mediumpath_v1)
        /*0050*/ 	.word	0x00000060


	//----- nvinfo : EIATTR_FRAME_SIZE
	.align		4
.L_21:
        /*0054*/ 	.byte	0x04, 0x11
        /*0056*/ 	.short	(.L_23 - .L_22)
	.align		4
.L_22:
        /*0058*/ 	.word	index@($__internal_0_$__cuda_sm20_div_rn_f64_full)
        /*005c*/ 	.word	0x00000060


	//----- nvinfo : EIATTR_FRAME_SIZE
	.align		4
.L_23:
        /*0060*/ 	.byte	0x04, 0x11
        /*0062*/ 	.short	(.L_25 - .L_24)
	.align		4
.L_24:
        /*0064*/ 	.word	index@(_Z13GetCollisionsPdS_S_S_S_S_S_S_S_S_S_S_S_S_S_S_S_S_S_S_S_S_S_S_S_S_P7RM48Gen)
        /*0068*/ 	.word	0x00000060


	//----- nvinfo : EIATTR_MIN_STACK_SIZE
	.align		4
.L_25:
        /*006c*/ 	.byte	0x04, 0x12
        /*006e*/ 	.short	(.L_27 - .L_26)
	.align		4
.L_26:
        /*0070*/ 	.word	index@(_Z13GetCollisionsPdS_S_S_S_S_S_S_S_S_S_S_S_S_S_S_S_S_S_S_S_S_S_S_S_S_P7RM48Gen)
        /*0074*/ 	.word	0x00000060


	//----- nvinfo : EIATTR_MIN_STACK_SIZE
	.align		4
.L_27:
        /*0078*/ 	.byte	0x04, 0x12
        /*007a*/ 	.short	(.L_29 - .L_28)
	.align		4
.L_28:
        /*007c*/ 	.word	index@(_Z17SetupRM48GensCudaP7RM48Gen)
        /*0080*/ 	.word	0x00000000
.L_29:


//--------------------- .nv.compat                --------------------------
	.section	.nv.compat,"",@"SHT_CUDA_COMPAT_INFO"
	.align	4
        /*0000*/ 	.byte	0x02, 0x09, 0x00, 0x00, 0x02, 0x02, 0x01, 0x00, 0x02, 0x05, 0x05, 0x00, 0x03, 0x07, 0x01, 0x01
        /*0010*/ 	.byte	0x02, 0x03, 0x00, 0x00, 0x02, 0x06, 0x01, 0x00, 0x04, 0x0b, 0x08, 0x00, 0x01, 0x00, 0x00, 0x00
        /*0020*/ 	.byte	0x00, 0x00, 0x00, 0x00


//--------------------- .nv.info._Z13GetCollisionsPdS_S_S_S_S_S_S_S_S_S_S_S_S_S_S_S_S_S_S_S_S_S_S_S_S_P7RM48Gen --------------------------
	.section	.nv.info._Z13GetCollisionsPdS_S_S_S_S_S_S_S_S_S_S_S_S_S_S_S_S_S_S_S_S_S_S_S_S_P7RM48Gen,"",@"SHT_CUDA_INFO"
	.sectionflags	@""
	.align	4


	//----- nvinfo : EIATTR_CUDA_API_VERSION
	.align		4
        /*0000*/ 	.byte	0x04, 0x37
        /*0002*/ 	.short	(.L_31 - .L_30)
.L_30:
        /*0004*/ 	.word	0x00000082


	//----- nvinfo : EIATTR_KPARAM_INFO
	.align		4
.L_31:
        /*0008*/ 	.byte	0x04, 0x17
        /*000a*/ 	.short	(.L_33 - .L_32)
.L_32:
        /*000c*/ 	.word	0x00000000
        /*0010*/ 	.short	0x001a
        /*0012*/ 	.short	0x00d0
        /*0014*/ 	.byte	0x00, 0xf5, 0x21, 0x00


	//----- nvinfo : EIATTR_KPARAM_INFO
	.align		4
.L_33:
        /*0018*/ 	.byte	0x04, 0x17
        /*001a*/ 	.short	(.L_35 - .L_34)
.L_34:
        /*001c*/ 	.word	0x00000000
        /*0020*/ 	.short	0x0019
        /*0022*/ 	.short	0x00c8
        /*0024*/ 	.byte	0x00, 0xf5, 0x21, 0x00


	//----- nvinfo : EIATTR_KPARAM_INFO
	.align		4
.L_35:
        /*0028*/ 	.byte	0x04, 0x17
        /*002a*/ 	.short	(.L_37 - .L_36)
.L_36:
        /*002c*/ 	.word	0x00000000
        /*0030*/ 	.short	0x0018
        /*0032*/ 	.short	0x00c0
        /*0034*/ 	.byte	0x00, 0xf5, 0x21, 0x00


	//----- nvinfo : EIATTR_KPARAM_INFO
	.align		4
.L_37:
        /*0038*/ 	.byte	0x04, 0x17
        /*003a*/ 	.short	(.L_39 - .L_38)
.L_38:
        /*003c*/ 	.word	0x00000000
        /*0040*/ 	.short	0x0017
        /*0042*/ 	.short	0x00b8
        /*0044*/ 	.byte	0x00, 0xf5, 0x21, 0x00


	//----- nvinfo : EIATTR_KPARAM_INFO
	.align		4
.L_39:
        /*0048*/ 	.byte	0x04, 0x17
        /*004a*/ 	.short	(.L_41 - .L_40)
.L_40:
        /*004c*/ 	.word	0x00000000
        /*0050*/ 	.short	0x0016
        /*0052*/ 	.short	0x00b0
        /*0054*/ 	.byte	0x00, 0xf5, 0x21, 0x00


	//----- nvinfo : EIATTR_KPARAM_INFO
	.align		4
.L_41:
        /*0058*/ 	.byte	0x04, 0x17
        /*005a*/ 	.short	(.L_43 - .L_42)
.L_42:
        /*005c*/ 	.word	0x00000000
        /*0060*/ 	.short	0x0015
        /*0062*/ 	.short	0x00a8
        /*0064*/ 	.byte	0x00, 0xf5, 0x21, 0x00


	//----- nvinfo : EIATTR_KPARAM_INFO
	.align		4
.L_43:
        /*0068*/ 	.byte	0x04, 0x17
        /*006a*/ 	.short	(.L_45 - .L_44)
.L_44:
        /*006c*/ 	.word	0x00000000
        /*0070*/ 	.short	0x0014
        /*0072*/ 	.short	0x00a0
        /*0074*/ 	.byte	0x00, 0xf5, 0x21, 0x00


	//----- nvinfo : EIATTR_KPARAM_INFO
	.align		4
.L_45:
        /*0078*/ 	.byte	0x04, 0x17
        /*007a*/ 	.short	(.L_47 - .L_46)
.L_46:
        /*007c*/ 	.word	0x00000000
        /*0080*/ 	.short	0x0013
        /*0082*/ 	.short	0x0098
        /*0084*/ 	.byte	0x00, 0xf5, 0x21, 0x00


	//----- nvinfo : EIATTR_KPARAM_INFO
	.align		4
.L_47:
        /*0088*/ 	.byte	0x04, 0x17
        /*008a*/ 	.short	(.L_49 - .L_48)
.L_48:
        /*008c*/ 	.word	0x00000000
        /*0090*/ 	.short	0x0012
        /*0092*/ 	.short	0x0090
        /*0094*/ 	.byte	0x00, 0xf5, 0x21, 0x00


	//----- nvinfo : EIATTR_KPARAM_INFO
	.align		4
.L_49:
        /*0098*/ 	.byte	0x04, 0x17
        /*009a*/ 	.short	(.L_51 - .L_50)
.L_50:
        /*009c*/ 	.word	0x00000000
        /*00a0*/ 	.short	0x0011
        /*00a2*/ 	.short	0x0088
        /*00a4*/ 	.byte	0x00, 0xf5, 0x21, 0x00


	//----- nvinfo : EIATTR_KPARAM_INFO
	.align		4
.L_51:
        /*00a8*/ 	.byte	0x04, 0x17
        /*00aa*/ 	.short	(.L_53 - .L_52)
.L_52:
        /*00ac*/ 	.word	0x00000000
        /*00b0*/ 	.short	0x0010
        /*00b2*/ 	.short	0x0080
        /*00b4*/ 	.byte	0x00, 0xf5, 0x21, 0x00


	//----- nvinfo : EIATTR_KPARAM_INFO
	.align		4
.L_53:
        /*00b8*/ 	.byte	0x04, 0x17
        /*00ba*/ 	.short	(.L_55 - .L_54)
.L_54:
        /*00bc*/ 	.word	0x00000000
        /*00c0*/ 	.short	0x000f
        /*00c2*/ 	.short	0x0078
        /*00c4*/ 	.byte	0x00, 0xf5, 0x21, 0x00


	//----- nvinfo : EIATTR_KPARAM_INFO
	.align		4
.L_55:
        /*00c8*/ 	.byte	0x04, 0x17
        /*00ca*/ 	.short	(.L_57 - .L_56)
.L_56:
        /*00cc*/ 	.word	0x00000000
        /*00d0*/ 	.short	0x000e
        /*00d2*/ 	.short	0x0070
        /*00d4*/ 	.byte	0x00, 0xf5, 0x21, 0x00


	//----- nvinfo : EIATTR_KPARAM_INFO
	.align		4
.L_57:
        /*00d8*/ 	.byte	0x04, 0x17
        /*00da*/ 	.short	(.L_59 - .L_58)
.L_58:
        /*00dc*/ 	.word	0x00000000
        /*00e0*/ 	.short	0x000d
        /*00e2*/ 	.short	0x0068
        /*00e4*/ 	.byte	0x00, 0xf5, 0x21, 0x00


	//----- nvinfo : EIATTR_KPARAM_INFO
	.align		4
.L_59:
        /*00e8*/ 	.byte	0x04, 0x17
        /*00ea*/ 	.short	(.L_61 - .L_60)
.L_60:
        /*00ec*/ 	.word	0x00000000
        /*00f0*/ 	.short	0x000c
        /*00f2*/ 	.short	0x0060
        /*00f4*/ 	.byte	0x00, 0xf5, 0x21, 0x00


	//----- nvinfo : EIATTR_KPARAM_INFO
	.align		4
.L_61:
        /*00f8*/ 	.byte	0x04, 0x17
        /*00fa*/ 	.short	(.L_63 - .L_62)
.L_62:
        /*00fc*/ 	.word	0x00000000
        /*0100*/ 	.short	0x000b
        /*0102*/ 	.short	0x0058
        /*0104*/ 	.byte	0x00, 0xf5, 0x21, 0x00


	//----- nvinfo : EIATTR_KPARAM_INFO
	.align		4
.L_63:
        /*0108*/ 	.byte	0x04, 0x17
        /*010a*/ 	.short	(.L_65 - .L_64)
.L_64:
        /*010c*/ 	.word	0x00000000
        /*0110*/ 	.short	0x000a
        /*0112*/ 	.short	0x0050
        /*0114*/ 	.byte	0x00, 0xf5, 0x21, 0x00


	//----- nvinfo : EIATTR_KPARAM_INFO
	.align		4
.L_65:
        /*0118*/ 	.byte	0x04, 0x17
        /*011a*/ 	.short	(.L_67 - .L_66)
.L_66:
        /*011c*/ 	.word	0x00000000
        /*0120*/ 	.short	0x0009
        /*0122*/ 	.short	0x0048
        /*0124*/ 	.byte	0x00, 0xf5, 0x21, 0x00


	//----- nvinfo : EIATTR_KPARAM_INFO
	.align		4
.L_67:
        /*0128*/ 	.byte	0x04, 0x17
        /*012a*/ 	.short	(.L_69 - .L_68)
.L_68:
        /*012c*/ 	.word	0x00000000
        /*0130*/ 	.short	0x0008
        /*0132*/ 	.short	0x0040
        /*0134*/ 	.byte	0x00, 0xf5, 0x21, 0x00


	//----- nvinfo : EIATTR_KPARAM_INFO
	.align		4
.L_69:
        /*0138*/ 	.byte	0x04, 0x17
        /*013a*/ 	.short	(.L_71 - .L_70)
.L_70:
        /*013c*/ 	.word	0x00000000
        /*0140*/ 	.short	0x0007
        /*0142*/ 	.short	0x0038
        /*0144*/ 	.byte	0x00, 0xf5, 0x21, 0x00


	//----- nvinfo : EIATTR_KPARAM_INFO
	.align		4
.L_71:
        /*0148*/ 	.byte	0x04, 0x17
        /*014a*/ 	.short	(.L_73 - .L_72)
.L_72:
        /*014c*/ 	.word	0x00000000
        /*0150*/ 	.short	0x0006
        /*0152*/ 	.short	0x0030
        /*0154*/ 	.byte	0x00, 0xf5, 0x21, 0x00


	//----- nvinfo : EIATTR_KPARAM_INFO
	.align		4
.L_73:
        /*0158*/ 	.byte	0x04, 0x17
        /*015a*/ 	.short	(.L_75 - .L_74)
.L_74:
        /*015c*/ 	.word	0x00000000
        /*0160*/ 	.short	0x0005
        /*0162*/ 	.short	0x0028
        /*0164*/ 	.byte	0x00, 0xf5, 0x21, 0x00


	//----- nvinfo : EIATTR_KPARAM_INFO
	.align		4
.L_75:
        /*0168*/ 	.byte	0x04, 0x17
        /*016a*/ 	.short	(.L_77 - .L_76)
.L_76:
        /*016c*/ 	.word	0x00000000
        /*0170*/ 	.short	0x0004
        /*0172*/ 	.short	0x0020
        /*0174*/ 	.byte	0x00, 0xf5, 0x21, 0x00


	//----- nvinfo : EIATTR_KPARAM_INFO
	.align		4
.L_77:
        /*0178*/ 	.byte	0x04, 0x17
        /*017a*/ 	.short	(.L_79 - .L_78)
.L_78:
        /*017c*/ 	.word	0x00000000
        /*0180*/ 	.short	0x0003
        /*0182*/ 	.short	0x0018
        /*0184*/ 	.byte	0x00, 0xf5, 0x21, 0x00


	//----- nvinfo : EIATTR_KPARAM_INFO
	.align		4
.L_79:
        /*0188*/ 	.byte	0x04, 0x17
        /*018a*/ 	.short	(.L_81 - .L_80)
.L_80:
        /*018c*/ 	.word	0x00000000
        /*0190*/ 	.short	0x0002
        /*0192*/ 	.short	0x0010
        /*0194*/ 	.byte	0x00, 0xf5, 0x21, 0x00


	//----- nvinfo : EIATTR_KPARAM_INFO
	.align		4
.L_81:
        /*0198*/ 	.byte	0x04, 0x17
        /*019a*/ 	.short	(.L_83 - .L_82)
.L_82:
        /*019c*/ 	.word	0x00000000
        /*01a0*/ 	.short	0x0001
        /*01a2*/ 	.short	0x0008
        /*01a4*/ 	.byte	0x00, 0xf5, 0x21, 0x00


	//----- nvinfo : EIATTR_KPARAM_INFO
	.align		4
.L_83:
        /*01a8*/ 	.byte	0x04, 0x17
        /*01aa*/ 	.short	(.L_85 - .L_84)
.L_84:
        /*01ac*/ 	.word	0x00000000
        /*01b0*/ 	.short	0x0000
        /*01b2*/ 	.short	0x0000
        /*01b4*/ 	.byte	0x00, 0xf5, 0x21, 0x00


	//----- nvinfo : EIATTR_SPARSE_MMA_MASK
	.align		4
.L_85:
        /*01b8*/ 	.byte	0x03, 0x50
        /*01ba*/ 	.short	0x0000


	//----- nvinfo : EIATTR_MAXREG_COUNT
	.align		4
        /*01bc*/ 	.byte	0x03, 0x1b
        /*01be*/ 	.short	0x00ff


	//----- nvinfo : EIATTR_MERCURY_ISA_VERSION
	.align		4
        /*01c0*/ 	.byte	0x03, 0x5f
        /*01c2*/ 	.short	0x0101


	//----- nvinfo : EIATTR_VRC_CTA_INIT_COUNT
	.align		4
        /*01c4*/ 	.byte	0x02, 0x4a
	.zero		1
	.zero		1


	//----- nvinfo : EIATTR_EXIT_INSTR_OFFSETS
	.align		4
        /*01c8*/ 	.byte	0x04, 0x1c
        /*01ca*/ 	.short	(.L_87 - .L_86)


	//   ....[0]....
.L_86:
        /*01cc*/ 	.word	0x0001b360


	//----- nvinfo : EIATTR_CRS_STACK_SIZE
	.align		4
.L_87:
        /*01d0*/ 	.byte	0x04, 0x1e
        /*01d2*/ 	.short	(.L_89 - .L_88)
.L_88:
        /*01d4*/ 	.word	0x00000000


	//----- nvinfo : EIATTR_CBANK_PARAM_SIZE
	.align		4
.L_89:
        /*01d8*/ 	.byte	0x03, 0x19
        /*01da*/ 	.short	0x00d8


	//----- nvinfo : EIATTR_PARAM_CBANK
	.align		4
        /*01dc*/ 	.byte	0x04, 0x0a
        /*01de*/ 	.short	(.L_91 - .L_90)
	.align		4
.L_90:
        /*01e0*/ 	.word	index@(.nv.constant0._Z13GetCollisionsPdS_S_S_S_S_S_S_S_S_S_S_S_S_S_S_S_S_S_S_S_S_S_S_S_S_P7RM48Gen)
        /*01e4*/ 	.short	0x0380
        /*01e6*/ 	.short	0x00d8


	//----- nvinfo : EIATTR_SW_WAR
	.align		4
.L_91:
        /*01e8*/ 	.byte	0x04, 0x36
        /*01ea*/ 	.short	(.L_93 - .L_92)
.L_92:
        /*01ec*/ 	.word	0x00000008
.L_93:


//--------------------- .nv.info._Z17SetupRM48GensCudaP7RM48Gen --------------------------
	.section	.nv.info._Z17SetupRM48GensCudaP7RM48Gen,"",@"SHT_CUDA_INFO"
	.sectionflags	@""
	.align	4


	//----- nvinfo : EIATTR_CUDA_API_VERSION
	.align		4
        /*0000*/ 	.byte	0x04, 0x37
        /*0002*/ 	.short	(.L_95 - .L_94)
.L_94:
        /*0004*/ 	.word	0x00000082


	//----- nvinfo : EIATTR_KPARAM_INFO
	.align		4
.L_95:
        /*0008*/ 	.byte	0x04, 0x17
        /*000a*/ 	.short	(.L_97 - .L_96)
.L_96:
        /*000c*/ 	.word	0x00000000
        /*0010*/ 	.short	0x0000
        /*0012*/ 	.short	0x0000
        /*0014*/ 	.byte	0x00, 0xf5, 0x21, 0x00


	//----- nvinfo : EIATTR_SPARSE_MMA_MASK
	.align		4
.L_97:
        /*0018*/ 	.byte	0x03, 0x50
        /*001a*/ 	.short	0x0000


	//----- nvinfo : EIATTR_MAXREG_COUNT
	.align		4
        /*001c*/ 	.byte	0x03, 0x1b
        /*001e*/ 	.short	0x00ff


	//----- nvinfo : EIATTR_MERCURY_ISA_VERSION
	.align		4
        /*0020*/ 	.byte	0x03, 0x5f
        /*0022*/ 	.short	0x0101


	//----- nvinfo : EIATTR_VRC_CTA_INIT_COUNT
	.align		4
        /*0024*/ 	.byte	0x02, 0x4a
	.zero		1
	.zero		1


	//----- nvinfo : EIATTR_EXIT_INSTR_OFFSETS
	.align		4
        /*0028*/ 	.byte	0x04, 0x1c
        /*002a*/ 	.short	(.L_99 - .L_98)


	//   ....[0]....
.L_98:
        /*002c*/ 	.word	0x00003040


	//   ....[1]....
        /*0030*/ 	.word	0x00003450


	//   ....[2]....
        /*0034*/ 	.word	0x000034b0


	//----- nvinfo : EIATTR_CRS_STACK_SIZE
	.align		4
.L_99:
        /*0038*/ 	.byte	0x04, 0x1e
        /*003a*/ 	.short	(.L_101 - .L_100)
.L_100:
        /*003c*/ 	.word	0x00000000


	//----- nvinfo : EIATTR_CBANK_PARAM_SIZE
	.align		4
.L_101:
        /*0040*/ 	.byte	0x03, 0x19
        /*0042*/ 	.short	0x0008


	//----- nvinfo : EIATTR_PARAM_CBANK
	.align		4
        /*0044*/ 	.byte	0x04, 0x0a
        /*0046*/ 	.short	(.L_103 - .L_102)
	.align		4
.L_102:
        /*0048*/ 	.word	index@(.nv.constant0._Z17SetupRM48GensCudaP7RM48Gen)
        /*004c*/ 	.short	0x0380
        /*004e*/ 	.short	0x0008


	//----- nvinfo : EIATTR_SW_WAR
	.align		4
.L_103:
        /*0050*/ 	.byte	0x04, 0x36
        /*0052*/ 	.short	(.L_105 - .L_104)
.L_104:
        /*0054*/ 	.word	0x00000008
.L_105:


//--------------------- .nv.callgraph             --------------------------
	.section	.nv.callgraph,"",@"SHT_CUDA_CALLGRAPH"
	.align	4
	.sectionentsize	8
	.align		4
        /*0000*/ 	.word	0x00000000
	.align		4
        /*0004*/ 	.word	0xffffffff
	.align		4
        /*0008*/ 	.word	0x00000000
	.align		4
        /*000c*/ 	.word	0xfffffffe
	.align		4
        /*0010*/ 	.word	0x00000000
	.align		4
        /*0014*/ 	.word	0xfffffffd
	.align		4
        /*0018*/ 	.word	0x00000000
	.align		4
        /*001c*/ 	.word	0xfffffffc


//--------------------- .nv.constant4             --------------------------
	.section	.nv.constant4,"a",@progbits
	.align	8
	.align		8
.nv.constant4:
        /*0000*/ 	.dword	_ZZ4RM48P7RM48GendE2CD
	.align		8
        /*0008*/ 	.dword	_ZZ4RM48P7RM48GendE2CM
	.align		8
        /*0010*/ 	.dword	_ZZ4RM48P7RM48GendE6TWOM24
	.align		8
        /*0018*/ 	.dword	_ZZ4RM48P7RM48GendE6TWOM49
	.align		8
        /*0020*/ 	.dword	_ZZ4RM48P7RM48GendE3ONE
	.align		8
        /*0028*/ 	.dword	_ZZ4RM48P7RM48GendE4IJKL
	.align		8
        /*0030*/ 	.dword	__cudart_i2opi_d
	.align		8
        /*0038*/ 	.dword	__cudart_sin_cos_coeffs


//--------------------- .text._Z13GetCollisionsPdS_S_S_S_S_S_S_S_S_S_S_S_S_S_S_S_S_S_S_S_S_S_S_S_S_P7RM48Gen --------------------------
	.section	.text._Z13GetCollisionsPdS_S_S_S_S_S_S_S_S_S_S_S_S_S_S_S_S_S_S_S_S_S_S_S_S_P7RM48Gen,"ax",@progbits
	.align	128
        .global         _Z13GetCollisionsPdS_S_S_S_S_S_S_S_S_S_S_S_S_S_S_S_S_S_S_S_S_S_S_S_S_P7RM48Gen
        .type           _Z13GetCollisionsPdS_S_S_S_S_S_S_S_S_S_S_S_S_S_S_S_S_S_S_S_S_S_S_S_S_P7RM48Gen,@function
        .size           _Z13GetCollisionsPdS_S_S_S_S_S_S_S_S_S_S_S_S_S_S_S_S_S_S_S_S_S_S_S_S_P7RM48Gen,(.L_x_447 - _Z13GetCollisionsPdS_S_S_S_S_S_S_S_S_S_S_S_S_S_S_S_S_S_S_S_S_S_S_S_S_P7RM48Gen)
        .other          _Z13GetCollisionsPdS_S_S_S_S_S_S_S_S_S_S_S_S_S_S_S_S_S_S_S_S_S_S_S_S_P7RM48Gen,@"STO_CUDA_ENTRY STV_DEFAULT"
_Z13GetCollisionsPdS_S_S_S_S_S_S_S_S_S_S_S_S_S_S_S_S_S_S_S_S_S_S_S_S_P7RM48Gen:
.text._Z13GetCollisionsPdS_S_S_S_S_S_S_S_S_S_S_S_S_S_S_S_S_S_S_S_S_S_S_S_S_P7RM48Gen:
[----:B------:R-:W0:Y:S01]  /*0000*/  LDC R1, c[0x0][0x37c] ;  /* 0x0000df00ff017b82 */ /* 0x000e220000000800 */
[----:B------:R-:W1:Y:S07]  /*0010*/  S2R R2, SR_TID.X ;  /* 0x0000000000027919 */ /* 0x000e6e0000002100 */
[----:B------:R-:W2:Y:S01]  /*0020*/  LDC.64 R14, c[0x0][0x450] ;  /* 0x00011400ff0e7b82 */ /* 0x000ea20000000a00 */
[----:B------:R-:W1:Y:S01]  /*0030*/  LDCU UR6, c[0x0][0x360] ;  /* 0x00006c00ff0677ac */ /* 0x000e620008000800 */
[----:B0-----:R-:W-:Y:S01]  /*0040*/  VIADD R1, R1, 0xffffffa0 ;  /* 0xffffffa001017836 */ /* 0x001fe20000000000 */
[----:B------:R-:W1:Y:S01]  /*0050*/  S2R R3, SR_CTAID.X ;  /* 0x0000000000037919 */ /* 0x000e620000002500 */
[----:B------:R-:W0:Y:S01]  /*0060*/  LDCU.64 UR4, c[0x0][0x358] ;  /* 0x00006b00ff0477ac */ /* 0x000e220008000a00 */
[----:B-1----:R-:W-:-:S04]  /*0070*/  IMAD R2, R3, UR6, R2 ;  /* 0x0000000603027c24 */ /* 0x002fc8000f8e0202 */
[----:B--2---:R-:W-:-:S05]  /*0080*/  IMAD.WIDE R14, R2, 0x2298, R14 ;  /* 0x00002298020e7825 */ /* 0x004fca00078e020e */
[----:B0-----:R-:W2:Y:S01]  /*0090*/  LDG.E R3, desc[UR4][R14.64+0x2258] ;  /* 0x002258040e037981 */ /* 0x001ea2000c1e1900 */
[----:B------:R-:W-:Y:S04]  /*00a0*/  BSSY.RECONVERGENT B5, `(.L_x_0) ;  /* 0x000035b000057945 */ /* 0x000fe80003800200 */
[----:B------:R-:W-:Y:S01]  /*00b0*/  BSSY.RELIABLE B0, `(.L_x_1) ;  /* 0x0000009000007945 */ /* 0x000fe20003800100 */
[----:B--2---:R-:W-:-:S13]  /*00c0*/  ISETP.NE.AND P0, PT, R3, RZ, PT ;  /* 0x000000ff0300720c */ /* 0x004fda0003f05270 */
[----:B------:R-:W-:Y:S05]  /*00d0*/  @P0 BRA `(.L_x_2) ;  /* 0x0000000000080947 */ /* 0x000fea0003800000 */
[----:B------:R0:W5:Y:S01]  /*00e0*/  LDG.E R0, desc[UR4][R14.64+0x225c] ;  /* 0x00225c040e007981 */ /* 0x000162000c1e1900 */
[----:B------:R-:W-:Y:S05]  /*00f0*/  BRA `(.L_x_3) ;  /* 0x0000000000107947 */ /* 0x000fea0003800000 */
.L_x_2:
[----:B------:R-:W2:Y:S02]  /*0100*/  LDG.E R0, desc[UR4][R14.64+0x225c] ;  /* 0x00225c040e007981 */ /* 0x000ea4000c1e1900 */
[----:B--2---:R-:W-:-:S13]  /*0110*/  ISETP.GE.AND P0, PT, R3, R0, PT ;  /* 0x000000000300720c */ /* 0x004fda0003f06270 */
[----:B------:R-:W-:Y:S05]  /*0120*/  @!P0 BREAK.RELIABLE B0 ;  /* 0x0000000000008942 */ /* 0x000fea0003800100 */
[----:B------:R-:W-:Y:S05]  /*0130*/  @!P0 BRA `(.L_x_4) ;  /* 0x0000003400408947 */ /* 0x000fea0003800000 */
.L_x_3:
[----:B------:R-:W-:Y:S05]  /*0140*/  BSYNC.RELIABLE B0 ;  /* 0x0000000000007941 */ /* 0x000fea0003800100 */
.L_x_1:
[----:B------:R-:W2:Y:S01]  /*0150*/  LDG.E.64 R6, desc[UR4][R14.64+0x2288] ;  /* 0x002288040e067981 */ /* 0x000ea2000c1e1b00 */
[----:B-----5:R1:W3:Y:S01]  /*0160*/  I2F.F64 R4, R0 ;  /* 0x0000000000047312 */ /* 0x0202e20000201c00 */
[----:B------:R-:W-:Y:S01]  /*0170*/  BSSY.RELIABLE B4, `(.L_x_5) ;  /* 0x0000306000047945 */ /* 0x000fe20003800100 */
[----:B--2---:R-:W-:-:S14]  /*0180*/  DSETP.GE.AND P0, PT, R6, RZ, PT ;  /* 0x000000ff0600722a */ /* 0x004fdc0003f06000 */
[----:B-1-3--:R-:W-:Y:S05]  /*0190*/  @P0 BRA `(.L_x_6) ;  /* 0x00000030000c0947 */ /* 0x00afea0003800000 */
[----:B------:R-:W2:Y:S01]  /*01a0*/  LDG.E R6, desc[UR4][R14.64+0x2270] ;  /* 0x002270040e067981 */ /* 0x000ea2000c1e1900 */
[----:B------:R-:W1:Y:S01]  /*01b0*/  LDC.64 R8, c[0x4][0x28] ;  /* 0x01000a00ff087b82 */ /* 0x000e620000000a00 */
[----:B--2---:R-:W-:-:S05]  /*01c0*/  SHF.R.S32.HI R7, RZ, 0x1f, R6 ;  /* 0x0000001fff077819 */ /* 0x004fca0000011406 */
[----:B-1----:R-:W-:Y:S04]  /*01d0*/  STG.E.64 desc[UR4][R8.64], R6 ;  /* 0x0000000608007986 */ /* 0x002fe8000c101b04 */
[----:B------:R-:W2:Y:S04]  /*01e0*/  LDG.E.64 R10, desc[UR4][R14.64+0x2280] ;  /* 0x002280040e0a7981 */ /* 0x000ea8000c1e1b00 */
[----:B------:R-:W3:Y:S04]  /*01f0*/  LDG.E.64 R12, desc[UR4][R14.64+0x2278] ;  /* 0x002278040e0c7981 */ /* 0x000ee8000c1e1b00 */
[----:B--2---:R1:W-:Y:S04]  /*0200*/  STG.E.64 desc[UR4][R14.64+0x2288], R10 ;  /* 0x0022880a0e007986 */ /* 0x0043e8000c101b04 */
[----:B---3--:R2:W-:Y:S04]  /*0210*/  STG.E.64 desc[UR4][R14.64+0x2290], R12 ;  /* 0x0022900c0e007986 */ /* 0x0085e8000c101b04 */
[----:B------:R-:W3:Y:S01]  /*0220*/  LDG.E.64 R20, desc[UR4][R8.64] ;  /* 0x0000000408147981 */ /* 0x000ee2000c1e1b00 */
[----:B------:R-:W4:Y:S01]  /*0230*/  MUFU.RCP64H R17, 177 ;  /* 0x4066200000117908 */ /* 0x000f220000001800 */
[----:B------:R-:W-:Y:S01]  /*0240*/  MOV R16, 0x1 ;  /* 0x0000000100107802 */ /* 0x000fe20000000f00 */
[----:B---3--:R-:W-:-:S04]  /*0250*/  IMAD.WIDE.U32 R18, R21, 0x61d823a3, RZ ;  /* 0x61d823a315127825 */ /* 0x008fc800078e00ff */
[----:B------:R-:W-:-:S04]  /*0260*/  IMAD.WIDE.U32 R22, P0, R20, 0x64d47cea, R18 ;  /* 0x64d47cea14167825 */ /* 0x000fc80007800012 */
[----:B------:R-:W-:Y:S01]  /*0270*/  IMAD.WIDE.U32 R18, R20, 0x61d823a3, RZ ;  /* 0x61d823a314127825 */ /* 0x000fe200078e00ff */
[----:B------:R-:W-:-:S03]  /*0280*/  MOV R18, 0x0 ;  /* 0x0000000000127802 */ /* 0x000fc60000000f00 */
[----:B------:R-:W-:Y:S01]  /*0290*/  IMAD.X R25, RZ, RZ, RZ, P0 ;  /* 0x000000ffff197224 */ /* 0x000fe200000e06ff */
[----:B------:R-:W-:Y:S01]  /*02a0*/  IADD3 RZ, P0, PT, R19, R22, RZ ;  /* 0x0000001613ff7210 */ /* 0x000fe20007f1e0ff */
[----:B------:R-:W-:Y:S02]  /*02b0*/  IMAD.MOV.U32 R24, RZ, RZ, R23 ;  /* 0x000000ffff187224 */ /* 0x000fe400078e0017 */
[----:B------:R-:W-:Y:S02]  /*02c0*/  IMAD.MOV.U32 R19, RZ, RZ, 0x40662000 ;  /* 0x40662000ff137424 */ /* 0x000fe400078e00ff */
[C---:B-1----:R-:W-:Y:S01]  /*02d0*/  IMAD.WIDE.U32.X R10, R21.reuse, 0x64d47cea, R24, P0 ;  /* 0x64d47cea150a7825 */ /* 0x042fe200000e0418 */
[----:B------:R-:W-:-:S03]  /*02e0*/  ISETP.LT.AND P0, PT, R21, RZ, PT ;  /* 0x000000ff1500720c */ /* 0x000fc60003f01270 */
[----:B----4-:R-:W-:Y:S01]  /*02f0*/  DFMA R6, R16, -R18, 1 ;  /* 0x3ff000001006742b */ /* 0x010fe20000000812 */
[----:B------:R-:W-:-:S04]  /*0300*/  IADD3 R3, P1, PT, R10, -0x61d823a3, RZ ;  /* 0x9e27dc5d0a037810 */ /* 0x000fc80007f3e0ff */
[----:B------:R-:W-:Y:S02]  /*0310*/  IADD3.X R9, PT, PT, R11, -0x64d47ceb, RZ, P1, !PT ;  /* 0x9b2b83150b097810 */ /* 0x000fe40000ffe4ff */
[----:B------:R-:W-:Y:S01]  /*0320*/  SEL R3, R3, R10, P0 ;  /* 0x0000000a03037207 */ /* 0x000fe20000000000 */
[----:B------:R-:W-:Y:S01]  /*0330*/  DFMA R6, R6, R6, R6 ;  /* 0x000000060606722b */ /* 0x000fe20000000006 */
[----:B------:R-:W-:-:S04]  /*0340*/  SEL R10, R9, R11, P0 ;  /* 0x0000000b090a7207 */ /* 0x000fc80000000000 */
[----:B------:R-:W-:-:S03]  /*0350*/  SHF.R.S64 R3, R3, 0x15, R10 ;  /* 0x0000001503037819 */ /* 0x000fc6000000100a */
[----:B------:R-:W-:Y:S01]  /*0360*/  DFMA R6, R16, R6, R16 ;  /* 0x000000061006722b */ /* 0x000fe20000000010 */
[----:B------:R-:W-:-:S04]  /*0370*/  LEA.HI R16, P1, R10, R3, RZ, 0x1 ;  /* 0x000000030a107211 */ /* 0x000fc800078308ff */
[----:B------:R-:W-:Y:S01]  /*0380*/  LEA.HI.X.SX32 R17, R10, RZ, 0xb, P1 ;  /* 0x000000ff0a117211 */ /* 0x000fe200008f5eff */
[----:B------:R-:W-:Y:S02]  /*0390*/  IMAD.WIDE.U32 R10, R21, -0x7c9663d7, RZ ;  /* 0x83699c29150a7825 */ /* 0x000fe400078e00ff */
[----:B------:R-:W-:-:S03]  /*03a0*/  DFMA R8, R6, -R18, 1 ;  /* 0x3ff000000608742b */ /* 0x000fc60000000812 */
[----:B------:R-:W1:Y:S01]  /*03b0*/  I2F.F64.S64 R16, R16 ;  /* 0x0000001000107312 */ /* 0x000e620000301c00 */
[----:B------:R-:W-:-:S04]  /*03c0*/  IMAD.WIDE.U32 R10, P1, R20, 0x116dba97, R10 ;  /* 0x116dba97140a7825 */ /* 0x000fc8000782000a */
[----:B------:R-:W-:Y:S01]  /*03d0*/  DFMA R8, R6, R8, R6 ;  /* 0x000000080608722b */ /* 0x000fe20000000006 */
[----:B--2---:R-:W-:Y:S02]  /*03e0*/  IMAD.X R13, RZ, RZ, RZ, P1 ;  /* 0x000000ffff0d7224 */ /* 0x004fe400008e06ff */
[----:B------:R-:W-:-:S04]  /*03f0*/  IMAD.WIDE.U32 R6, R20, -0x7c9663d7, RZ ;  /* 0x83699c2914067825 */ /* 0x000fc800078e00ff */
[----:B------:R-:W-:Y:S01]  /*0400*/  IMAD.MOV.U32 R12, RZ, RZ, R11 ;  /* 0x000000ffff0c7224 */ /* 0x000fe200078e000b */
[----:B------:R-:W-:Y:S01]  /*0410*/  IADD3 RZ, P1, PT, R7, R10, RZ ;  /* 0x0000000a07ff7210 */ /* 0x000fe20007f3e0ff */
[----:B-1----:R-:W-:-:S04]  /*0420*/  DMUL R6, R16, R8 ;  /* 0x0000000810067228 */ /* 0x002fc80000000000 */
[----:B------:R-:W-:-:S03]  /*0430*/  IMAD.WIDE.U32.X R12, R21, 0x116dba97, R12, P1 ;  /* 0x116dba97150c7825 */ /* 0x000fc600008e040c */
[----:B------:R-:W-:Y:S01]  /*0440*/  IADD3 R3, P1, PT, R12, 0x7c9663d7, RZ ;  /* 0x7c9663d70c037810 */ /* 0x000fe20007f3e0ff */
[----:B------:R-:W-:-:S03]  /*0450*/  DFMA R10, R6, -177, R16 ;  /* 0xc0662000060a782b */ /* 0x000fc60000000010 */
[----:B------:R-:W-:Y:S02]  /*0460*/  IADD3.X R19, PT, PT, R13, -0x116dba98, RZ, P1, !PT ;  /* 0xee9245680d137810 */ /* 0x000fe40000ffe4ff */
[----:B------:R-:W-:Y:S02]  /*0470*/  SEL R24, R3, R12, P0 ;  /* 0x0000000c03187207 */ /* 0x000fe40000000000 */
[----:B------:R-:W-:Y:S01]  /*0480*/  SEL R13, R19, R13, P0 ;  /* 0x0000000d130d7207 */ /* 0x000fe20000000000 */
[----:B------:R-:W-:Y:S01]  /*0490*/  DFMA R8, R8, R10, R6 ;  /* 0x0000000a0808722b */ /* 0x000fe20000000006 */
[----:B------:R-:W-:Y:S02]  /*04a0*/  FSETP.GEU.AND P1, PT, |R17|, 6.5827683646048100446e-37, PT ;  /* 0x036000001100780b */ /* 0x000fe40003f2e200 */
[----:B------:R-:W-:-:S04]  /*04b0*/  SHF.R.S64 R24, R24, 0xb, R13 ;  /* 0x0000000b18187819 */ /* 0x000fc8000000100d */
[----:B------:R-:W-:-:S03]  /*04c0*/  LEA.HI R24, P0, R13, R24, RZ, 0x1 ;  /* 0x000000180d187211 */ /* 0x000fc600078108ff */
[----:B------:R-:W-:Y:S01]  /*04d0*/  FFMA R3, RZ, 3.595703125, R9 ;  /* 0x40662000ff037823 */ /* 0x000fe20000000009 */
[----:B------:R-:W-:Y:S01]  /*04e0*/  LEA.HI.X.SX32 R25, R13, RZ, 0x15, P0 ;  /* 0x000000ff0d197211 */ /* 0x000fe200000faeff */
[----:B------:R-:W-:-:S03]  /*04f0*/  IMAD.WIDE.U32 R20, R24, -0x7582, R20 ;  /* 0xffff8a7e18147825 */ /* 0x000fc600078e0014 */
[----:B------:R-:W-:Y:S01]  /*0500*/  FSETP.GT.AND P0, PT, |R3|, 1.469367938527859385e-39, PT ;  /* 0x001000000300780b */ /* 0x000fe20003f04200 */
[----:B------:R-:W-:-:S05]  /*0510*/  IMAD R19, R25, -0x7582, RZ ;  /* 0xffff8a7e19137824 */ /* 0x000fca00078e02ff */
[----:B------:R-:W-:-:S07]  /*0520*/  IADD3 R19, PT, PT, R21, -R24, R19 ;  /* 0x8000001815137210 */ /* 0x000fce0007ffe013 */
[----:B------:R-:W-:Y:S05]  /*0530*/  @P0 BRA P1, `(.L_x_7) ;  /* 0x00000000001c0947 */ /* 0x000fea0000800000 */
[----:B------:R-:W-:Y:S01]  /*0540*/  MOV R8, R16 ;  /* 0x0000001000087202 */ /* 0x000fe20000000f00 */
[----:B------:R-:W-:Y:S01]  /*0550*/  IMAD.MOV.U32 R7, RZ, RZ, R17 ;  /* 0x000000ffff077224 */ /* 0x000fe200078e0011 */
[----:B------:R-:W-:Y:S01]  /*0560*/  MOV R67, 0x40662000 ;  /* 0x4066200000437802 */ /* 0x000fe20000000f00 */
[----:B------:R-:W-:Y:S01]  /*0570*/  IMAD.MOV.U32 R66, RZ, RZ, RZ ;  /* 0x000000ffff427224 */ /* 0x000fe200078e00ff */
[----:B------:R-:W-:-:S07]  /*0580*/  MOV R6, 0x5a0 ;  /* 0x000005a000067802 */ /* 0x000fce0000000f00 */
[----:B0-----:R-:W-:Y:S05]  /*0590*/  CALL.REL.NOINC `($__internal_0_$__cuda_sm20_div_rn_f64_full) ;  /* 0x000001ac00747944 */ /* 0x001fea0003c00000 */
[----:B------:R-:W-:-:S07]  /*05a0*/  IMAD.MOV.U32 R9, RZ, RZ, R7 ;  /* 0x000000ffff097224 */ /* 0x000fce00078e0007 */
.L_x_7:
[----:B------:R-:W1:Y:S01]  /*05b0*/  MUFU.RCP64H R7, 177 ;  /* 0x4066200000077908 */ /* 0x000e620000001800 */
[----:B------:R-:W-:Y:S01]  /*05c0*/  IMAD.MOV.U32 R10, RZ, RZ, 0x0 ;  /* 0x00000000ff0a7424 */ /* 0x000fe200078e00ff */
[----:B------:R-:W-:Y:S01]  /*05d0*/  MOV R11, 0x40662000 ;  /* 0x40662000000b7802 */ /* 0x000fe20000000f00 */
[----:B------:R-:W-:-:S05]  /*05e0*/  IMAD.MOV.U32 R6, RZ, RZ, 0x1 ;  /* 0x00000001ff067424 */ /* 0x000fca00078e00ff */
[----:B------:R-:W-:Y:S08]  /*05f0*/  F2I.F64.TRUNC R8, R8 ;  /* 0x0000000800087311 */ /* 0x000ff0000030d100 */
[----:B------:R-:W2:Y:S01]  /*0600*/  I2F.F64.S64 R24, R24 ;  /* 0x0000001800187312 */ /* 0x000ea20000301c00 */
[----:B-1----:R-:W-:-:S08]  /*0610*/  DFMA R12, R6, -R10, 1 ;  /* 0x3ff00000060c742b */ /* 0x002fd0000000080a */
[----:B------:R-:W-:Y:S01]  /*0620*/  DFMA R12, R12, R12, R12 ;  /* 0x0000000c0c0c722b */ /* 0x000fe2000000000c */
[----:B--2---:R-:W-:-:S07]  /*0630*/  FSETP.GEU.AND P1, PT, |R25|, 6.5827683646048100446e-37, PT ;  /* 0x036000001900780b */ /* 0x004fce0003f2e200 */
[----:B------:R-:W-:Y:S01]  /*0640*/  DFMA R12, R6, R12, R6 ;  /* 0x0000000c060c722b */ /* 0x000fe20000000006 */
[----:B------:R-:W1:Y:S07]  /*0650*/  I2F.F64 R6, R8 ;  /* 0x0000000800067312 */ /* 0x000e6e0000201c00 */
[----:B------:R-:W-:-:S08]  /*0660*/  DFMA R10, R12, -R10, 1 ;  /* 0x3ff000000c0a742b */ /* 0x000fd0000000080a */
[----:B------:R-:W-:Y:S02]  /*0670*/  DFMA R22, R12, R10, R12 ;  /* 0x0000000a0c16722b */ /* 0x000fe4000000000c */
[----:B-1----:R-:W-:-:S06]  /*0680*/  DFMA R16, R6, -177, R16 ;  /* 0xc06620000610782b */ /* 0x002fcc0000000010 */
[----:B------:R-:W-:Y:S02]  /*0690*/  DMUL R10, R22, R24 ;  /* 0x00000018160a7228 */ /* 0x000fe40000000000 */
[----:B------:R-:W-:-:S06]  /*06a0*/  DADD R16, R16, 2 ;  /* 0x4000000010107429 */ /* 0x000fcc0000000000 */
[----:B------:R-:W-:-:S04]  /*06b0*/  DFMA R12, R10, -177, R24 ;  /* 0xc06620000a0c782b */ /* 0x000fc80000000018 */
[----:B------:R-:W1:Y:S04]  /*06c0*/  F2I.S64.F64.TRUNC R16, R16 ;  /* 0x0000001000107311 */ /* 0x000e68000030d900 */
[----:B------:R-:W-:-:S10]  /*06d0*/  DFMA R6, R22, R12, R10 ;  /* 0x0000000c1606722b */ /* 0x000fd4000000000a */
[----:B------:R-:W-:-:S05]  /*06e0*/  FFMA R3, RZ, 3.595703125, R7 ;  /* 0x40662000ff037823 */ /* 0x000fca0000000007 */
[----:B------:R-:W-:-:S13]  /*06f0*/  FSETP.GT.AND P0, PT, |R3|, 1.469367938527859385e-39, PT ;  /* 0x001000000300780b */ /* 0x000fda0003f04200 */
[----:B-1----:R-:W-:Y:S05]  /*0700*/  @P0 BRA P1, `(.L_x_8) ;  /* 0x00000000001c0947 */ /* 0x002fea0000800000 */
[----:B------:R-:W-:Y:S01]  /*0710*/  IMAD.MOV.U32 R8, RZ, RZ, R24 ;  /* 0x000000ffff087224 */ /* 0x000fe200078e0018 */
[----:B------:R-:W-:Y:S01]  /*0720*/  MOV R7, R25 ;  /* 0x0000001900077202 */ /* 0x000fe20000000f00 */
[----:B------:R-:W-:Y:S01]  /*0730*/  IMAD.MOV.U32 R66, RZ, RZ, RZ ;  /* 0x000000ffff427224 */ /* 0x000fe200078e00ff */
[----:B------:R-:W-:Y:S01]  /*0740*/  MOV R6, 0x770 ;  /* 0x0000077000067802 */ /* 0x000fe20000000f00 */
[----:B------:R-:W-:-:S07]  /*0750*/  IMAD.MOV.U32 R67, RZ, RZ, 0x40662000 ;  /* 0x40662000ff437424 */ /* 0x000fce00078e00ff */
[----:B0-----:R-:W-:Y:S05]  /*0760*/  CALL.REL.NOINC `($__internal_0_$__cuda_sm20_div_rn_f64_full) ;  /* 0x000001ac00007944 */ /* 0x001fea0003c00000 */
[----:B------:R-:W-:-:S07]  /*0770*/  MOV R6, R8 ;  /* 0x0000000800067202 */ /* 0x000fce0000000f00 */
.L_x_8:
[C---:B------:R-:W-:Y:S01]  /*0780*/  IMAD.WIDE.U32 R10, R19.reuse, -0x4d4122d7, RZ ;  /* 0xb2bedd29130a7825 */ /* 0x040fe200078e00ff */
[----:B------:R-:W1:Y:S01]  /*0790*/  MUFU.RCP64H R9, 178 ;  /* 0x4066400000097908 */ /* 0x000e620000001800 */
[----:B------:R-:W-:Y:S02]  /*07a0*/  MOV R27, 0x40664000 ;  /* 0x40664000001b7802 */ /* 0x000fe40000000f00 */
[----:B------:R-:W-:Y:S01]  /*07b0*/  IMAD.MOV.U32 R26, RZ, RZ, 0x0 ;  /* 0x00000000ff1a7424 */ /* 0x000fe200078e00ff */
[----:B------:R-:W-:Y:S01]  /*07c0*/  ISETP.LT.AND P1, PT, R19, RZ, PT ;  /* 0x000000ff1300720c */ /* 0x000fe20003f21270 */
[----:B------:R-:W-:-:S03]  /*07d0*/  IMAD.WIDE.U32 R12, P0, R20, 0x183c977a, R10 ;  /* 0x183c977a140c7825 */ /* 0x000fc6000780000a */
[----:B------:R-:W2:Y:S01]  /*07e0*/  F2I.F64.TRUNC R6, R6 ;  /* 0x0000000600067311 */ /* 0x000ea2000030d100 */
[----:B------:R-:W-:-:S04]  /*07f0*/  IMAD.WIDE.U32 R10, R20, -0x4d4122d7, RZ ;  /* 0xb2bedd29140a7825 */ /* 0x000fc800078e00ff */
[----:B------:R-:W-:Y:S01]  /*0800*/  IMAD.X R23, RZ, RZ, RZ, P0 ;  /* 0x000000ffff177224 */ /* 0x000fe200000e06ff */
[----:B------:R-:W-:Y:S01]  /*0810*/  IADD3 RZ, P0, PT, R11, R12, RZ ;  /* 0x0000000c0bff7210 */ /* 0x000fe20007f1e0ff */
[----:B------:R-:W-:Y:S02]  /*0820*/  IMAD.MOV.U32 R22, RZ, RZ, R13 ;  /* 0x000000ffff167224 */ /* 0x000fe400078e000d */
[----:B------:R-:W-:Y:S02]  /*0830*/  IMAD.MOV.U32 R8, RZ, RZ, 0x1 ;  /* 0x00000001ff087424 */ /* 0x000fe400078e00ff */
[----:B------:R-:W-:-:S04]  /*0840*/  IMAD.WIDE.U32.X R12, R19, 0x183c977a, R22, P0 ;  /* 0x183c977a130c7825 */ /* 0x000fc800000e0416 */
[----:B-1----:R-:W-:Y:S01]  /*0850*/  DFMA R10, R8, -R26, 1 ;  /* 0x3ff00000080a742b */ /* 0x002fe2000000081a */
[----:B------:R-:W-:-:S04]  /*0860*/  IADD3 R3, P0, PT, R12, 0x4d4122d7, RZ ;  /* 0x4d4122d70c037810 */ /* 0x000fc80007f1e0ff */
[----:B------:R-:W-:Y:S02]  /*0870*/  IADD3.X R23, PT, PT, R13, -0x183c977b, RZ, P0, !PT ;  /* 0xe7c368850d177810 */ /* 0x000fe400007fe4ff */
[----:B------:R-:W-:Y:S01]  /*0880*/  SEL R22, R3, R12, P1 ;  /* 0x0000000c03167207 */ /* 0x000fe20000800000 */
[----:B------:R-:W-:Y:S01]  /*0890*/  DFMA R10, R10, R10, R10 ;  /* 0x0000000a0a0a722b */ /* 0x000fe2000000000a */
[----:B------:R-:W-:-:S04]  /*08a0*/  SEL R13, R23, R13, P1 ;  /* 0x0000000d170d7207 */ /* 0x000fc80000800000 */
[----:B------:R-:W-:-:S03]  /*08b0*/  SHF.R.S64 R22, R22, 0x4, R13 ;  /* 0x0000000416167819 */ /* 0x000fc6000000100d */
[----:B------:R-:W-:Y:S01]  /*08c0*/  DFMA R10, R8, R10, R8 ;  /* 0x0000000a080a722b */ /* 0x000fe20000000008 */
[----:B------:R-:W-:-:S04]  /*08d0*/  LEA.HI R22, P0, R13, R22, RZ, 0x1 ;  /* 0x000000160d167211 */ /* 0x000fc800078108ff */
[----:B------:R-:W-:-:S03]  /*08e0*/  LEA.HI.X.SX32 R23, R13, RZ, 0x1c, P0 ;  /* 0x000000ff0d177211 */ /* 0x000fc600000fe6ff */
[----:B------:R-:W-:-:S03]  /*08f0*/  DFMA R8, R10, -R26, 1 ;  /* 0x3ff000000a08742b */ /* 0x000fc6000000081a */
[----:B------:R-:W1:Y:S05]  /*0900*/  I2F.F64.S64 R22, R22 ;  /* 0x0000001600167312 */ /* 0x000e6a0000301c00 */
[----:B------:R-:W-:-:S03]  /*0910*/  DFMA R10, R10, R8, R10 ;  /* 0x000000080a0a722b */ /* 0x000fc6000000000a */
[----:B--2---:R-:W2:Y:S05]  /*0920*/  I2F.F64 R8, R6 ;  /* 0x0000000600087312 */ /* 0x004eaa0000201c00 */
[----:B-1----:R-:W-:Y:S01]  /*0930*/  DMUL R12, R22, R10 ;  /* 0x0000000a160c7228 */ /* 0x002fe20000000000 */
[----:B------:R-:W-:-:S07]  /*0940*/  FSETP.GEU.AND P1, PT, |R23|, 6.5827683646048100446e-37, PT ;  /* 0x036000001700780b */ /* 0x000fce0003f2e200 */
[----:B------:R-:W-:Y:S02]  /*0950*/  DFMA R26, R12, -178, R22 ;  /* 0xc06640000c1a782b */ /* 0x000fe40000000016 */
[----:B--2---:R-:W-:-:S06]  /*0960*/  DFMA R24, R8, -177, R24 ;  /* 0xc06620000818782b */ /* 0x004fcc0000000018 */
[----:B------:R-:W-:Y:S02]  /*0970*/  DFMA R8, R10, R26, R12 ;  /* 0x0000001a0a08722b */ /* 0x000fe4000000000c */
[----:B------:R-:W-:-:S06]  /*0980*/  DADD R24, R24, 2 ;  /* 0x4000000018187429 */ /* 0x000fcc0000000000 */
[----:B------:R1:W2:Y:S02]  /*0990*/  F2I.S64.F64.TRUNC R30, R24 ;  /* 0x00000018001e7311 */ /* 0x0002a4000030d900 */
[----:B------:R-:W-:-:S05]  /*09a0*/  FFMA R3, RZ, 3.59765625, R9 ;  /* 0x40664000ff037823 */ /* 0x000fca0000000009 */
[----:B------:R-:W-:-:S13]  /*09b0*/  FSETP.GT.AND P0, PT, |R3|, 1.469367938527859385e-39, PT ;  /* 0x001000000300780b */ /* 0x000fda0003f04200 */
[----:B-12---:R-:W-:Y:S05]  /*09c0*/  @P0 BRA P1, `(.L_x_9) ;  /* 0x00000000001c0947 */ /* 0x006fea0000800000 */
[----:B------:R-:W-:Y:S01]  /*09d0*/  MOV R8, R22 ;  /* 0x0000001600087202 */ /* 0x000fe20000000f00 */
[----:B------:R-:W-:Y:S01]  /*09e0*/  IMAD.MOV.U32 R7, RZ, RZ, R23 ;  /* 0x000000ffff077224 */ /* 0x000fe200078e0017 */
[----:B------:R-:W-:Y:S01]  /*09f0*/  MOV R67, 0x40664000 ;  /* 0x4066400000437802 */ /* 0x000fe20000000f00 */
[----:B------:R-:W-:Y:S01]  /*0a00*/  IMAD.MOV.U32 R66, RZ, RZ, RZ ;  /* 0x000000ffff427224 */ /* 0x000fe200078e00ff */
[----:B------:R-:W-:-:S07]  /*0a10*/  MOV R6, 0xa30 ;  /* 0x00000a3000067802 */ /* 0x000fce0000000f00 */
[----:B0-----:R-:W-:Y:S05]  /*0a20*/  CALL.REL.NOINC `($__internal_0_$__cuda_sm20_div_rn_f64_full) ;  /* 0x000001a800507944 */ /* 0x001fea0003c00000 */
[----:B------:R-:W-:-:S07]  /*0a30*/  IMAD.MOV.U32 R9, RZ, RZ, R7 ;  /* 0x000000ffff097224 */ /* 0x000fce00078e0007 */
.L_x_9:
[----:B------:R-:W1:Y:S01]  /*0a40*/  MUFU.RCP64H R7, 169 ;  /* 0x4065200000077908 */ /* 0x000e620000001800 */
[----:B------:R-:W-:Y:S01]  /*0a50*/  IMAD.MOV.U32 R12, RZ, RZ, 0x0 ;  /* 0x00000000ff0c7424 */ /* 0x000fe200078e00ff */
[----:B------:R-:W-:Y:S01]  /*0a60*/  MOV R13, 0x40652000 ;  /* 0x40652000000d7802 */ /* 0x000fe20000000f00 */
[----:B------:R-:W-:Y:S02]  /*0a70*/  IMAD.MOV.U32 R6, RZ, RZ, 0x1 ;  /* 0x00000001ff067424 */ /* 0x000fe400078e00ff */
[----:B------:R-:W-:-:S03]  /*0a80*/  IMAD.MOV.U32 R18, RZ, RZ, R20 ;  /* 0x000000ffff127224 */ /* 0x000fc600078e0014 */
[----:B------:R-:W-:Y:S08]  /*0a90*/  F2I.F64.TRUNC R8, R8 ;  /* 0x0000000800087311 */ /* 0x000ff0000030d100 */
[----:B------:R-:W2:Y:S01]  /*0aa0*/  I2F.F64.S64 R18, R18 ;  /* 0x0000001200127312 */ /* 0x000ea20000301c00 */
[----:B-1----:R-:W-:-:S08]  /*0ab0*/  DFMA R10, R6, -R12, 1 ;  /* 0x3ff00000060a742b */ /* 0x002fd0000000080c */
[----:B------:R-:W-:Y:S01]  /*0ac0*/  DFMA R10, R10, R10, R10 ;  /* 0x0000000a0a0a722b */ /* 0x000fe2000000000a */
[----:B--2---:R-:W-:-:S07]  /*0ad0*/  FSETP.GEU.AND P1, PT, |R19|, 6.5827683646048100446e-37, PT ;  /* 0x036000001300780b */ /* 0x004fce0003f2e200 */
[----:B------:R-:W-:-:S08]  /*0ae0*/  DFMA R10, R6, R10, R6 ;  /* 0x0000000a060a722b */ /* 0x000fd00000000006 */
[----:B------:R-:W-:-:S08]  /*0af0*/  DFMA R6, R10, -R12, 1 ;  /* 0x3ff000000a06742b */ /* 0x000fd0000000080c */
[----:B------:R-:W-:Y:S02]  /*0b00*/  DFMA R10, R10, R6, R10 ;  /* 0x000000060a0a722b */ /* 0x000fe4000000000a */
[----:B------:R-:W1:Y:S06]  /*0b10*/  I2F.F64 R6, R8 ;  /* 0x0000000800067312 */ /* 0x000e6c0000201c00 */
[----:B------:R-:W-:-:S08]  /*0b20*/  DMUL R12, R18, R10 ;  /* 0x0000000a120c7228 */ /* 0x000fd00000000000 */
[----:B------:R-:W-:Y:S02]  /*0b30*/  DFMA R20, R12, -169, R18 ;  /* 0xc06520000c14782b */ /* 0x000fe40000000012 */
[----:B-1----:R-:W-:-:S06]  /*0b40*/  DFMA R22, R6, -178, R22 ;  /* 0xc06640000616782b */ /* 0x002fcc0000000016 */
[----:B------:R-:W-:Y:S02]  /*0b50*/  DFMA R6, R10, R20, R12 ;  /* 0x000000140a06722b */ /* 0x000fe4000000000c */
[----:B------:R-:W-:-:S06]  /*0b60*/  DADD R22, R22, 1 ;  /* 0x3ff0000016167429 */ /* 0x000fcc0000000000 */
[----:B------:R1:W2:Y:S02]  /*0b70*/  F2I.S64.F64.TRUNC R28, R22 ;  /* 0x00000016001c7311 */ /* 0x0002a4000030d900 */
[----:B------:R-:W-:-:S05]  /*0b80*/  FFMA R3, RZ, 3.580078125, R7 ;  /* 0x40652000ff037823 */ /* 0x000fca0000000007 */
        /* <DEDUP_REMOVED lines=9> */
.L_x_10:
[----:B------:R-:W1:Y:S01]  /*0c20*/  F2I.F64.TRUNC R6, R6 ;  /* 0x0000000600067311 */ /* 0x000e62000030d100 */
[----:B------:R-:W2:Y:S01]  /*0c30*/  LDC.64 R10, c[0x4][0x20] ;  /* 0x01000800ff0a7b82 */ /* 0x000ea20000000a00 */
[----:B------:R-:W-:Y:S01]  /*0c40*/  IMAD.MOV.U32 R12, RZ, RZ, 0x0 ;  /* 0x00000000ff0c7424 */ /* 0x000fe200078e00ff */
[----:B------:R-:W-:Y:S01]  /*0c50*/  MOV R13, 0x3ff00000 ;  /* 0x3ff00000000d7802 */ /* 0x000fe20000000f00 */
[----:B------:R-:W-:Y:S01]  /*0c60*/  BSSY.RECONVERGENT B3, `(.L_x_11) ;  /* 0x00001e0000037945 */ /* 0x000fe20003800200 */
[----:B------:R-:W-:-:S03]  /*0c70*/  IMAD.MOV.U32 R21, RZ, RZ, 0x1 ;  /* 0x00000001ff157424 */ /* 0x000fc600078e00ff */
[----:B-1----:R-:W1:Y:S01]  /*0c80*/  I2F.F64 R8, R6 ;  /* 0x0000000600087312 */ /* 0x002e620000201c00 */
[----:B--2---:R2:W-:Y:S01]  /*0c90*/  STG.E.64 desc[UR4][R10.64], R12 ;  /* 0x0000000c0a007986 */ /* 0x0045e2000c101b04 */
[----:B-1----:R-:W-:-:S06]  /*0ca0*/  DFMA R8, R8, -169, R18 ;  /* 0xc06520000808782b */ /* 0x002fcc0000000012 */
[----:B------:R2:W1:Y:S05]  /*0cb0*/  F2I.S64.F64.TRUNC R22, R8 ;  /* 0x0000000800167311 */ /* 0x00046a000030d900 */
.L_x_38:
[----:B------:R-:W-:Y:S01]  /*0cc0*/  BSSY.RECONVERGENT B2, `(.L_x_12) ;  /* 0x00001d4000027945 */ /* 0x000fe20003800200 */
[----:B------:R-:W-:Y:S01]  /*0cd0*/  IMAD.MOV.U32 R3, RZ, RZ, 0x1 ;  /* 0x00000001ff037424 */ /* 0x000fe200078e00ff */
[----:B------:R-:W-:Y:S02]  /*0ce0*/  CS2R R26, SRZ ;  /* 0x00000000001a7805 */ /* 0x000fe4000001ff00 */
[----:B------:R-:W-:Y:S01]  /*0cf0*/  MOV R18, 0x0 ;  /* 0x0000000000127802 */ /* 0x000fe20000000f00 */
[----:B------:R-:W-:-:S07]  /*0d00*/  IMAD.MOV.U32 R19, RZ, RZ, 0x3fe00000 ;  /* 0x3fe00000ff137424 */ /* 0x000fce00078e00ff */
.L_x_37:
[----:B------:R-:W3:Y:S01]  /*0d10*/  MUFU.RCP64H R7, 179 ;  /* 0x4066600000077908 */ /* 0x000ee20000001800 */
[----:B--2---:R-:W-:Y:S01]  /*0d20*/  IMAD.MOV.U32 R12, RZ, RZ, 0x0 ;  /* 0x00000000ff0c7424 */ /* 0x004fe200078e00ff */
[----:B------:R-:W-:Y:S01]  /*0d30*/  MOV R13, 0x3ff00000 ;  /* 0x3ff00000000d7802 */ /* 0x000fe20000000f00 */
[----:B------:R-:W-:Y:S01]  /*0d40*/  IMAD.MOV.U32 R6, RZ, RZ, 0x1 ;  /* 0x00000001ff067424 */ /* 0x000fe200078e00ff */
[----:B------:R-:W-:Y:S01]  /*0d50*/  BSSY.RECONVERGENT B6, `(.L_x_13) ;  /* 0x000001a000067945 */ /* 0x000fe20003800200 */
[-C--:B------:R-:W-:Y:S02]  /*0d60*/  IMAD R17, R17, R30.reuse, RZ ;  /* 0x0000001e11117224 */ /* 0x080fe400078e02ff */
[----:B------:R-:W-:-:S04]  /*0d70*/  IMAD.WIDE.U32 R10, R16, R30, RZ ;  /* 0x0000001e100a7225 */ /* 0x000fc800078e00ff */
[----:B------:R-:W-:Y:S01]  /*0d80*/  IMAD R17, R16, R31, R17 ;  /* 0x0000001f10117224 */ /* 0x000fe200078e0211 */
[----:B------:R-:W-:-:S03]  /*0d90*/  MOV R16, R10 ;  /* 0x0000000a00107202 */ /* 0x000fc60000000f00 */
[----:B------:R-:W-:Y:S01]  /*0da0*/  IMAD.IADD R17, R11, 0x1, R17 ;  /* 0x000000010b117824 */ /* 0x000fe200078e0211 */
[----:B---3--:R-:W-:-:S05]  /*0db0*/  DFMA R8, R6, -179, R12 ;  /* 0xc06660000608782b */ /* 0x008fca000000000c */
[----:B------:R-:W2:Y:S03]  /*0dc0*/  I2F.F64.S64 R16, R16 ;  /* 0x0000001000107312 */ /* 0x000ea60000301c00 */
[----:B------:R-:W-:-:S08]  /*0dd0*/  DFMA R8, R8, R8, R8 ;  /* 0x000000080808722b */ /* 0x000fd00000000008 */
[----:B------:R-:W-:Y:S01]  /*0de0*/  DFMA R8, R6, R8, R6 ;  /* 0x000000080608722b */ /* 0x000fe20000000006 */
[----:B--2---:R-:W-:-:S07]  /*0df0*/  FSETP.GEU.AND P1, PT, |R17|, 6.5827683646048100446e-37, PT ;  /* 0x036000001100780b */ /* 0x004fce0003f2e200 */
[----:B------:R-:W-:-:S08]  /*0e00*/  DFMA R6, R8, -179, R12 ;  /* 0xc06660000806782b */ /* 0x000fd0000000000c */
[----:B------:R-:W-:-:S08]  /*0e10*/  DFMA R6, R8, R6, R8 ;  /* 0x000000060806722b */ /* 0x000fd00000000008 */
[----:B------:R-:W-:-:S08]  /*0e20*/  DMUL R8, R16, R6 ;  /* 0x0000000610087228 */ /* 0x000fd00000000000 */
[----:B------:R-:W-:-:S08]  /*0e30*/  DFMA R10, R8, -179, R16 ;  /* 0xc0666000080a782b */ /* 0x000fd00000000010 */
[----:B------:R-:W-:-:S10]  /*0e40*/  DFMA R8, R6, R10, R8 ;  /* 0x0000000a0608722b */ /* 0x000fd40000000008 */
[----:B------:R-:W-:-:S05]  /*0e50*/  FFMA R6, RZ, 3.599609375, R9 ;  /* 0x40666000ff067823 */ /* 0x000fca0000000009 */
[----:B------:R-:W-:-:S13]  /*0e60*/  FSETP.GT.AND P0, PT, |R6|, 1.469367938527859385e-39, PT ;  /* 0x001000000600780b */ /* 0x000fda0003f04200 */
[----:B------:R-:W-:Y:S05]  /*0e70*/  @P0 BRA P1, `(.L_x_14) ;  /* 0x00000000001c0947 */ /* 0x000fea0000800000 */
[----:B------:R-:W-:Y:S01]  /*0e80*/  IMAD.MOV.U32 R8, RZ, RZ, R16 ;  /* 0x000000ffff087224 */ /* 0x000fe200078e0010 */
[----:B------:R-:W-:Y:S01]  /*0e90*/  MOV R66, RZ ;  /* 0x000000ff00427202 */ /* 0x000fe20000000f00 */
[----:B------:R-:W-:Y:S01]  /*0ea0*/  IMAD.MOV.U32 R7, RZ, RZ, R17 ;  /* 0x000000ffff077224 */ /* 0x000fe200078e0011 */
[----:B------:R-:W-:Y:S01]  /*0eb0*/  MOV R6, 0xee0 ;  /* 0x00000ee000067802 */ /* 0x000fe20000000f00 */
[----:B------:R-:W-:-:S07]  /*0ec0*/  IMAD.MOV.U32 R67, RZ, RZ, 0x40666000 ;  /* 0x40666000ff437424 */ /* 0x000fce00078e00ff */
[----:B01----:R-:W-:Y:S05]  /*0ed0*/  CALL.REL.NOINC `($__internal_0_$__cuda_sm20_div_rn_f64_full) ;  /* 0x000001a400247944 */ /* 0x003fea0003c00000 */
[----:B------:R-:W-:-:S07]  /*0ee0*/  IMAD.MOV.U32 R9, RZ, RZ, R7 ;  /* 0x000000ffff097224 */ /* 0x000fce00078e0007 */
.L_x_14:
[----:B------:R-:W-:Y:S05]  /*0ef0*/  BSYNC.RECONVERGENT B6 ;  /* 0x0000000000067941 */ /* 0x000fea0003800200 */
.L_x_13:
[----:B------:R-:W2:Y:S01]  /*0f00*/  MUFU.RCP64H R13, 179 ;  /* 0x40666000000d7908 */ /* 0x000ea20000001800 */
[----:B------:R-:W-:Y:S01]  /*0f10*/  MOV R32, 0x0 ;  /* 0x0000000000207802 */ /* 0x000fe20000000f00 */
[----:B------:R-:W-:Y:S01]  /*0f20*/  IMAD.MOV.U32 R33, RZ, RZ, 0x3ff00000 ;  /* 0x3ff00000ff217424 */ /* 0x000fe200078e00ff */
[----:B------:R-:W-:Y:S01]  /*0f30*/  BSSY.RECONVERGENT B6, `(.L_x_15) ;  /* 0x000001c000067945 */ /* 0x000fe20003800200 */
[----:B------:R-:W-:-:S04]  /*0f40*/  IMAD.MOV.U32 R12, RZ, RZ, 0x1 ;  /* 0x00000001ff0c7424 */ /* 0x000fc800078e00ff */
[----:B------:R-:W3:Y:S02]  /*0f50*/  F2I.F64.TRUNC R20, R8 ;  /* 0x0000000800147311 */ /* 0x000ee4000030d100 */
[----:B--2---:R-:W-:-:S06]  /*0f60*/  DFMA R10, R12, -179, R32 ;  /* 0xc06660000c0a782b */ /* 0x004fcc0000000020 */
[----:B---3--:R-:W2:Y:S02]  /*0f70*/  I2F.F64 R6, R20 ;  /* 0x0000001400067312 */ /* 0x008ea40000201c00 */
[----:B------:R-:W-:Y:S01]  /*0f80*/  DFMA R34, R10, R10, R10 ;  /* 0x0000000a0a22722b */ /* 0x000fe2000000000a */
[----:B------:R-:W-:Y:S01]  /*0f90*/  MOV R10, R28 ;  /* 0x0000001c000a7202 */ /* 0x000fe20000000f00 */
[----:B------:R-:W-:-:S04]  /*0fa0*/  IMAD.MOV.U32 R11, RZ, RZ, R29 ;  /* 0x000000ffff0b7224 */ /* 0x000fc800078e001d */
[----:B------:R-:W3:Y:S02]  /*0fb0*/  I2F.F64.S64 R24, R10 ;  /* 0x0000000a00187312 */ /* 0x000ee40000301c00 */
[----:B------:R-:W-:Y:S02]  /*0fc0*/  DFMA R34, R12, R34, R12 ;  /* 0x000000220c22722b */ /* 0x000fe4000000000c */
[----:B--2---:R-:W-:-:S06]  /*0fd0*/  DFMA R6, R6, -179, R16 ;  /* 0xc06660000606782b */ /* 0x004fcc0000000010 */
[----:B------:R-:W-:Y:S02]  /*0fe0*/  DFMA R32, R34, -179, R32 ;  /* 0xc06660002220782b */ /* 0x000fe40000000020 */
[----:B---3--:R-:W-:-:S06]  /*0ff0*/  DMUL R24, R6, R24 ;  /* 0x0000001806187228 */ /* 0x008fcc0000000000 */
[----:B------:R-:W-:-:S08]  /*1000*/  DFMA R32, R34, R32, R34 ;  /* 0x000000202220722b */ /* 0x000fd00000000022 */
[----:B------:R-:W-:Y:S01]  /*1010*/  DMUL R8, R32, R24 ;  /* 0x0000001820087228 */ /* 0x000fe20000000000 */
[----:B------:R-:W-:-:S07]  /*1020*/  FSETP.GEU.AND P1, PT, |R25|, 6.5827683646048100446e-37, PT ;  /* 0x036000001900780b */ /* 0x000fce0003f2e200 */
[----:B------:R-:W-:-:S08]  /*1030*/  DFMA R6, R8, -179, R24 ;  /* 0xc06660000806782b */ /* 0x000fd00000000018 */
[----:B------:R-:W-:-:S10]  /*1040*/  DFMA R8, R32, R6, R8 ;  /* 0x000000062008722b */ /* 0x000fd40000000008 */
[----:B------:R-:W-:-:S05]  /*1050*/  FFMA R6, RZ, 3.599609375, R9 ;  /* 0x40666000ff067823 */ /* 0x000fca0000000009 */
[----:B------:R-:W-:-:S13]  /*1060*/  FSETP.GT.AND P0, PT, |R6|, 1.469367938527859385e-39, PT ;  /* 0x001000000600780b */ /* 0x000fda0003f04200 */
[----:B------:R-:W-:Y:S05]  /*1070*/  @P0 BRA P1, `(.L_x_16) ;  /* 0x00000000001c0947 */ /* 0x000fea0000800000 */
[----:B------:R-:W-:Y:S01]  /*1080*/  IMAD.MOV.U32 R8, RZ, RZ, R24 ;  /* 0x000000ffff087224 */ /* 0x000fe200078e0018 */
[----:B------:R-:W-:Y:S01]  /*1090*/  MOV R7, R25 ;  /* 0x0000001900077202 */ /* 0x000fe20000000f00 */
[----:B------:R-:W-:Y:S01]  /*10a0*/  IMAD.MOV.U32 R66, RZ, RZ, RZ ;  /* 0x000000ffff427224 */ /* 0x000fe200078e00ff */
[----:B------:R-:W-:Y:S01]  /*10b0*/  MOV R6, 0x10e0 ;  /* 0x000010e000067802 */ /* 0x000fe20000000f00 */
[----:B------:R-:W-:-:S07]  /*10c0*/  IMAD.MOV.U32 R67, RZ, RZ, 0x40666000 ;  /* 0x40666000ff437424 */ /* 0x000fce00078e00ff */
[----:B01----:R-:W-:Y:S05]  /*10d0*/  CALL.REL.NOINC `($__internal_0_$__cuda_sm20_div_rn_f64_full) ;  /* 0x000001a000a47944 */ /* 0x003fea0003c00000 */
[----:B------:R-:W-:-:S07]  /*10e0*/  MOV R9, R7 ;  /* 0x0000000700097202 */ /* 0x000fce0000000f00 */
.L_x_16:
[----:B------:R-:W-:Y:S05]  /*10f0*/  BSYNC.RECONVERGENT B6 ;  /* 0x0000000000067941 */ /* 0x000fea0003800200 */
.L_x_15:
[----:B------:R-:W2:Y:S01]  /*1100*/  MUFU.RCP64H R13, 169 ;  /* 0x40652000000d7908 */ /* 0x000ea20000001800 */
[----:B------:R-:W-:Y:S02]  /*1110*/  HFMA2 R12, -RZ, RZ, 0, 5.9604644775390625e-08 ;  /* 0x00000001ff0c7431 */ /* 0x000fe400000001ff */
[----:B------:R-:W-:Y:S01]  /*1120*/  IMAD.MOV.U32 R32, RZ, RZ, 0x0 ;  /* 0x00000000ff207424 */ /* 0x000fe200078e00ff */
[----:B------:R-:W-:Y:S01]  /*1130*/  BSSY.RECONVERGENT B6, `(.L_x_17) ;  /* 0x0000020000067945 */ /* 0x000fe20003800200 */
[----:B------:R-:W-:Y:S02]  /*1140*/  IMAD.MOV.U32 R33, RZ, RZ, 0x3ff00000 ;  /* 0x3ff00000ff217424 */ /* 0x000fe400078e00ff */
[----:B------:R-:W-:Y:S02]  /*1150*/  IMAD.MOV.U32 R10, RZ, RZ, 0x1 ;  /* 0x00000001ff0a7424 */ /* 0x000fe400078e00ff */
[----:B------:R-:W-:Y:S01]  /*1160*/  IMAD.MOV.U32 R11, RZ, RZ, 0x0 ;  /* 0x00000000ff0b7424 */ /* 0x000fe200078e00ff */
[----:B------:R-:W-:Y:S01]  /*1170*/  F2I.F64.TRUNC R8, R8 ;  /* 0x0000000800087311 */ /* 0x000fe2000030d100 */
[----:B-1----:R-:W-:-:S02]  /*1180*/  IMAD R17, R23, 0x35, RZ ;  /* 0x0000003517117824 */ /* 0x002fc400078e02ff */
[----:B------:R-:W-:-:S04]  /*1190*/  IMAD.WIDE.U32 R22, R22, 0x35, R10 ;  /* 0x0000003516167825 */ /* 0x000fc800078e000a */
[----:B------:R-:W-:Y:S01]  /*11a0*/  IMAD.MOV.U32 R16, RZ, RZ, R22 ;  /* 0x000000ffff107224 */ /* 0x000fe200078e0016 */
[----:B--2---:R-:W-:Y:S01]  /*11b0*/  DFMA R6, R12, -169, R32 ;  /* 0xc06520000c06782b */ /* 0x004fe20000000020 */
[----:B------:R-:W-:-:S06]  /*11c0*/  IADD3 R17, PT, PT, R23, R17, RZ ;  /* 0x0000001117117210 */ /* 0x000fcc0007ffe0ff */
[----:B------:R-:W1:Y:S01]  /*11d0*/  I2F.F64.S64 R16, R16 ;  /* 0x0000001000107312 */ /* 0x000e620000301c00 */
[----:B------:R-:W-:-:S08]  /*11e0*/  DFMA R6, R6, R6, R6 ;  /* 0x000000060606722b */ /* 0x000fd00000000006 */
[----:B------:R-:W-:Y:S01]  /*11f0*/  DFMA R6, R12, R6, R12 ;  /* 0x000000060c06722b */ /* 0x000fe2000000000c */
[----:B-1----:R-:W-:-:S07]  /*1200*/  FSETP.GEU.AND P1, PT, |R17|, 6.5827683646048100446e-37, PT ;  /* 0x036000001100780b */ /* 0x002fce0003f2e200 */
[----:B------:R-:W-:-:S08]  /*1210*/  DFMA R10, R6, -169, R32 ;  /* 0xc0652000060a782b */ /* 0x000fd00000000020 */
[----:B------:R-:W-:Y:S02]  /*1220*/  DFMA R6, R6, R10, R6 ;  /* 0x0000000a0606722b */ /* 0x000fe40000000006 */
[----:B------:R-:W1:Y:S06]  /*1230*/  I2F.F64 R10, R8 ;  /* 0x00000008000a7312 */ /* 0x000e6c0000201c00 */
[----:B------:R-:W-:-:S08]  /*1240*/  DMUL R12, R16, R6 ;  /* 0x00000006100c7228 */ /* 0x000fd00000000000 */
[----:B------:R-:W-:Y:S02]  /*1250*/  DFMA R22, R12, -169, R16 ;  /* 0xc06520000c16782b */ /* 0x000fe40000000010 */
[----:B-1----:R-:W-:-:S06]  /*1260*/  DFMA R24, R10, -179, R24 ;  /* 0xc06660000a18782b */ /* 0x002fcc0000000018 */
[----:B------:R-:W-:-:S04]  /*1270*/  DFMA R6, R6, R22, R12 ;  /* 0x000000160606722b */ /* 0x000fc8000000000c */
[----:B------:R-:W1:Y:S06]  /*1280*/  F2I.S64.F64.TRUNC R24, R24 ;  /* 0x0000001800187311 */ /* 0x000e6c000030d900 */
[----:B------:R-:W-:-:S05]  /*1290*/  FFMA R10, RZ, 3.580078125, R7 ;  /* 0x40652000ff0a7823 */ /* 0x000fca0000000007 */
        /* <DEDUP_REMOVED lines=9> */
.L_x_18:
[----:B------:R-:W-:Y:S05]  /*1330*/  BSYNC.RECONVERGENT B6 ;  /* 0x0000000000067941 */ /* 0x000fea0003800200 */
.L_x_17:
[----:B------:R-:W1:Y:S01]  /*1340*/  F2I.F64.TRUNC R6, R6 ;  /* 0x0000000600067311 */ /* 0x000e62000030d100 */
[----:B------:R-:W-:Y:S01]  /*1350*/  IMAD.MOV.U32 R32, RZ, RZ, 0x0 ;  /* 0x00000000ff207424 */ /* 0x000fe200078e00ff */
[----:B------:R-:W-:Y:S01]  /*1360*/  MOV R12, 0x1 ;  /* 0x00000001000c7802 */ /* 0x000fe20000000f00 */
[----:B------:R-:W-:Y:S01]  /*1370*/  IMAD.MOV.U32 R33, RZ, RZ, 0x3ff00000 ;  /* 0x3ff00000ff217424 */ /* 0x000fe200078e00ff */
[----:B------:R-:W-:Y:S01]  /*1380*/  BSSY.RECONVERGENT B6, `(.L_x_19) ;  /* 0x000002d000067945 */ /* 0x000fe20003800200 */
[----:B------:R-:W-:-:S03]  /*1390*/  IMAD R31, R31, R28, RZ ;  /* 0x0000001c1f1f7224 */ /* 0x000fc600078e02ff */
[----:B------:R-:W2:Y:S08]  /*13a0*/  MUFU.RCP64H R13, 179 ;  /* 0x40666000000d7908 */ /* 0x000eb00000001800 */
[----:B-1----:R-:W1:Y:S02]  /*13b0*/  I2F.F64 R8, R6 ;  /* 0x0000000600087312 */ /* 0x002e640000201c00 */
[----:B-1----:R-:W-:-:S02]  /*13c0*/  DFMA R8, R8, -169, R16 ;  /* 0xc06520000808782b */ /* 0x002fc40000000010 */
[----:B--2---:R-:W-:-:S04]  /*13d0*/  DFMA R16, R12, -179, R32 ;  /* 0xc06660000c10782b */ /* 0x004fc80000000020 */
[----:B------:R-:W1:Y:S04]  /*13e0*/  F2I.S64.F64.TRUNC R22, R8 ;  /* 0x0000000800167311 */ /* 0x000e68000030d900 */
[----:B------:R-:W-:-:S08]  /*13f0*/  DFMA R16, R16, R16, R16 ;  /* 0x000000101010722b */ /* 0x000fd00000000010 */
[----:B------:R-:W-:Y:S01]  /*1400*/  DFMA R12, R12, R16, R12 ;  /* 0x000000100c0c722b */ /* 0x000fe2000000000c */
[-C--:B-1----:R-:W-:Y:S02]  /*1410*/  IMAD R35, R25, R22.reuse, RZ ;  /* 0x0000001619237224 */ /* 0x082fe400078e02ff */
[----:B------:R-:W-:-:S05]  /*1420*/  IMAD.WIDE.U32 R10, R24, R22, RZ ;  /* 0x00000016180a7225 */ /* 0x000fca00078e00ff */
[C---:B------:R-:W-:Y:S01]  /*1430*/  DFMA R32, R12.reuse, -179, R32 ;  /* 0xc06660000c20782b */ /* 0x040fe20000000020 */
[----:B------:R-:W-:Y:S02]  /*1440*/  IMAD R35, R24, R23, R35 ;  /* 0x0000001718237224 */ /* 0x000fe400078e0223 */
[----:B------:R-:W-:Y:S02]  /*1450*/  IMAD.MOV.U32 R6, RZ, RZ, R10 ;  /* 0x000000ffff067224 */ /* 0x000fe400078e000a */
[----:B------:R-:W-:Y:S02]  /*1460*/  IMAD.IADD R7, R11, 0x1, R35 ;  /* 0x000000010b077824 */ /* 0x000fe400078e0223 */
[C---:B------:R-:W-:Y:S01]  /*1470*/  IMAD R11, R30.reuse, R29, R31 ;  /* 0x0000001d1e0b7224 */ /* 0x040fe200078e021f */
[----:B------:R-:W-:Y:S01]  /*1480*/  DFMA R32, R12, R32, R12 ;  /* 0x000000200c20722b */ /* 0x000fe2000000000c */
[----:B------:R-:W-:Y:S02]  /*1490*/  IMAD.WIDE.U32 R30, R30, R28, RZ ;  /* 0x0000001c1e1e7225 */ /* 0x000fe400078e00ff */
[----:B------:R-:W1:Y:S02]  /*14a0*/  I2F.F64.S64 R6, R6 ;  /* 0x0000000600067312 */ /* 0x000e640000301c00 */
[----:B------:R-:W-:Y:S01]  /*14b0*/  IMAD.MOV.U32 R16, RZ, RZ, R30 ;  /* 0x000000ffff107224 */ /* 0x000fe200078e001e */
[----:B------:R-:W-:-:S06]  /*14c0*/  IADD3 R17, PT, PT, R31, R11, RZ ;  /* 0x0000000b1f117210 */ /* 0x000fcc0007ffe0ff */
[----:B------:R-:W2:Y:S01]  /*14d0*/  I2F.F64.S64 R16, R16 ;  /* 0x0000001000107312 */ /* 0x000ea20000301c00 */
[----:B-1----:R-:W-:Y:S02]  /*14e0*/  DMUL R10, R6, 0.015625 ;  /* 0x3f900000060a7828 */ /* 0x002fe40000000000 */
[----:B--2---:R-:W-:-:S08]  /*14f0*/  DMUL R8, R32, R16 ;  /* 0x0000001020087228 */ /* 0x004fd00000000000 */
[----:B------:R-:W1:Y:S01]  /*1500*/  F2I.F64.TRUNC R10, R10 ;  /* 0x0000000a000a7311 */ /* 0x000e62000030d100 */
[----:B------:R-:W-:Y:S01]  /*1510*/  FSETP.GEU.AND P2, PT, |R17|, 6.5827683646048100446e-37, PT ;  /* 0x036000001100780b */ /* 0x000fe20003f4e200 */
[----:B------:R-:W-:-:S08]  /*1520*/  DFMA R30, R8, -179, R16 ;  /* 0xc0666000081e782b */ /* 0x000fd00000000010 */
[----:B------:R-:W-:Y:S01]  /*1530*/  DFMA R8, R32, R30, R8 ;  /* 0x0000001e2008722b */ /* 0x000fe20000000008 */
[----:B-1----:R-:W1:Y:S09]  /*1540*/  I2F.F64 R12, R10 ;  /* 0x0000000a000c7312 */ /* 0x002e720000201c00 */
[----:B------:R-:W-:-:S05]  /*1550*/  FFMA R20, RZ, 3.599609375, R9 ;  /* 0x40666000ff147823 */ /* 0x000fca0000000009 */
[----:B------:R-:W-:Y:S01]  /*1560*/  FSETP.GT.AND P1, PT, |R20|, 1.469367938527859385e-39, PT ;  /* 0x001000001400780b */ /* 0x000fe20003f24200 */
[----:B-1----:R-:W-:Y:S02]  /*1570*/  DFMA R12, R12, -64, R6 ;  /* 0xc05000000c0c782b */ /* 0x002fe40000000006 */
[C---:B------:R-:W-:Y:S02]  /*1580*/  DADD R6, R18.reuse, R26 ;  /* 0x0000000012067229 */ /* 0x040fe4000000001a */
[----:B------:R-:W-:-:S04]  /*1590*/  DMUL R18, R18, 0.5 ;  /* 0x3fe0000012127828 */ /* 0x000fc80000000000 */
[----:B------:R-:W-:-:S06]  /*15a0*/  DSETP.GE.AND P0, PT, R12, 32, PT ;  /* 0x404000000c00742a */ /* 0x000fcc0003f06000 */
[----:B------:R-:W-:Y:S02]  /*15b0*/  FSEL R26, R6, R26, P0 ;  /* 0x0000001a061a7208 */ /* 0x000fe40000000000 */
[----:B------:R-:W-:Y:S01]  /*15c0*/  FSEL R27, R7, R27, P0 ;  /* 0x0000001b071b7208 */ /* 0x000fe20000000000 */
[----:B------:R-:W-:Y:S06]  /*15d0*/  @P1 BRA P2, `(.L_x_20) ;  /* 0x00000000001c1947 */ /* 0x000fec0001000000 */
[----:B------:R-:W-:Y:S01]  /*15e0*/  IMAD.MOV.U32 R8, RZ, RZ, R16 ;  /* 0x000000ffff087224 */ /* 0x000fe200078e0010 */
[----:B------:R-:W-:Y:S01]  /*15f0*/  MOV R7, R17 ;  /* 0x0000001100077202 */ /* 0x000fe20000000f00 */
[----:B------:R-:W-:Y:S01]  /*1600*/  IMAD.MOV.U32 R66, RZ, RZ, RZ ;  /* 0x000000ffff427224 */ /* 0x000fe200078e00ff */
[----:B------:R-:W-:Y:S01]  /*1610*/  MOV R6, 0x1640 ;  /* 0x0000164000067802 */ /* 0x000fe20000000f00 */
[----:B------:R-:W-:-:S07]  /*1620*/  IMAD.MOV.U32 R67, RZ, RZ, 0x40666000 ;  /* 0x40666000ff437424 */ /* 0x000fce00078e00ff */
[----:B0-----:R-:W-:Y:S05]  /*1630*/  CALL.REL.NOINC `($__internal_0_$__cuda_sm20_div_rn_f64_full) ;  /* 0x0000019c004c7944 */ /* 0x001fea0003c00000 */
[----:B------:R-:W-:-:S07]  /*1640*/  MOV R9, R7 ;  /* 0x0000000700097202 */ /* 0x000fce0000000f00 */
.L_x_20:
[----:B------:R-:W-:Y:S05]  /*1650*/  BSYNC.RECONVERGENT B6 ;  /* 0x0000000000067941 */ /* 0x000fea0003800200 */
.L_x_19:
[----:B------:R-:W1:Y:S01]  /*1660*/  MUFU.RCP64H R13, 179 ;  /* 0x40666000000d7908 */ /* 0x000e620000001800 */
[----:B------:R-:W-:Y:S02]  /*1670*/  HFMA2 R12, -RZ, RZ, 0, 5.9604644775390625e-08 ;  /* 0x00000001ff0c7431 */ /* 0x000fe400000001ff */
[----:B------:R-:W-:Y:S01]  /*1680*/  IMAD.MOV.U32 R30, RZ, RZ, 0x0 ;  /* 0x00000000ff1e7424 */ /* 0x000fe200078e00ff */
[----:B------:R-:W-:Y:S01]  /*1690*/  BSSY.RECONVERGENT B6, `(.L_x_21) ;  /* 0x000001a000067945 */ /* 0x000fe20003800200 */
[----:B------:R-:W-:-:S03]  /*16a0*/  IMAD.MOV.U32 R31, RZ, RZ, 0x3ff00000 ;  /* 0x3ff00000ff1f7424 */ /* 0x000fc600078e00ff */
[----:B------:R-:W2:Y:S03]  /*16b0*/  F2I.F64.TRUNC R20, R8 ;  /* 0x0000000800147311 */ /* 0x000ea6000030d100 */
[----:B-1----:R-:W-:-:S05]  /*16c0*/  DFMA R10, R12, -179, R30 ;  /* 0xc06660000c0a782b */ /* 0x002fca000000001e */
[----:B--2---:R-:W1:Y:S03]  /*16d0*/  I2F.F64 R6, R20 ;  /* 0x0000001400067312 */ /* 0x004e660000201c00 */
[----:B------:R-:W-:-:S05]  /*16e0*/  DFMA R32, R10, R10, R10 ;  /* 0x0000000a0a20722b */ /* 0x000fca000000000a */
[----:B------:R-:W2:Y:S03]  /*16f0*/  I2F.F64.S64 R10, R24 ;  /* 0x00000018000a7312 */ /* 0x000ea60000301c00 */
[----:B------:R-:W-:Y:S02]  /*1700*/  DFMA R32, R12, R32, R12 ;  /* 0x000000200c20722b */ /* 0x000fe4000000000c */
[----:B-1----:R-:W-:-:S06]  /*1710*/  DFMA R16, R6, -179, R16 ;  /* 0xc06660000610782b */ /* 0x002fcc0000000010 */
[----:B------:R-:W-:Y:S02]  /*1720*/  DFMA R30, R32, -179, R30 ;  /* 0xc0666000201e782b */ /* 0x000fe4000000001e */
[----:B--2---:R-:W-:-:S06]  /*1730*/  DMUL R16, R16, R10 ;  /* 0x0000000a10107228 */ /* 0x004fcc0000000000 */
[----:B------:R-:W-:-:S04]  /*1740*/  DFMA R30, R32, R30, R32 ;  /* 0x0000001e201e722b */ /* 0x000fc80000000020 */
[----:B------:R-:W-:-:S04]  /*1750*/  FSETP.GEU.AND P1, PT, |R17|, 6.5827683646048100446e-37, PT ;  /* 0x036000001100780b */ /* 0x000fc80003f2e200 */
        /* <DEDUP_REMOVED lines=11> */
[----:B0-----:R-:W-:Y:S05]  /*1810*/  CALL.REL.NOINC `($__internal_0_$__cuda_sm20_div_rn_f64_full) ;  /* 0x0000019800d47944 */ /* 0x001fea0003c00000 */
[----:B------:R-:W-:-:S07]  /*1820*/  IMAD.MOV.U32 R9, RZ, RZ, R7 ;  /* 0x000000ffff097224 */ /* 0x000fce00078e0007 */
.L_x_22:
[----:B------:R-:W-:Y:S05]  /*1830*/  BSYNC.RECONVERGENT B6 ;  /* 0x0000000000067941 */ /* 0x000fea0003800200 */
.L_x_21:
[----:B------:R-:W1:Y:S01]  /*1840*/  MUFU.RCP64H R11, 169 ;  /* 0x40652000000b7908 */ /* 0x000e620000001800 */
[----:B------:R-:W-:Y:S01]  /*1850*/  MOV R12, 0x0 ;  /* 0x00000000000c7802 */ /* 0x000fe20000000f00 */
[----:B------:R-:W-:Y:S01]  /*1860*/  IMAD.MOV.U32 R13, RZ, RZ, 0x3ff00000 ;  /* 0x3ff00000ff0d7424 */ /* 0x000fe200078e00ff */
[----:B------:R-:W-:Y:S01]  /*1870*/  MOV R6, 0x1 ;  /* 0x0000000100067802 */ /* 0x000fe20000000f00 */
[----:B------:R-:W-:Y:S01]  /*1880*/  IMAD.MOV.U32 R10, RZ, RZ, 0x1 ;  /* 0x00000001ff0a7424 */ /* 0x000fe200078e00ff */
[----:B------:R-:W-:Y:S01]  /*1890*/  BSSY.RECONVERGENT B6, `(.L_x_23) ;  /* 0x000001d000067945 */ /* 0x000fe20003800200 */
[----:B------:R-:W-:Y:S02]  /*18a0*/  IMAD.MOV.U32 R7, RZ, RZ, 0x0 ;  /* 0x00000000ff077424 */ /* 0x000fe400078e00ff */
[----:B------:R-:W-:Y:S01]  /*18b0*/  IMAD R33, R23, 0x35, RZ ;  /* 0x0000003517217824 */ /* 0x000fe200078e02ff */
[----:B------:R-:W2:Y:S01]  /*18c0*/  F2I.F64.TRUNC R8, R8 ;  /* 0x0000000800087311 */ /* 0x000ea2000030d100 */
[----:B------:R-:W-:-:S04]  /*18d0*/  IMAD.WIDE.U32 R22, R22, 0x35, R6 ;  /* 0x0000003516167825 */ /* 0x000fc800078e0006 */
[----:B------:R-:W-:Y:S01]  /*18e0*/  IMAD.IADD R23, R23, 0x1, R33 ;  /* 0x0000000117177824 */ /* 0x000fe200078e0221 */
[----:B-1----:R-:W-:-:S05]  /*18f0*/  DFMA R30, R10, -169, R12 ;  /* 0xc06520000a1e782b */ /* 0x002fca000000000c */
[----:B------:R-:W1:Y:S03]  /*1900*/  I2F.F64.S64 R22, R22 ;  /* 0x0000001600167312 */ /* 0x000e660000301c00 */
[----:B------:R-:W-:-:S08]  /*1910*/  DFMA R30, R30, R30, R30 ;  /* 0x0000001e1e1e722b */ /* 0x000fd0000000001e */
[----:B------:R-:W-:Y:S01]  /*1920*/  DFMA R30, R10, R30, R10 ;  /* 0x0000001e0a1e722b */ /* 0x000fe2000000000a */
[----:B--2---:R-:W2:Y:S01]  /*1930*/  I2F.F64 R10, R8 ;  /* 0x00000008000a7312 */ /* 0x004ea20000201c00 */
[----:B-1----:R-:W-:-:S06]  /*1940*/  FSETP.GEU.AND P1, PT, |R23|, 6.5827683646048100446e-37, PT ;  /* 0x036000001700780b */ /* 0x002fcc0003f2e200 */
[----:B------:R-:W-:-:S08]  /*1950*/  DFMA R12, R30, -169, R12 ;  /* 0xc06520001e0c782b */ /* 0x000fd0000000000c */
[----:B------:R-:W-:Y:S02]  /*1960*/  DFMA R30, R30, R12, R30 ;  /* 0x0000000c1e1e722b */ /* 0x000fe4000000001e */
[----:B--2---:R-:W-:-:S06]  /*1970*/  DFMA R10, R10, -179, R16 ;  /* 0xc06660000a0a782b */ /* 0x004fcc0000000010 */
[----:B------:R-:W-:Y:S01]  /*1980*/  DMUL R6, R30, R22 ;  /* 0x000000161e067228 */ /* 0x000fe20000000000 */
[----:B------:R1:W2:Y:S07]  /*1990*/  F2I.S64.F64.TRUNC R16, R10 ;  /* 0x0000000a00107311 */ /* 0x0002ae000030d900 */
[----:B------:R-:W-:-:S08]  /*19a0*/  DFMA R12, R6, -169, R22 ;  /* 0xc0652000060c782b */ /* 0x000fd00000000016 */
[----:B------:R-:W-:-:S10]  /*19b0*/  DFMA R6, R30, R12, R6 ;  /* 0x0000000c1e06722b */ /* 0x000fd40000000006 */
        /* <DEDUP_REMOVED lines=10> */
.L_x_24:
[----:B------:R-:W-:Y:S05]  /*1a60*/  BSYNC.RECONVERGENT B6 ;  /* 0x0000000000067941 */ /* 0x000fea0003800200 */
.L_x_23:
[----:B------:R-:W1:Y:S01]  /*1a70*/  F2I.F64.TRUNC R6, R6 ;  /* 0x0000000600067311 */ /* 0x000e62000030d100 */
[----:B------:R-:W-:Y:S01]  /*1a80*/  IMAD.MOV.U32 R12, RZ, RZ, 0x0 ;  /* 0x00000000ff0c7424 */ /* 0x000fe200078e00ff */
[----:B------:R-:W-:Y:S01]  /*1a90*/  MOV R13, 0x3ff00000 ;  /* 0x3ff00000000d7802 */ /* 0x000fe20000000f00 */
[----:B------:R-:W-:Y:S01]  /*1aa0*/  IMAD.MOV.U32 R10, RZ, RZ, 0x1 ;  /* 0x00000001ff0a7424 */ /* 0x000fe200078e00ff */
[----:B------:R-:W-:Y:S01]  /*1ab0*/  BSSY.RECONVERGENT B6, `(.L_x_25) ;  /* 0x000002c000067945 */ /* 0x000fe20003800200 */
[----:B------:R-:W-:-:S03]  /*1ac0*/  IMAD R29, R29, R24, RZ ;  /* 0x000000181d1d7224 */ /* 0x000fc600078e02ff */
[----:B------:R-:W2:Y:S08]  /*1ad0*/  MUFU.RCP64H R11, 179 ;  /* 0x40666000000b7908 */ /* 0x000eb00000001800 */
[----:B-1----:R-:W1:Y:S01]  /*1ae0*/  I2F.F64 R8, R6 ;  /* 0x0000000600087312 */ /* 0x002e620000201c00 */
[----:B--2---:R-:W-:Y:S02]  /*1af0*/  DFMA R30, R10, -179, R12 ;  /* 0xc06660000a1e782b */ /* 0x004fe4000000000c */
[----:B-1----:R-:W-:-:S06]  /*1b00*/  DFMA R22, R8, -169, R22 ;  /* 0xc06520000816782b */ /* 0x002fcc0000000016 */
[----:B------:R-:W-:-:S04]  /*1b10*/  DFMA R30, R30, R30, R30 ;  /* 0x0000001e1e1e722b */ /* 0x000fc8000000001e */
[----:B------:R-:W1:Y:S04]  /*1b20*/  F2I.S64.F64.TRUNC R22, R22 ;  /* 0x0000001600167311 */ /* 0x000e68000030d900 */
[----:B------:R-:W-:-:S08]  /*1b30*/  DFMA R30, R10, R30, R10 ;  /* 0x0000001e0a1e722b */ /* 0x000fd0000000000a */
[----:B------:R-:W-:Y:S01]  /*1b40*/  DFMA R12, R30, -179, R12 ;  /* 0xc06660001e0c782b */ /* 0x000fe2000000000c */
[-C--:B-1----:R-:W-:Y:S02]  /*1b50*/  IMAD R33, R17, R22.reuse, RZ ;  /* 0x0000001611217224 */ /* 0x082fe400078e02ff */
[----:B------:R-:W-:-:S04]  /*1b60*/  IMAD.WIDE.U32 R8, R16, R22, RZ ;  /* 0x0000001610087225 */ /* 0x000fc800078e00ff */
[----:B------:R-:W-:Y:S01]  /*1b70*/  IMAD R33, R16, R23, R33 ;  /* 0x0000001710217224 */ /* 0x000fe200078e0221 */
[----:B------:R-:W-:-:S03]  /*1b80*/  MOV R6, R8 ;  /* 0x0000000800067202 */ /* 0x000fc60000000f00 */
[----:B------:R-:W-:Y:S01]  /*1b90*/  IMAD.IADD R7, R9, 0x1, R33 ;  /* 0x0000000109077824 */ /* 0x000fe200078e0221 */
[----:B------:R-:W-:Y:S01]  /*1ba0*/  DFMA R32, R30, R12, R30 ;  /* 0x0000000c1e20722b */ /* 0x000fe2000000001e */
[----:B------:R-:W-:Y:S02]  /*1bb0*/  IMAD R9, R25, R28, R29 ;  /* 0x0000001c19097224 */ /* 0x000fe400078e021d */
[----:B------:R-:W-:Y:S02]  /*1bc0*/  IMAD.WIDE.U32 R28, R28, R24, RZ ;  /* 0x000000181c1c7225 */ /* 0x000fe400078e00ff */
[----:B------:R-:W1:Y:S02]  /*1bd0*/  I2F.F64.S64 R6, R6 ;  /* 0x0000000600067312 */ /* 0x000e640000301c00 */
[----:B------:R-:W-:-:S06]  /*1be0*/  IMAD.IADD R29, R29, 0x1, R9 ;  /* 0x000000011d1d7824 */ /* 0x000fcc00078e0209 */
[----:B------:R-:W2:Y:S01]  /*1bf0*/  I2F.F64.S64 R28, R28 ;  /* 0x0000001c001c7312 */ /* 0x000ea20000301c00 */
[----:B-1----:R-:W-:Y:S02]  /*1c00*/  DMUL R10, R6, 0.015625 ;  /* 0x3f900000060a7828 */ /* 0x002fe40000000000 */
[----:B--2---:R-:W-:Y:S01]  /*1c10*/  DMUL R8, R32, R28 ;  /* 0x0000001c20087228 */ /* 0x004fe20000000000 */
[----:B------:R-:W-:-:S07]  /*1c20*/  FSETP.GEU.AND P2, PT, |R29|, 6.5827683646048100446e-37, PT ;  /* 0x036000001d00780b */ /* 0x000fce0003f4e200 */
[----:B------:R-:W1:Y:S01]  /*1c30*/  F2I.F64.TRUNC R10, R10 ;  /* 0x0000000a000a7311 */ /* 0x000e62000030d100 */
        /* <DEDUP_REMOVED lines=19> */
.L_x_26:
[----:B------:R-:W-:Y:S05]  /*1d70*/  BSYNC.RECONVERGENT B6 ;  /* 0x0000000000067941 */ /* 0x000fea0003800200 */
.L_x_25:
        /* <DEDUP_REMOVED lines=29> */
.L_x_28:
[----:B------:R-:W-:Y:S05]  /*1f50*/  BSYNC.RECONVERGENT B6 ;  /* 0x0000000000067941 */ /* 0x000fea0003800200 */
.L_x_27:
        /* <DEDUP_REMOVED lines=20> */
[----:B------:R-:W-:-:S08]  /*20a0*/  DMUL R6, R30, R22 ;  /* 0x000000161e067228 */ /* 0x000fd00000000000 */
[----:B------:R-:W-:-:S08]  /*20b0*/  DFMA R12, R6, -169, R22 ;  /* 0xc0652000060c782b */ /* 0x000fd00000000016 */
[----:B------:R-:W-:Y:S01]  /*20c0*/  DFMA R6, R30, R12, R6 ;  /* 0x0000000c1e06722b */ /* 0x000fe20000000006 */
[----:B------:R1:W2:Y:S09]  /*20d0*/  F2I.S64.F64.TRUNC R30, R10 ;  /* 0x0000000a001e7311 */ /* 0x0002b2000030d900 */
        /* <DEDUP_REMOVED lines=10> */
.L_x_30:
[----:B------:R-:W-:Y:S05]  /*2180*/  BSYNC.RECONVERGENT B6 ;  /* 0x0000000000067941 */ /* 0x000fea0003800200 */
.L_x_29:
        /* <DEDUP_REMOVED lines=48> */
.L_x_32:
[----:B------:R-:W-:Y:S05]  /*2490*/  BSYNC.RECONVERGENT B6 ;  /* 0x0000000000067941 */ /* 0x000fea0003800200 */
.L_x_31:
        /* <DEDUP_REMOVED lines=29> */
.L_x_34:
[----:B------:R-:W-:Y:S05]  /*2670*/  BSYNC.RECONVERGENT B6 ;  /* 0x0000000000067941 */ /* 0x000fea0003800200 */
.L_x_33:
        /* <DEDUP_REMOVED lines=34> */
.L_x_36:
[----:B------:R-:W-:Y:S05]  /*28a0*/  BSYNC.RECONVERGENT B6 ;  /* 0x0000000000067941 */ /* 0x000fea0003800200 */
.L_x_35:
[----:B------:R-:W1:Y:S01]  /*28b0*/  F2I.F64.TRUNC R6, R6 ;  /* 0x0000000600067311 */ /* 0x000e62000030d100 */
[----:B------:R-:W-:-:S04]  /*28c0*/  IADD3 R3, PT, PT, R3, 0x4, RZ ;  /* 0x0000000403037810 */ /* 0x000fc80007ffe0ff */
[----:B------:R-:W-:-:S03]  /*28d0*/  ISETP.NE.AND P1, PT, R3, 0x31, PT ;  /* 0x000000310300780c */ /* 0x000fc60003f25270 */
[----:B-1----:R-:W1:Y:S02]  /*28e0*/  I2F.F64 R8, R6 ;  /* 0x0000000600087312 */ /* 0x002e640000201c00 */
[----:B-1----:R-:W-:-:S06]  /*28f0*/  DFMA R8, R8, -169, R22 ;  /* 0xc06520000808782b */ /* 0x002fcc0000000016 */
[----:B------:R1:W2:Y:S02]  /*2900*/  F2I.S64.F64.TRUNC R22, R8 ;  /* 0x0000000800167311 */ /* 0x0002a4000030d900 */
[C---:B-1----:R-:W-:Y:S02]  /*2910*/  DADD R8, R18.reuse, R26 ;  /* 0x0000000012087229 */ /* 0x042fe4000000001a */
[----:B------:R-:W-:Y:S01]  /*2920*/  DMUL R18, R18, 0.5 ;  /* 0x3fe0000012127828 */ /* 0x000fe20000000000 */
[-C--:B--2---:R-:W-:Y:S02]  /*2930*/  IMAD R13, R29, R22.reuse, RZ ;  /* 0x000000161d0d7224 */ /* 0x084fe400078e02ff */
[----:B------:R-:W-:-:S04]  /*2940*/  IMAD.WIDE.U32 R10, R28, R22, RZ ;  /* 0x000000161c0a7225 */ /* 0x000fc800078e00ff */
[----:B------:R-:W-:-:S04]  /*2950*/  IMAD R13, R28, R23, R13 ;  /* 0x000000171c0d7224 */ /* 0x000fc800078e020d */
[----:B------:R-:W-:-:S06]  /*2960*/  IMAD.IADD R11, R11, 0x1, R13 ;  /* 0x000000010b0b7824 */ /* 0x000fcc00078e020d */
[----:B------:R-:W1:Y:S02]  /*2970*/  I2F.F64.S64 R10, R10 ;  /* 0x0000000a000a7312 */ /* 0x000e640000301c00 */
[----:B-1----:R-:W-:-:S10]  /*2980*/  DMUL R12, R10, 0.015625 ;  /* 0x3f9000000a0c7828 */ /* 0x002fd40000000000 */
[----:B------:R-:W1:Y:S08]  /*2990*/  F2I.F64.TRUNC R12, R12 ;  /* 0x0000000c000c7311 */ /* 0x000e70000030d100 */
[----:B-1----:R-:W1:Y:S02]  /*29a0*/  I2F.F64 R6, R12 ;  /* 0x0000000c00067312 */ /* 0x002e640000201c00 */
[----:B-1----:R-:W-:-:S08]  /*29b0*/  DFMA R6, R6, -64, R10 ;  /* 0xc05000000606782b */ /* 0x002fd0000000000a */
[----:B------:R-:W-:-:S06]  /*29c0*/  DSETP.GE.AND P0, PT, R6, 32, PT ;  /* 0x404000000600742a */ /* 0x000fcc0003f06000 */
[----:B------:R-:W-:Y:S02]  /*29d0*/  FSEL R26, R8, R26, P0 ;  /* 0x0000001a081a7208 */ /* 0x000fe40000000000 */
[----:B------:R-:W-:Y:S01]  /*29e0*/  FSEL R27, R9, R27, P0 ;  /* 0x0000001b091b7208 */ /* 0x000fe20000000000 */
[----:B------:R-:W-:Y:S06]  /*29f0*/  @P1 BRA `(.L_x_37) ;  /* 0xffffffe000c41947 */ /* 0x000fec000383ffff */
[----:B------:R-:W-:Y:S05]  /*2a00*/  BSYNC.RECONVERGENT B2 ;  /* 0x0000000000027941 */ /* 0x000fea0003800200 */
.L_x_12:
[----:B------:R-:W-:-:S04]  /*2a10*/  IMAD.WIDE.U32 R6, R21, 0x8, R14 ;  /* 0x0000000815067825 */ /* 0x000fc800078e000e */
[----:B------:R-:W-:Y:S01]  /*2a20*/  VIADD R21, R21, 0x1 ;  /* 0x0000000115157836 */ /* 0x000fe20000000000 */
[----:B------:R3:W-:Y:S04]  /*2a30*/  STG.E.64 desc[UR4][R6.64+0x1f48], R26 ;  /* 0x001f481a06007986 */ /* 0x0007e8000c101b04 */
[----:B------:R-:W-:-:S13]  /*2a40*/  ISETP.NE.AND P0, PT, R21, 0x62, PT ;  /* 0x000000621500780c */ /* 0x000fda0003f05270 */
[----:B---3--:R-:W-:Y:S05]  /*2a50*/  @P0 BRA `(.L_x_38) ;  /* 0xffffffe000980947 */ /* 0x008fea000383ffff */
[----:B------:R-:W-:Y:S05]  /*2a60*/  BSYNC.RECONVERGENT B3 ;  /* 0x0000000000037941 */ /* 0x000fea0003800200 */
.L_x_11:
[----:B------:R-:W1:Y:S08]  /*2a70*/  LDC.64 R6, c[0x4][0x18] ;  /* 0x01000600ff067b82 */ /* 0x000e700000000a00 */
[----:B------:R-:W2:Y:S01]  /*2a80*/  LDC.64 R10, c[0x4][0x20] ;  /* 0x01000800ff0a7b82 */ /* 0x000ea20000000a00 */
[----:B-1----:R1:W-:Y:S04]  /*2a90*/  STG.E.64 desc[UR4][R6.64], R18 ;  /* 0x0000001206007986 */ /* 0x0023e8000c101b04 */
[----:B--2---:R-:W2:Y:S03]  /*2aa0*/  LDG.E.64 R8, desc[UR4][R10.64] ;  /* 0x000000040a087981 */ /* 0x004ea6000c1e1b00 */
[----:B------:R-:W3:Y:S01]  /*2ab0*/  LDC.64 R16, c[0x4][RZ] ;  /* 0x01000000ff107b82 */ /* 0x000ee20000000a00 */
[----:B------:R-:W-:Y:S01]  /*2ac0*/  UMOV UR6, 0x40000000 ;  /* 0x4000000000067882 */ /* 0x000fe20000000000 */
[----:B------:R-:W-:Y:S01]  /*2ad0*/  UMOV UR7, 0x415d32ec ;  /* 0x415d32ec00077882 */ /* 0x000fe20000000000 */
[----:B------:R-:W-:Y:S01]  /*2ae0*/  UMOV UR8, 0xa0000000 ;  /* 0xa000000000087882 */ /* 0x000fe20000000000 */
[----:B------:R-:W-:-:S04]  /*2af0*/  UMOV UR9, 0x416fffff ;  /* 0x416fffff00097882 */ /* 0x000fc80000000000 */
[----:B-1----:R-:W1:Y:S08]  /*2b00*/  LDC.64 R6, c[0x4][0x10] ;  /* 0x01000400ff067b82 */ /* 0x002e700000000a00 */
[----:B------:R-:W4:Y:S01]  /*2b10*/  LDC.64 R20, c[0x4][0x8] ;  /* 0x01000200ff147b82 */ /* 0x000f220000000a00 */
[----:B--2---:R-:W-:-:S08]  /*2b20*/  DMUL R8, R8, 0.5 ;  /* 0x3fe0000008087828 */ /* 0x004fd00000000000 */
[----:B------:R-:W-:-:S08]  /*2b30*/  DMUL R8, R8, 0.5 ;  /* 0x3fe0000008087828 */ /* 0x000fd00000000000 */
        /* <DEDUP_REMOVED lines=21> */
[----:B------:R-:W-:-:S07]  /*2c90*/  DMUL R8, R8, 0.5 ;  /* 0x3fe0000008087828 */ /* 0x000fce0000000000 */
[----:B-1----:R1:W-:Y:S01]  /*2ca0*/  STG.E.64 desc[UR4][R6.64], R8 ;  /* 0x0000000806007986 */ /* 0x0023e2000c101b04 */
[C---:B------:R-:W-:Y:S02]  /*2cb0*/  DMUL R10, R8.reuse, 362436 ;  /* 0x41161f10080a7828 */ /* 0x040fe40000000000 */
[C---:B------:R-:W-:Y:S02]  /*2cc0*/  DMUL R12, R8.reuse, UR6 ;  /* 0x00000006080c7c28 */ /* 0x040fe40008000000 */
[----:B------:R-:W-:-:S03]  /*2cd0*/  DMUL R18, R8, UR8 ;  /* 0x0000000808127c28 */ /* 0x000fc60008000000 */
[----:B------:R1:W-:Y:S04]  /*2ce0*/  STG.E.64 desc[UR4][R14.64+0x2268], R10 ;  /* 0x0022680a0e007986 */ /* 0x0003e8000c101b04 */
[----:B---3--:R1:W-:Y:S04]  /*2cf0*/  STG.E.64 desc[UR4][R16.64], R12 ;  /* 0x0000000c10007986 */ /* 0x0083e8000c101b04 */
[----:B----4-:R1:W-:Y:S04]  /*2d00*/  STG.E.64 desc[UR4][R20.64], R18 ;  /* 0x0000001214007986 */ /* 0x0103e8000c101b04 */
[----:B------:R-:W2:Y:S01]  /*2d10*/  LDG.E.64 R22, desc[UR4][R14.64+0x2290] ;  /* 0x002290040e167981 */ /* 0x000ea2000c1e1b00 */
[----:B------:R-:W-:Y:S01]  /*2d20*/  IMAD.MOV.U32 R26, RZ, RZ, 0x61 ;  /* 0x00000061ff1a7424 */ /* 0x000fe200078e00ff */
[----:B------:R-:W-:Y:S01]  /*2d30*/  MOV R27, 0x21 ;  /* 0x00000021001b7802 */ /* 0x000fe20000000f00 */
[----:B------:R-:W-:Y:S04]  /*2d40*/  BSSY.RECONVERGENT B1, `(.L_x_39) ;  /* 0x0000042000017945 */ /* 0x000fe80003800200 */
[----:B------:R1:W-:Y:S01]  /*2d50*/  STG.E.64 desc[UR4][R14.64+0x2260], R26 ;  /* 0x0022601a0e007986 */ /* 0x0003e2000c101b04 */
[----:B--2---:R-:W-:-:S08]  /*2d60*/  DADD R24, R22, 1 ;  /* 0x3ff0000016187429 */ /* 0x004fd00000000000 */
[----:B------:R-:W-:-:S14]  /*2d70*/  DSETP.GE.AND P0, PT, R24, 1, PT ;  /* 0x3ff000001800742a */ /* 0x000fdc0003f06000 */
[----:B-1----:R-:W-:Y:S05]  /*2d80*/  @!P0 BRA `(.L_x_40) ;  /* 0x0000000000f48947 */ /* 0x002fea0003800000 */
[----:B------:R1:W5:Y:S01]  /*2d90*/  LDG.E.64 R6, desc[UR4][R14.64+0x2288] ;  /* 0x002288040e067981 */ /* 0x000362000c1e1b00 */
[----:B------:R-:W-:Y:S01]  /*2da0*/  IMAD.MOV.U32 R3, RZ, RZ, 0x1 ;  /* 0x00000001ff037424 */ /* 0x000fe200078e00ff */
[----:B------:R-:W-:Y:S01]  /*2db0*/  MOV R9, 0x3ff00000 ;  /* 0x3ff0000000097802 */ /* 0x000fe20000000f00 */
[----:B------:R-:W-:Y:S02]  /*2dc0*/  IMAD.MOV.U32 R8, RZ, RZ, 0x0 ;  /* 0x00000000ff087424 */ /* 0x000fe400078e00ff */
[----:B------:R-:W-:Y:S02]  /*2dd0*/  IMAD.MOV.U32 R24, RZ, RZ, 0x61 ;  /* 0x00000061ff187424 */ /* 0x000fe400078e00ff */
[----:B------:R-:W-:-:S07]  /*2de0*/  IMAD.MOV.U32 R25, RZ, RZ, 0x21 ;  /* 0x00000021ff197424 */ /* 0x000fce00078e00ff */
.L_x_45:
[----:B--2--5:R-:W2:Y:S01]  /*2df0*/  F2I.S64.F64.TRUNC R10, R6 ;  /* 0x00000006000a7311 */ /* 0x024ea2000030d900 */
[----:B------:R-:W-:Y:S01]  /*2e00*/  BSSY.RECONVERGENT B2, `(.L_x_41) ;  /* 0x0000030000027945 */ /* 0x000fe20003800200 */
[----:B--2---:R-:W-:-:S04]  /*2e10*/  ISETP.GE.U32.AND P0, PT, R10, 0x1, PT ;  /* 0x000000010a00780c */ /* 0x004fc80003f06070 */
[----:B------:R-:W-:Y:S01]  /*2e20*/  ISETP.GE.AND.EX P0, PT, R11, RZ, PT, P0 ;  /* 0x000000ff0b00720c */ /* 0x000fe20003f06300 */
[----:B------:R-:W-:-:S12]  /*2e30*/  DADD R10, R22, 1 ;  /* 0x3ff00000160a7429 */ /* 0x000fd80000000000 */
[----:B------:R-:W-:-:S06]  /*2e40*/  DSETP.EQ.AND P0, PT, R10, R8, !P0 ;  /* 0x000000080a00722a */ /* 0x000fcc0004702000 */
[----:B------:R-:W-:-:S14]  /*2e50*/  DSETP.LTU.OR P0, PT, R6, 1, P0 ;  /* 0x3ff000000600742a */ /* 0x000fdc0000709400 */
[----:B------:R-:W-:Y:S05]  /*2e60*/  @P0 BRA `(.L_x_42) ;  /* 0x0000000000a40947 */ /* 0x000fea0003800000 */
[----:B------:R-:W2:Y:S01]  /*2e70*/  LDC.64 R16, c[0x4][0x20] ;  /* 0x01000800ff107b82 */ /* 0x000ea20000000a00 */
[----:B------:R-:W-:Y:S01]  /*2e80*/  BSSY.RECONVERGENT B3, `(.L_x_43) ;  /* 0x0000024000037945 */ /* 0x000fe20003800200 */
[----:B------:R-:W-:-:S06]  /*2e90*/  MOV R22, 0x1 ;  /* 0x0000000100167802 */ /* 0x000fcc0000000f00 */
[----:B------:R-:W3:Y:S02]  /*2ea0*/  LDC.64 R18, c[0x4][RZ] ;  /* 0x01000000ff127b82 */ /* 0x000ee40000000a00 */
.L_x_44:
[--C-:B------:R-:W-:Y:S01]  /*2eb0*/  IMAD.WIDE R10, R25, 0x8, R14.reuse ;  /* 0x00000008190a7825 */ /* 0x100fe200078e020e */
[----:B--2---:R-:W2:Y:S03]  /*2ec0*/  LDG.E.64 R12, desc[UR4][R16.64] ;  /* 0x00000004100c7981 */ /* 0x004ea6000c1e1b00 */
[----:B------:R-:W-:Y:S02]  /*2ed0*/  IMAD.WIDE R6, R24, 0x8, R14 ;  /* 0x0000000818067825 */ /* 0x000fe400078e020e */
[----:B------:R-:W4:Y:S04]  /*2ee0*/  LDG.E.64 R10, desc[UR4][R10.64+0x1f48] ;  /* 0x001f48040a0a7981 */ /* 0x000f28000c1e1b00 */
[----:B------:R-:W4:Y:S02]  /*2ef0*/  LDG.E.64 R8, desc[UR4][R6.64+0x1f48] ;  /* 0x001f480406087981 */ /* 0x000f24000c1e1b00 */
[----:B----4-:R-:W-:-:S08]  /*2f00*/  DADD R8, R8, -R10 ;  /* 0x0000000008087229 */ /* 0x010fd0000000080a */
[C---:B--2---:R-:W-:Y:S02]  /*2f10*/  DADD R12, R8.reuse, R12 ;  /* 0x00000000080c7229 */ /* 0x044fe4000000000c */
[----:B------:R-:W-:-:S08]  /*2f20*/  DSETP.GEU.AND P0, PT, R8, RZ, PT ;  /* 0x000000ff0800722a */ /* 0x000fd00003f0e000 */
[----:B------:R-:W-:Y:S02]  /*2f30*/  FSEL R12, R12, R8, !P0 ;  /* 0x000000080c0c7208 */ /* 0x000fe40004000000 */
[----:B------:R-:W-:-:S05]  /*2f40*/  FSEL R13, R13, R9, !P0 ;  /* 0x000000090d0d7208 */ /* 0x000fca0004000000 */
[----:B------:R2:W-:Y:S04]  /*2f50*/  STG.E.64 desc[UR4][R6.64+0x1f48], R12 ;  /* 0x001f480c06007986 */ /* 0x0005e8000c101b04 */
[----:B------:R-:W4:Y:S04]  /*2f60*/  LDG.E.64 R8, desc[UR4][R14.64+0x2260] ;  /* 0x002260040e087981 */ /* 0x000f28000c1e1b00 */
[----:B--2---:R-:W2:Y:S01]  /*2f70*/  LDG.E.64 R12, desc[UR4][R14.64+0x2288] ;  /* 0x002288040e0c7981 */ /* 0x004ea2000c1e1b00 */
[----:B----4-:R-:W-:Y:S02]  /*2f80*/  VIADD R8, R8, 0xffffffff ;  /* 0xffffffff08087836 */ /* 0x010fe40000000000 */
[----:B------:R-:W-:-:S03]  /*2f90*/  VIADD R9, R9, 0xffffffff ;  /* 0xffffffff09097836 */ /* 0x000fc60000000000 */
[C---:B------:R-:W-:Y:S02]  /*2fa0*/  ISETP.NE.AND P0, PT, R8.reuse, RZ, PT ;  /* 0x000000ff0800720c */ /* 0x040fe40003f05270 */
[C---:B------:R-:W-:Y:S02]  /*2fb0*/  ISETP.NE.AND P1, PT, R9.reuse, RZ, PT ;  /* 0x000000ff0900720c */ /* 0x040fe40003f25270 */
[----:B------:R-:W-:Y:S02]  /*2fc0*/  SEL R24, R8, 0x61, P0 ;  /* 0x0000006108187807 */ /* 0x000fe40000000000 */
[----:B------:R-:W-:Y:S02]  /*2fd0*/  SEL R25, R9, 0x61, P1 ;  /* 0x0000006109197807 */ /* 0x000fe40000800000 */
[----:B------:R-:W4:Y:S04]  /*2fe0*/  LDG.E.64 R8, desc[UR4][R14.64+0x2268] ;  /* 0x002268040e087981 */ /* 0x000f28000c1e1b00 */
[----:B------:R0:W-:Y:S04]  /*2ff0*/  STG.E.64 desc[UR4][R14.64+0x2260], R24 ;  /* 0x002260180e007986 */ /* 0x0001e8000c101b04 */
[----:B---3--:R-:W4:Y:S02]  /*3000*/  LDG.E.64 R10, desc[UR4][R18.64] ;  /* 0x00000004120a7981 */ /* 0x008f24000c1e1b00 */
[----:B----4-:R-:W-:-:S08]  /*3010*/  DADD R8, R8, -R10 ;  /* 0x0000000008087229 */ /* 0x010fd0000000080a */
[----:B------:R-:W-:-:S14]  /*3020*/  DSETP.GEU.AND P0, PT, R8, RZ, PT ;  /* 0x000000ff0800722a */ /* 0x000fdc0003f0e000 */
[----:B------:R-:W3:Y:S01]  /*3030*/  @!P0 LDC.64 R20, c[0x4][0x8] ;  /* 0x01000200ff148b82 */ /* 0x000ee20000000a00 */
[----:B------:R0:W-:Y:S04]  /*3040*/  STG.E.64 desc[UR4][R14.64+0x2268], R8 ;  /* 0x002268080e007986 */ /* 0x0001e8000c101b04 */
[----:B---3--:R-:W3:Y:S01]  /*3050*/  @!P0 LDG.E.64 R6, desc[UR4][R20.64] ;  /* 0x0000000414068981 */ /* 0x008ee2000c1e1b00 */
[----:B------:R-:W-:-:S04]  /*3060*/  IADD3 R22, PT, PT, R22, 0x1, RZ ;  /* 0x0000000116167810 */ /* 0x000fc80007ffe0ff */
[----:B------:R-:W2:Y:S01]  /*3070*/  I2F.F64.U32 R10, R22 ;  /* 0x00000016000a7312 */ /* 0x000ea20000201800 */
[----:B---3--:R-:W-:-:S07]  /*3080*/  @!P0 DADD R6, R8, R6 ;  /* 0x0000000008068229 */ /* 0x008fce0000000006 */
[----:B------:R0:W-:Y:S01]  /*3090*/  @!P0 STG.E.64 desc[UR4][R14.64+0x2268], R6 ;  /* 0x002268060e008986 */ /* 0x0001e2000c101b04 */
[----:B--2---:R-:W-:-:S14]  /*30a0*/  DSETP.GE.AND P0, PT, R12, R10, PT ;  /* 0x0000000a0c00722a */ /* 0x004fdc0003f06000 */
[----:B0-----:R-:W-:Y:S05]  /*30b0*/  @P0 BRA `(.L_x_44) ;  /* 0xfffffffc007c0947 */ /* 0x001fea000383ffff */
[----:B------:R-:W-:Y:S05]  /*30c0*/  BSYNC.RECONVERGENT B3 ;  /* 0x0000000000037941 */ /* 0x000fea0003800200 */
.L_x_43:
[----:B------:R2:W5:Y:S01]  /*30d0*/  LDG.E.64 R22, desc[UR4][R14.64+0x2290] ;  /* 0x002290040e167981 */ /* 0x000562000c1e1b00 */
[----:B------:R-:W-:Y:S02]  /*30e0*/  IMAD.MOV.U32 R6, RZ, RZ, R12 ;  /* 0x000000ffff067224 */ /* 0x000fe400078e000c */
[----:B------:R-:W-:-:S07]  /*30f0*/  IMAD.MOV.U32 R7, RZ, RZ, R13 ;  /* 0x000000ffff077224 */ /* 0x000fce00078e000d */
.L_x_42:
[----:B------:R-:W-:Y:S05]  /*3100*/  BSYNC.RECONVERGENT B2 ;  /* 0x0000000000027941 */ /* 0x000fea0003800200 */
.L_x_41:
[----:B------:R-:W-:Y:S01]  /*3110*/  IADD3 R3, PT, PT, R3, 0x1, RZ ;  /* 0x0000000103037810 */ /* 0x000fe20007ffe0ff */
[----:B-----5:R-:W-:-:S03]  /*3120*/  DADD R10, R22, 1 ;  /* 0x3ff00000160a7429 */ /* 0x020fc60000000000 */
[----:B------:R-:W3:Y:S05]  /*3130*/  I2F.F64.U32 R8, R3 ;  /* 0x0000000300087312 */ /* 0x000eea0000201800 */
[----:B---3--:R-:W-:-:S14]  /*3140*/  DSETP.GE.AND P0, PT, R10, R8, PT ;  /* 0x000000080a00722a */ /* 0x008fdc0003f06000 */
[----:B------:R-:W-:Y:S05]  /*3150*/  @P0 BRA `(.L_x_45) ;  /* 0xfffffffc00240947 */ /* 0x000fea000383ffff */
.L_x_40:
[----:B------:R-:W-:Y:S05]  /*3160*/  BSYNC.RECONVERGENT B1 ;  /* 0x0000000000017941 */ /* 0x000fea0003800200 */
.L_x_39:
[----:B------:R-:W3:Y:S02]  /*3170*/  LDG.E R3, desc[UR4][R14.64+0x2274] ;  /* 0x002274040e037981 */ /* 0x000ee4000c1e1900 */
[----:B---3--:R-:W-:-:S13]  /*3180*/  ISETP.NE.AND P0, PT, R3, 0x1, PT ;  /* 0x000000010300780c */ /* 0x008fda0003f05270 */
[----:B------:R3:W-:Y:S01]  /*3190*/  @!P0 STG.E desc[UR4][R14.64+0x2274], RZ ;  /* 0x002274ff0e008986 */ /* 0x0007e2000c101904 */
[----:B------:R-:W-:Y:S05]  /*31a0*/  @!P0 BREAK.RELIABLE B4 ;  /* 0x0000000000048942 */ /* 0x000fea0003800100 */
[----:B------:R-:W-:Y:S01]  /*31b0*/  @!P0 IMAD.MOV.U32 R3, RZ, RZ, 0x1 ;  /* 0x00000001ff038424 */ /* 0x000fe200078e00ff */
[----:B------:R-:W-:Y:S06]  /*31c0*/  @!P0 BRA `(.L_x_46) ;  /* 0x0000000400208947 */ /* 0x000fec0003800000 */
.L_x_6:
[----:B------:R-:W-:Y:S05]  /*31d0*/  BSYNC.RELIABLE B4 ;  /* 0x0000000000047941 */ /* 0x000fea0003800100 */
.L_x_5:
[----:B------:R-:W-:Y:S01]  /*31e0*/  IMAD.MOV.U32 R3, RZ, RZ, 0x1 ;  /* 0x00000001ff037424 */ /* 0x000fe200078e00ff */
[----:B------:R-:W-:Y:S01]  /*31f0*/  ISETP.GE.AND P0, PT, R0, 0x1, PT ;  /* 0x000000010000780c */ /* 0x000fe20003f06270 */
[----:B------:R-:W-:Y:S03]  /*3200*/  BSSY.RECONVERGENT B1, `(.L_x_47) ;  /* 0x0000037000017945 */ /* 0x000fe60003800200 */
[----:B------:R4:W-:Y:S09]  /*3210*/  STG.E desc[UR4][R14.64+0x2258], R3 ;  /* 0x002258030e007986 */ /* 0x0009f2000c101904 */
[----:B------:R-:W-:Y:S05]  /*3220*/  @!P0 BRA `(.L_x_48) ;  /* 0x0000000000d08947 */ /* 0x000fea0003800000 */
[----:B------:R-:W0:Y:S08]  /*3230*/  LDC.64 R18, c[0x4][0x20] ;  /* 0x01000800ff127b82 */ /* 0x000e300000000a00 */
[----:B------:R-:W0:Y:S02]  /*3240*/  LDC.64 R20, c[0x4][RZ] ;  /* 0x01000000ff147b82 */ /* 0x000e240000000a00 */
.L_x_49:
[----:B------:R-:W5:Y:S04]  /*3250*/  LDG.E.64 R6, desc[UR4][R14.64+0x2260] ;  /* 0x002260040e067981 */ /* 0x000f68000c1e1b00 */
[----:B0-----:R-:W2:Y:S01]  /*3260*/  LDG.E.64 R12, desc[UR4][R18.64] ;  /* 0x00000004120c7981 */ /* 0x001ea2000c1e1b00 */
[----:B-----5:R-:W-:-:S04]  /*3270*/  IMAD.WIDE R10, R7, 0x8, R14 ;  /* 0x00000008070a7825 */ /* 0x020fc800078e020e */
[----:B------:R-:W-:Y:S02]  /*3280*/  IMAD.WIDE R6, R6, 0x8, R14 ;  /* 0x0000000806067825 */ /* 0x000fe400078e020e */
[----:B------:R-:W5:Y:S04]  /*3290*/  LDG.E.64 R10, desc[UR4][R10.64+0x1f48] ;  /* 0x001f48040a0a7981 */ /* 0x000f68000c1e1b00 */
[----:B------:R-:W5:Y:S02]  /*32a0*/  LDG.E.64 R8, desc[UR4][R6.64+0x1f48] ;  /* 0x001f480406087981 */ /* 0x000f64000c1e1b00 */
[----:B-----5:R-:W-:-:S08]  /*32b0*/  DADD R8, R8, -R10 ;  /* 0x0000000008087229 */ /* 0x020fd0000000080a */
[C---:B--2---:R-:W-:Y:S02]  /*32c0*/  DADD R12, R8.reuse, R12 ;  /* 0x00000000080c7229 */ /* 0x044fe4000000000c */
[----:B------:R-:W-:-:S08]  /*32d0*/  DSETP.GEU.AND P0, PT, R8, RZ, PT ;  /* 0x000000ff0800722a */ /* 0x000fd00003f0e000 */
[----:B------:R-:W-:Y:S02]  /*32e0*/  FSEL R8, R12, R8, !P0 ;  /* 0x000000080c087208 */ /* 0x000fe40004000000 */
[----:B------:R-:W-:-:S05]  /*32f0*/  FSEL R9, R13, R9, !P0 ;  /* 0x000000090d097208 */ /* 0x000fca0004000000 */
[----:B------:R0:W-:Y:S04]  /*3300*/  STG.E.64 desc[UR4][R6.64+0x1f48], R8 ;  /* 0x001f480806007986 */ /* 0x0001e8000c101b04 */
[----:B------:R-:W2:Y:S04]  /*3310*/  LDG.E.64 R12, desc[UR4][R14.64+0x2260] ;  /* 0x002260040e0c7981 */ /* 0x000ea8000c1e1b00 */
[----:B------:R-:W5:Y:S04]  /*3320*/  LDG.E.64 R10, desc[UR4][R14.64+0x2268] ;  /* 0x002268040e0a7981 */ /* 0x000f68000c1e1b00 */
[----:B----4-:R-:W4:Y:S01]  /*3330*/  LDG.E R3, desc[UR4][R14.64+0x2258] ;  /* 0x002258040e037981 */ /* 0x010f22000c1e1900 */
[----:B--2---:R-:W-:Y:S01]  /*3340*/  VIADD R13, R13, 0xffffffff ;  /* 0xffffffff0d0d7836 */ /* 0x004fe20000000000 */
[----:B------:R-:W-:-:S04]  /*3350*/  IADD3 R12, PT, PT, R12, -0x1, RZ ;  /* 0xffffffff0c0c7810 */ /* 0x000fc80007ffe0ff */
[C---:B------:R-:W-:Y:S02]  /*3360*/  ISETP.NE.AND P0, PT, R12.reuse, RZ, PT ;  /* 0x000000ff0c00720c */ /* 0x040fe40003f05270 */
[C---:B------:R-:W-:Y:S02]  /*3370*/  ISETP.NE.AND P1, PT, R13.reuse, RZ, PT ;  /* 0x000000ff0d00720c */ /* 0x040fe40003f25270 */
[----:B------:R-:W-:Y:S02]  /*3380*/  SEL R16, R12, 0x61, P0 ;  /* 0x000000610c107807 */ /* 0x000fe40000000000 */
[----:B------:R-:W-:-:S05]  /*3390*/  SEL R17, R13, 0x61, P1 ;  /* 0x000000610d117807 */ /* 0x000fca0000800000 */
[----:B------:R-:W-:Y:S04]  /*33a0*/  STG.E.64 desc[UR4][R14.64+0x2260], R16 ;  /* 0x002260100e007986 */ /* 0x000fe8000c101b04 */
[----:B------:R-:W5:Y:S02]  /*33b0*/  LDG.E.64 R12, desc[UR4][R20.64] ;  /* 0x00000004140c7981 */ /* 0x000f64000c1e1b00 */
[----:B-----5:R-:W-:-:S08]  /*33c0*/  DADD R10, R10, -R12 ;  /* 0x000000000a0a7229 */ /* 0x020fd0000000080c */
[----:B------:R-:W-:-:S14]  /*33d0*/  DSETP.GEU.AND P0, PT, R10, RZ, PT ;  /* 0x000000ff0a00722a */ /* 0x000fdc0003f0e000 */
[----:B------:R-:W0:Y:S01]  /*33e0*/  @!P0 LDC.64 R12, c[0x4][0x8] ;  /* 0x01000200ff0c8b82 */ /* 0x000e220000000a00 */
[----:B------:R2:W-:Y:S04]  /*33f0*/  STG.E.64 desc[UR4][R14.64+0x2268], R10 ;  /* 0x0022680a0e007986 */ /* 0x0005e8000c101b04 */
[----:B0-----:R-:W2:Y:S02]  /*3400*/  @!P0 LDG.E.64 R6, desc[UR4][R12.64] ;  /* 0x000000040c068981 */ /* 0x001ea4000c1e1b00 */
[----:B--2---:R-:W-:-:S07]  /*3410*/  @!P0 DADD R10, R10, R6 ;  /* 0x000000000a0a8229 */ /* 0x004fce0000000006 */
[----:B------:R0:W-:Y:S04]  /*3420*/  @!P0 STG.E.64 desc[UR4][R14.64+0x2268], R10 ;  /* 0x0022680a0e008986 */ /* 0x0001e8000c101b04 */
[----:B------:R-:W2:Y:S01]  /*3430*/  LDG.E.64 R6, desc[UR4][R18.64] ;  /* 0x0000000412067981 */ /* 0x000ea2000c1e1b00 */
[----:B------:R-:W-:-:S08]  /*3440*/  DADD R8, R8, -R10 ;  /* 0x0000000008087229 */ /* 0x000fd0000000080a */
[C---:B------:R-:W-:Y:S02]  /*3450*/  DSETP.GEU.AND P0, PT, R8.reuse, RZ, PT ;  /* 0x000000ff0800722a */ /* 0x040fe40003f0e000 */
[----:B--2---:R-:W-:-:S10]  /*3460*/  DADD R6, R8, R6 ;  /* 0x0000000008067229 */ /* 0x004fd40000000006 */
[----:B------:R-:W-:Y:S02]  /*3470*/  FSEL R6, R6, R8, !P0 ;  /* 0x0000000806067208 */ /* 0x000fe40004000000 */
[----:B------:R-:W-:-:S06]  /*3480*/  FSEL R7, R7, R9, !P0 ;  /* 0x0000000907077208 */ /* 0x000fcc0004000000 */
[----:B------:R-:W-:Y:S01]  /*3490*/  DSETP.NEU.AND P0, PT, R6, RZ, PT ;  /* 0x000000ff0600722a */ /* 0x000fe20003f0d000 */
[----:B----4-:R-:W-:-:S13]  /*34a0*/  IMAD.WIDE R8, R3, 0x8, R14 ;  /* 0x0000000803087825 */ /* 0x010fda00078e020e */
[----:B------:R-:W0:Y:S01]  /*34b0*/  @!P0 LDC.64 R22, c[0x4][0x18] ;  /* 0x01000600ff168b82 */ /* 0x000e220000000a00 */
[----:B------:R2:W-:Y:S04]  /*34c0*/  STG.E.64 desc[UR4][R8.64], R6 ;  /* 0x0000000608007986 */ /* 0x0005e8000c101b04 */
[----:B------:R-:W4:Y:S04]  /*34d0*/  @!P0 LDG.E R13, desc[UR4][R14.64+0x2258] ;  /* 0x002258040e0d8981 */ /* 0x000f28000c1e1900 */
[----:B0-----:R-:W5:Y:S01]  /*34e0*/  @!P0 LDG.E.64 R10, desc[UR4][R22.64] ;  /* 0x00000004160a8981 */ /* 0x001f62000c1e1b00 */
[----:B----4-:R-:W-:-:S05]  /*34f0*/  @!P0 IMAD.WIDE R12, R13, 0x8, R14 ;  /* 0x000000080d0c8825 */ /* 0x010fca00078e020e */
[----:B-----5:R2:W-:Y:S04]  /*3500*/  @!P0 STG.E.64 desc[UR4][R12.64], R10 ;  /* 0x0000000a0c008986 */ /* 0x0205e8000c101b04 */
[----:B------:R-:W4:Y:S02]  /*3510*/  LDG.E R0, desc[UR4][R14.64+0x2258] ;  /* 0x002258040e007981 */ /* 0x000f24000c1e1900 */
[----:B----4-:R-:W-:-:S04]  /*3520*/  VIADD R3, R0, 0x1 ;  /* 0x0000000100037836 */ /* 0x010fc80000000000 */
[----:B------:R-:W0:Y:S01]  /*3530*/  I2F.F64 R16, R3 ;  /* 0x0000000300107312 */ /* 0x000e220000201c00 */
[----:B------:R2:W-:Y:S01]  /*3540*/  STG.E desc[UR4][R14.64+0x2258], R3 ;  /* 0x002258030e007986 */ /* 0x0005e2000c101904 */
[----:B0-----:R-:W-:-:S14]  /*3550*/  DSETP.GE.AND P0, PT, R4, R16, PT ;  /* 0x000000100400722a */ /* 0x001fdc0003f06000 */
[----:B--2---:R-:W-:Y:S05]  /*3560*/  @P0 BRA `(.L_x_49) ;  /* 0xfffffffc00380947 */ /* 0x004fea000383ffff */
.L_x_48:
[----:B------:R-:W-:Y:S05]  /*3570*/  BSYNC.RECONVERGENT B1 ;  /* 0x0000000000017941 */ /* 0x000fea0003800200 */
.L_x_47:
[----:B------:R-:W5:Y:S01]  /*3580*/  LDG.E.64 R6, desc[UR4][R14.64+0x2288] ;  /* 0x002288040e067981 */ /* 0x000f62000c1e1b00 */
[----:B----4-:R-:W-:Y:S01]  /*3590*/  MOV R3, 0x1 ;  /* 0x0000000100037802 */ /* 0x010fe20000000f00 */
[----:B-----5:R-:W-:-:S07]  /*35a0*/  DADD R6, R4, R6 ;  /* 0x0000000004067229 */ /* 0x020fce0000000006 */
[----:B------:R4:W-:Y:S01]  /*35b0*/  STG.E.64 desc[UR4][R14.64+0x2288], R6 ;  /* 0x002288060e007986 */ /* 0x0009e2000c101b04 */
[----:B------:R-:W-:-:S14]  /*35c0*/  DSETP.GE.AND P0, PT, R6, 1.00000000000000000000e+09, PT ;  /* 0x41cdcd650600742a */ /* 0x000fdc0003f06000 */
[----:B----4-:R-:W-:Y:S05]  /*35d0*/  @!P0 BRA `(.L_x_46) ;  /* 0x00000000001c8947 */ /* 0x010fea0003800000 */
[----:B------:R-:W4:Y:S01]  /*35e0*/  LDG.E.64 R4, desc[UR4][R14.64+0x2290] ;  /* 0x002290040e047981 */ /* 0x000f22000c1e1b00 */
[----:B------:R-:W-:-:S07]  /*35f0*/  DADD R6, R6, -1.00000000000000000000e+09 ;  /* 0xc1cdcd6506067429 */ /* 0x000fce0000000000 */
[----:B------:R0:W-:Y:S01]  /*3600*/  STG.E.64 desc[UR4][R14.64+0x2288], R6 ;  /* 0x002288060e007986 */ /* 0x0001e2000c101b04 */
[----:B----4-:R-:W-:-:S07]  /*3610*/  DADD R4, R4, 1 ;  /* 0x3ff0000004047429 */ /* 0x010fce0000000000 */
[----:B------:R0:W-:Y:S01]  /*3620*/  STG.E.64 desc[UR4][R14.64+0x2290], R4 ;  /* 0x002290040e007986 */ /* 0x0001e2000c101b04 */
[----:B------:R-:W-:Y:S05]  /*3630*/  BRA `(.L_x_46) ;  /* 0x0000000000047947 */ /* 0x000fea0003800000 */
.L_x_4:
[----:B------:R-:W-:-:S07]  /*3640*/  VIADD R3, R3, 0x1 ;  /* 0x0000000103037836 */ /* 0x000fce0000000000 */
.L_x_46:
[----:B------:R-:W-:Y:S05]  /*3650*/  BSYNC.RECONVERGENT B5 ;  /* 0x0000000000057941 */ /* 0x000fea0003800200 */
.L_x_0:
[----:B------:R-:W-:Y:S05]  /*3660*/  WARPSYNC.ALL ;  /* 0x0000000000007948 */ /* 0x000fea0003800000 */
[----:B------:R4:W-:Y:S01]  /*3670*/  STG.E desc[UR4][R14.64+0x2258], R3 ;  /* 0x002258030e007986 */ /* 0x0009e2000c101904 */
[----:B------:R-:W-:-:S03]  /*3680*/  IMAD.MOV.U32 R0, RZ, RZ, RZ ;  /* 0x000000ffff007224 */ /* 0x000fc600078e00ff */
[----:B------:R4:W-:Y:S04]  /*3690*/  STL.128 [R1], RZ ;  /* 0x000000ff01007387 */ /* 0x0009e80000100c00 */
[----:B------:R4:W-:Y:S04]  /*36a0*/  STL.128 [R1+0x10], RZ ;  /* 0x000010ff01007387 */ /* 0x0009e80000100c00 */
[----:B------:R4:W-:Y:S02]  /*36b0*/  STL.128 [R1+0x20], RZ ;  /* 0x000020ff01007387 */ /* 0x0009e40000100c00 */
.L_x_151:
[----:B0-----:R-:W5:Y:S01]  /*36c0*/  LDG.E R20, desc[UR4][R14.64+0x225c] ;  /* 0x00225c040e147981 */ /* 0x001f62000c1e1900 */
[C---:B------:R-:W-:Y:S01]  /*36d0*/  ISETP.NE.AND P1, PT, R3.reuse, RZ, PT ;  /* 0x000000ff0300720c */ /* 0x040fe20003f25270 */
[----:B------:R-:W-:Y:S01]  /*36e0*/  BSSY.RECONVERGENT B3, `(.L_x_50) ;  /* 0x000034e000037945 */ /* 0x000fe20003800200 */
[----:B-----5:R-:W-:-:S13]  /*36f0*/  ISETP.GE.AND P0, PT, R3, R20, PT ;  /* 0x000000140300720c */ /* 0x020fda0003f06270 */
[----:B------:R-:W-:Y:S05]  /*3700*/  @!P0 BRA P1, `(.L_x_51) ;  /* 0x0000003400288947 */ /* 0x000fea0000800000 */
[----:B0-----:R-:W5:Y:S01]  /*3710*/  LDG.E.64 R4, desc[UR4][R14.64+0x2288] ;  /* 0x002288040e047981 */ /* 0x001f62000c1e1b00 */
[----:B------:R0:W0:Y:S01]  /*3720*/  I2F.F64 R28, R20 ;  /* 0x00000014001c7312 */ /* 0x0000220000201c00 */
[----:B------:R-:W-:Y:S01]  /*3730*/  BSSY.RELIABLE B2, `(.L_x_52) ;  /* 0x0000301000027945 */ /* 0x000fe20003800100 */
[----:B-----5:R-:W-:-:S14]  /*3740*/  DSETP.GE.AND P0, PT, R4, RZ, PT ;  /* 0x000000ff0400722a */ /* 0x020fdc0003f06000 */
[----:B0-----:R-:W-:Y:S05]  /*3750*/  @P0 BRA `(.L_x_53) ;  /* 0x0000002c00f80947 */ /* 0x001fea0003800000 */
[----:B------:R-:W5:Y:S01]  /*3760*/  LDG.E R4, desc[UR4][R14.64+0x2270] ;  /* 0x002270040e047981 */ /* 0x000f62000c1e1900 */
[----:B------:R-:W0:Y:S01]  /*3770*/  LDC.64 R22, c[0x4][0x28] ;  /* 0x01000a00ff167b82 */ /* 0x000e220000000a00 */
[----:B-----5:R-:W-:-:S05]  /*3780*/  SHF.R.S32.HI R5, RZ, 0x1f, R4 ;  /* 0x0000001fff057819 */ /* 0x020fca0000011404 */
[----:B0-----:R0:W-:Y:S04]  /*3790*/  STG.E.64 desc[UR4][R22.64], R4 ;  /* 0x0000000416007986 */ /* 0x0011e8000c101b04 */
[----:B------:R-:W5:Y:S04]  /*37a0*/  LDG.E.64 R6, desc[UR4][R14.64+0x2280] ;  /* 0x002280040e067981 */ /* 0x000f68000c1e1b00 */
[----:B------:R-:W2:Y:S04]  /*37b0*/  LDG.E.64 R8, desc[UR4][R14.64+0x2278] ;  /* 0x002278040e087981 */ /* 0x000ea8000c1e1b00 */
[----:B-----5:R5:W-:Y:S04]  /*37c0*/  STG.E.64 desc[UR4][R14.64+0x2288], R6 ;  /* 0x002288060e007986 */ /* 0x020be8000c101b04 */
[----:B--2---:R2:W-:Y:S04]  /*37d0*/  STG.E.64 desc[UR4][R14.64+0x2290], R8 ;  /* 0x002290080e007986 */ /* 0x0045e8000c101b04 */
[----:B------:R-:W3:Y:S01]  /*37e0*/  LDG.E.64 R16, desc[UR4][R22.64] ;  /* 0x0000000416107981 */ /* 0x000ee2000c1e1b00 */
[----:B------:R-:W5:Y:S01]  /*37f0*/  MUFU.RCP64H R25, 177 ;  /* 0x4066200000197908 */ /* 0x000f620000001800 */
[----:B------:R-:W-:-:S02]  /*3800*/  IMAD.MOV.U32 R24, RZ, RZ, 0x1 ;  /* 0x00000001ff187424 */ /* 0x000fc400078e00ff */
[----:B---3--:R-:W-:-:S04]  /*3810*/  IMAD.WIDE.U32 R10, R17, 0x61d823a3, RZ ;  /* 0x61d823a3110a7825 */ /* 0x008fc800078e00ff */
[----:B------:R-:W-:-:S04]  /*3820*/  IMAD.WIDE.U32 R12, P0, R16, 0x64d47cea, R10 ;  /* 0x64d47cea100c7825 */ /* 0x000fc8000780000a */
[----:B------:R-:W-:Y:S01]  /*3830*/  IMAD.WIDE.U32 R10, R16, 0x61d823a3, RZ ;  /* 0x61d823a3100a7825 */ /* 0x000fe200078e00ff */
[----:B------:R-:W-:Y:S02]  /*3840*/  IADD3.X R19, PT, PT, RZ, RZ, RZ, P0, !PT ;  /* 0x000000ffff137210 */ /* 0x000fe400007fe4ff */
[----:B------:R-:W-:Y:S01]  /*3850*/  MOV R18, R13 ;  /* 0x0000000d00127202 */ /* 0x000fe20000000f00 */
[----:B------:R-:W-:Y:S01]  /*3860*/  IMAD.MOV.U32 R10, RZ, RZ, 0x0 ;  /* 0x00000000ff0a7424 */ /* 0x000fe200078e00ff */
[----:B------:R-:W-:Y:S01]  /*3870*/  IADD3 RZ, P0, PT, R11, R12, RZ ;  /* 0x0000000c0bff7210 */ /* 0x000fe20007f1e0ff */
[----:B------:R-:W-:-:S04]  /*3880*/  IMAD.MOV.U32 R11, RZ, RZ, 0x40662000 ;  /* 0x40662000ff0b7424 */ /* 0x000fc800078e00ff */
[C---:B0-----:R-:W-:Y:S01]  /*3890*/  IMAD.WIDE.U32.X R4, R17.reuse, 0x64d47cea, R18, P0 ;  /* 0x64d47cea11047825 */ /* 0x041fe200000e0412 */
[----:B------:R-:W-:Y:S01]  /*38a0*/  ISETP.LT.AND P0, PT, R17, RZ, PT ;  /* 0x000000ff1100720c */ /* 0x000fe20003f01270 */
[----:B-----5:R-:W-:Y:S01]  /*38b0*/  DFMA R6, R24, -R10, 1 ;  /* 0x3ff000001806742b */ /* 0x020fe2000000080a */
[----:B----4-:R-:W-:-:S04]  /*38c0*/  IADD3 R3, P1, PT, R4, -0x61d823a3, RZ ;  /* 0x9e27dc5d04037810 */ /* 0x010fc80007f3e0ff */
[----:B--2---:R-:W-:-:S03]  /*38d0*/  IADD3.X R9, PT, PT, R5, -0x64d47ceb, RZ, P1, !PT ;  /* 0x9b2b831505097810 */ /* 0x004fc60000ffe4ff */
[----:B------:R-:W-:Y:S01]  /*38e0*/  DFMA R6, R6, R6, R6 ;  /* 0x000000060606722b */ /* 0x000fe20000000006 */
[----:B------:R-:W-:Y:S02]  /*38f0*/  SEL R4, R3, R4, P0 ;  /* 0x0000000403047207 */ /* 0x000fe40000000000 */
[----:B------:R-:W-:-:S04]  /*3900*/  SEL R5, R9, R5, P0 ;  /* 0x0000000509057207 */ /* 0x000fc80000000000 */
[----:B------:R-:W-:Y:S01]  /*3910*/  SHF.R.S64 R4, R4, 0x15, R5 ;  /* 0x0000001504047819 */ /* 0x000fe20000001005 */
[----:B------:R-:W-:Y:S01]  /*3920*/  DFMA R24, R24, R6, R24 ;  /* 0x000000061818722b */ /* 0x000fe20000000018 */
[----:B------:R-:W-:Y:S02]  /*3930*/  IMAD.WIDE.U32 R6, R17, -0x7c9663d7, RZ ;  /* 0x83699c2911067825 */ /* 0x000fe400078e00ff */
[----:B------:R-:W-:-:S04]  /*3940*/  LEA.HI R4, P1, R5, R4, RZ, 0x1 ;  /* 0x0000000405047211 */ /* 0x000fc800078308ff */
[----:B------:R-:W-:Y:S01]  /*3950*/  LEA.HI.X.SX32 R5, R5, RZ, 0xb, P1 ;  /* 0x000000ff05057211 */ /* 0x000fe200008f5eff */
[----:B------:R-:W-:-:S05]  /*3960*/  DFMA R10, R24, -R10, 1 ;  /* 0x3ff00000180a742b */ /* 0x000fca000000080a */
[----:B------:R-:W0:Y:S03]  /*3970*/  I2F.F64.S64 R4, R4 ;  /* 0x0000000400047312 */ /* 0x000e260000301c00 */
[----:B------:R-:W-:Y:S01]  /*3980*/  DFMA R24, R24, R10, R24 ;  /* 0x0000000a1818722b */ /* 0x000fe20000000018 */
[----:B------:R-:W-:-:S04]  /*3990*/  IMAD.WIDE.U32 R10, P1, R16, 0x116dba97, R6 ;  /* 0x116dba97100a7825 */ /* 0x000fc80007820006 */
[----:B------:R-:W-:Y:S01]  /*39a0*/  IMAD.WIDE.U32 R6, R16, -0x7c9663d7, RZ ;  /* 0x83699c2910067825 */ /* 0x000fe200078e00ff */
[----:B------:R-:W-:-:S03]  /*39b0*/  MOV R12, R11 ;  /* 0x0000000b000c7202 */ /* 0x000fc60000000f00 */
[----:B------:R-:W-:Y:S01]  /*39c0*/  IMAD.X R13, RZ, RZ, RZ, P1 ;  /* 0x000000ffff0d7224 */ /* 0x000fe200008e06ff */
[----:B------:R-:W-:Y:S01]  /*39d0*/  IADD3 RZ, P1, PT, R7, R10, RZ ;  /* 0x0000000a07ff7210 */ /* 0x000fe20007f3e0ff */
[----:B0-----:R-:W-:-:S04]  /*39e0*/  DMUL R8, R24, R4 ;  /* 0x0000000418087228 */ /* 0x001fc80000000000 */
[----:B------:R-:W-:-:S04]  /*39f0*/  IMAD.WIDE.U32.X R10, R17, 0x116dba97, R12, P1 ;  /* 0x116dba97110a7825 */ /* 0x000fc800008e040c */
[----:B------:R-:W-:Y:S01]  /*3a00*/  DFMA R6, R8, -177, R4 ;  /* 0xc06620000806782b */ /* 0x000fe20000000004 */
[----:B------:R-:W-:-:S04]  /*3a10*/  IADD3 R3, P1, PT, R10, 0x7c9663d7, RZ ;  /* 0x7c9663d70a037810 */ /* 0x000fc80007f3e0ff */
[----:B------:R-:W-:Y:S02]  /*3a20*/  IADD3.X R13, PT, PT, R11, -0x116dba98, RZ, P1, !PT ;  /* 0xee9245680b0d7810 */ /* 0x000fe40000ffe4ff */
[----:B------:R-:W-:Y:S01]  /*3a30*/  SEL R22, R3, R10, P0 ;  /* 0x0000000a03167207 */ /* 0x000fe20000000000 */
[----:B------:R-:W-:Y:S01]  /*3a40*/  DFMA R8, R24, R6, R8 ;  /* 0x000000061808722b */ /* 0x000fe20000000008 */
[----:B------:R-:W-:Y:S02]  /*3a50*/  SEL R11, R13, R11, P0 ;  /* 0x0000000b0d0b7207 */ /* 0x000fe40000000000 */
[----:B------:R-:W-:Y:S02]  /*3a60*/  FSETP.GEU.AND P1, PT, |R5|, 6.5827683646048100446e-37, PT ;  /* 0x036000000500780b */ /* 0x000fe40003f2e200 */
[----:B------:R-:W-:-:S04]  /*3a70*/  SHF.R.S64 R22, R22, 0xb, R11 ;  /* 0x0000000b16167819 */ /* 0x000fc8000000100b */
[----:B------:R-:W-:Y:S01]  /*3a80*/  LEA.HI R22, P0, R11, R22, RZ, 0x1 ;  /* 0x000000160b167211 */ /* 0x000fe200078108ff */
[----:B------:R-:W-:-:S03]  /*3a90*/  FFMA R3, RZ, 3.595703125, R9 ;  /* 0x40662000ff037823 */ /* 0x000fc60000000009 */
[----:B------:R-:W-:Y:S01]  /*3aa0*/  LEA.HI.X.SX32 R23, R11, RZ, 0x15, P0 ;  /* 0x000000ff0b177211 */ /* 0x000fe200000faeff */
[----:B------:R-:W-:Y:S01]  /*3ab0*/  IMAD.WIDE.U32 R16, R22, -0x7582, R16 ;  /* 0xffff8a7e16107825 */ /* 0x000fe200078e0010 */
[----:B------:R-:W-:-:S03]  /*3ac0*/  FSETP.GT.AND P0, PT, |R3|, 1.469367938527859385e-39, PT ;  /* 0x001000000300780b */ /* 0x000fc60003f04200 */
[----:B------:R-:W-:-:S05]  /*3ad0*/  IMAD R3, R23, -0x7582, RZ ;  /* 0xffff8a7e17037824 */ /* 0x000fca00078e02ff */
[----:B------:R-:W-:-:S05]  /*3ae0*/  IADD3 R3, PT, PT, R17, -R22, R3 ;  /* 0x8000001611037210 */ /* 0x000fca0007ffe003 */
[----:B------:R-:W-:Y:S05]  /*3af0*/  @P0 BRA P1, `(.L_x_54) ;  /* 0x00000000001c0947 */ /* 0x000fea0000800000 */
[----:B------:R-:W-:Y:S01]  /*3b00*/  IMAD.MOV.U32 R8, RZ, RZ, R4 ;  /* 0x000000ffff087224 */ /* 0x000fe200078e0004 */
[----:B------:R-:W-:Y:S01]  /*3b10*/  MOV R66, RZ ;  /* 0x000000ff00427202 */ /* 0x000fe20000000f00 */
[----:B------:R-:W-:Y:S01]  /*3b20*/  IMAD.MOV.U32 R7, RZ, RZ, R5 ;  /* 0x000000ffff077224 */ /* 0x000fe200078e0005 */
[----:B------:R-:W-:Y:S01]  /*3b30*/  MOV R6, 0x3b60 ;  /* 0x00003b6000067802 */ /* 0x000fe20000000f00 */
[----:B------:R-:W-:-:S07]  /*3b40*/  IMAD.MOV.U32 R67, RZ, RZ, 0x40662000 ;  /* 0x40662000ff437424 */ /* 0x000fce00078e00ff */
[----:B-1----:R-:W-:Y:S05]  /*3b50*/  CALL.REL.NOINC `($__internal_0_$__cuda_sm20_div_rn_f64_full) ;  /* 0x0000017800047944 */ /* 0x002fea0003c00000 */
[----:B------:R-:W-:-:S07]  /*3b60*/  IMAD.MOV.U32 R9, RZ, RZ, R7 ;  /* 0x000000ffff097224 */ /* 0x000fce00078e0007 */
.L_x_54:
[----:B------:R-:W0:Y:S01]  /*3b70*/  MUFU.RCP64H R7, 177 ;  /* 0x4066200000077908 */ /* 0x000e220000001800 */
[----:B------:R-:W-:Y:S01]  /*3b80*/  MOV R10, 0x0 ;  /* 0x00000000000a7802 */ /* 0x000fe20000000f00 */
[----:B------:R-:W-:Y:S02]  /*3b90*/  IMAD.MOV.U32 R11, RZ, RZ, 0x40662000 ;  /* 0x40662000ff0b7424 */ /* 0x000fe400078e00ff */
[----:B------:R-:W-:-:S04]  /*3ba0*/  IMAD.MOV.U32 R6, RZ, RZ, 0x1 ;  /* 0x00000001ff067424 */ /* 0x000fc800078e00ff */
[----:B------:R-:W-:Y:S08]  /*3bb0*/  F2I.F64.TRUNC R8, R8 ;  /* 0x0000000800087311 */ /* 0x000ff0000030d100 */
[----:B------:R-:W2:Y:S01]  /*3bc0*/  I2F.F64.S64 R22, R22 ;  /* 0x0000001600167312 */ /* 0x000ea20000301c00 */
[----:B0-----:R-:W-:-:S08]  /*3bd0*/  DFMA R12, R6, -R10, 1 ;  /* 0x3ff00000060c742b */ /* 0x001fd0000000080a */
[----:B------:R-:W-:Y:S01]  /*3be0*/  DFMA R12, R12, R12, R12 ;  /* 0x0000000c0c0c722b */ /* 0x000fe2000000000c */
[----:B--2---:R-:W-:-:S07]  /*3bf0*/  FSETP.GEU.AND P1, PT, |R23|, 6.5827683646048100446e-37, PT ;  /* 0x036000001700780b */ /* 0x004fce0003f2e200 */
[----:B------:R-:W-:Y:S01]  /*3c00*/  DFMA R12, R6, R12, R6 ;  /* 0x0000000c060c722b */ /* 0x000fe20000000006 */
[----:B------:R-:W0:Y:S07]  /*3c10*/  I2F.F64 R6, R8 ;  /* 0x0000000800067312 */ /* 0x000e2e0000201c00 */
[----:B------:R-:W-:-:S08]  /*3c20*/  DFMA R10, R12, -R10, 1 ;  /* 0x3ff000000c0a742b */ /* 0x000fd0000000080a */
[----:B------:R-:W-:Y:S02]  /*3c30*/  DFMA R18, R12, R10, R12 ;  /* 0x0000000a0c12722b */ /* 0x000fe4000000000c */
[----:B0-----:R-:W-:-:S06]  /*3c40*/  DFMA R4, R6, -177, R4 ;  /* 0xc06620000604782b */ /* 0x001fcc0000000004 */
[----:B------:R-:W-:Y:S02]  /*3c50*/  DMUL R10, R18, R22 ;  /* 0x00000016120a7228 */ /* 0x000fe40000000000 */
[----:B------:R-:W-:-:S06]  /*3c60*/  DADD R4, R4, 2 ;  /* 0x4000000004047429 */ /* 0x000fcc0000000000 */
[----:B------:R-:W-:-:S04]  /*3c70*/  DFMA R12, R10, -177, R22 ;  /* 0xc06620000a0c782b */ /* 0x000fc80000000016 */
[----:B------:R-:W0:Y:S04]  /*3c80*/  F2I.S64.F64.TRUNC R4, R4 ;  /* 0x0000000400047311 */ /* 0x000e28000030d900 */
[----:B------:R-:W-:-:S10]  /*3c90*/  DFMA R6, R18, R12, R10 ;  /* 0x0000000c1206722b */ /* 0x000fd4000000000a */
[----:B------:R-:W-:-:S05]  /*3ca0*/  FFMA R10, RZ, 3.595703125, R7 ;  /* 0x40662000ff0a7823 */ /* 0x000fca0000000007 */
[----:B------:R-:W-:-:S13]  /*3cb0*/  FSETP.GT.AND P0, PT, |R10|, 1.469367938527859385e-39, PT ;  /* 0x001000000a00780b */ /* 0x000fda0003f04200 */
[----:B0-----:R-:W-:Y:S05]  /*3cc0*/  @P0 BRA P1, `(.L_x_55) ;  /* 0x00000000001c0947 */ /* 0x001fea0000800000 */
[----:B------:R-:W-:Y:S01]  /*3cd0*/  MOV R8, R22 ;  /* 0x0000001600087202 */ /* 0x000fe20000000f00 */
[----:B------:R-:W-:Y:S01]  /*3ce0*/  IMAD.MOV.U32 R7, RZ, RZ, R23 ;  /* 0x000000ffff077224 */ /* 0x000fe200078e0017 */
[----:B------:R-:W-:Y:S01]  /*3cf0*/  MOV R67, 0x40662000 ;  /* 0x4066200000437802 */ /* 0x000fe20000000f00 */
[----:B------:R-:W-:Y:S01]  /*3d00*/  IMAD.MOV.U32 R66, RZ, RZ, RZ ;  /* 0x000000ffff427224 */ /* 0x000fe200078e00ff */
[----:B------:R-:W-:-:S07]  /*3d10*/  MOV R6, 0x3d30 ;  /* 0x00003d3000067802 */ /* 0x000fce0000000f00 */
[----:B-1----:R-:W-:Y:S05]  /*3d20*/  CALL.REL.NOINC `($__internal_0_$__cuda_sm20_div_rn_f64_full) ;  /* 0x0000017400907944 */ /* 0x002fea0003c00000 */
[----:B------:R-:W-:-:S07]  /*3d30*/  IMAD.MOV.U32 R6, RZ, RZ, R8 ;  /* 0x000000ffff067224 */ /* 0x000fce00078e0008 */
.L_x_55:
[C---:B------:R-:W-:Y:S01]  /*3d40*/  IMAD.WIDE.U32 R8, R3.reuse, -0x4d4122d7, RZ ;  /* 0xb2bedd2903087825 */ /* 0x040fe200078e00ff */
[----:B------:R-:W0:Y:S01]  /*3d50*/  MUFU.RCP64H R19, 178 ;  /* 0x4066400000137908 */ /* 0x000e220000001800 */
[----:B------:R-:W-:Y:S02]  /*3d60*/  MOV R24, 0x0 ;  /* 0x0000000000187802 */ /* 0x000fe40000000f00 */
[----:B------:R-:W-:Y:S01]  /*3d70*/  IMAD.MOV.U32 R25, RZ, RZ, 0x40664000 ;  /* 0x40664000ff197424 */ /* 0x000fe200078e00ff */
[----:B------:R-:W-:Y:S01]  /*3d80*/  MOV R18, 0x1 ;  /* 0x0000000100127802 */ /* 0x000fe20000000f00 */
[C---:B------:R-:W-:Y:S01]  /*3d90*/  IMAD.WIDE.U32 R10, P0, R16.reuse, 0x183c977a, R8 ;  /* 0x183c977a100a7825 */ /* 0x040fe20007800008 */
[----:B------:R-:W-:Y:S02]  /*3da0*/  ISETP.LT.AND P1, PT, R3, RZ, PT ;  /* 0x000000ff0300720c */ /* 0x000fe40003f21270 */
[----:B------:R-:W2:Y:S01]  /*3db0*/  F2I.F64.TRUNC R6, R6 ;  /* 0x0000000600067311 */ /* 0x000ea2000030d100 */
[----:B------:R-:W-:-:S04]  /*3dc0*/  IMAD.WIDE.U32 R8, R16, -0x4d4122d7, RZ ;  /* 0xb2bedd2910087825 */ /* 0x000fc800078e00ff */
[----:B------:R-:W-:Y:S01]  /*3dd0*/  IMAD.X R13, RZ, RZ, RZ, P0 ;  /* 0x000000ffff0d7224 */ /* 0x000fe200000e06ff */
[----:B------:R-:W-:Y:S01]  /*3de0*/  IADD3 RZ, P0, PT, R9, R10, RZ ;  /* 0x0000000a09ff7210 */ /* 0x000fe20007f1e0ff */
[----:B------:R-:W-:Y:S01]  /*3df0*/  IMAD.MOV.U32 R12, RZ, RZ, R11 ;  /* 0x000000ffff0c7224 */ /* 0x000fe200078e000b */
[----:B0-----:R-:W-:-:S03]  /*3e00*/  DFMA R10, R18, -R24, 1 ;  /* 0x3ff00000120a742b */ /* 0x001fc60000000818 */
[----:B------:R-:W-:-:S03]  /*3e10*/  IMAD.WIDE.U32.X R8, R3, 0x183c977a, R12, P0 ;  /* 0x183c977a03087825 */ /* 0x000fc600000e040c */
[----:B------:R-:W-:Y:S02]  /*3e20*/  IADD3 R13, P0, PT, R8, 0x4d4122d7, RZ ;  /* 0x4d4122d7080d7810 */ /* 0x000fe40007f1e0ff */
[----:B------:R-:W-:Y:S02]  /*3e30*/  DFMA R10, R10, R10, R10 ;  /* 0x0000000a0a0a722b */ /* 0x000fe4000000000a */
[----:B------:R-:W-:Y:S02]  /*3e40*/  IADD3.X R21, PT, PT, R9, -0x183c977b, RZ, P0, !PT ;  /* 0xe7c3688509157810 */ /* 0x000fe400007fe4ff */
[----:B------:R-:W-:Y:S02]  /*3e50*/  SEL R8, R13, R8, P1 ;  /* 0x000000080d087207 */ /* 0x000fe40000800000 */
[----:B------:R-:W-:Y:S02]  /*3e60*/  SEL R9, R21, R9, P1 ;  /* 0x0000000915097207 */ /* 0x000fe40000800000 */
[----:B------:R-:W-:-:S02]  /*3e70*/  DFMA R10, R18, R10, R18 ;  /* 0x0000000a120a722b */ /* 0x000fc40000000012 */
[----:B------:R-:W-:-:S04]  /*3e80*/  SHF.R.S64 R8, R8, 0x4, R9 ;  /* 0x0000000408087819 */ /* 0x000fc80000001009 */
[C---:B------:R-:W-:Y:S02]  /*3e90*/  LEA.HI R18, P0, R9.reuse, R8, RZ, 0x1 ;  /* 0x0000000809127211 */ /* 0x040fe400078108ff */
[C---:B------:R-:W-:Y:S02]  /*3ea0*/  DFMA R24, R10.reuse, -R24, 1 ;  /* 0x3ff000000a18742b */ /* 0x040fe40000000818 */
[----:B------:R-:W-:Y:S02]  /*3eb0*/  LEA.HI.X.SX32 R19, R9, RZ, 0x1c, P0 ;  /* 0x000000ff09137211 */ /* 0x000fe400000fe6ff */
[----:B--2---:R-:W0:Y:S04]  /*3ec0*/  I2F.F64 R8, R6 ;  /* 0x0000000600087312 */ /* 0x004e280000201c00 */
[----:B------:R-:W-:-:S04]  /*3ed0*/  DFMA R24, R10, R24, R10 ;  /* 0x000000180a18722b */ /* 0x000fc8000000000a */
[----:B------:R-:W2:Y:S01]  /*3ee0*/  I2F.F64.S64 R18, R18 ;  /* 0x0000001200127312 */ /* 0x000ea20000301c00 */
[----:B0-----:R-:W-:-:S03]  /*3ef0*/  DFMA R22, R8, -177, R22 ;  /* 0xc06620000816782b */ /* 0x001fc60000000016 */
[----:B--2---:R-:W-:Y:S01]  /*3f00*/  DMUL R10, R24, R18 ;  /* 0x00000012180a7228 */ /* 0x004fe20000000000 */
[----:B------:R-:W-:-:S04]  /*3f10*/  FSETP.GEU.AND P1, PT, |R19|, 6.5827683646048100446e-37, PT ;  /* 0x036000001300780b */ /* 0x000fc80003f2e200 */
[----:B------:R-:W-:-:S03]  /*3f20*/  DADD R22, R22, 2 ;  /* 0x4000000016167429 */ /* 0x000fc60000000000 */
[----:B------:R-:W-:-:S03]  /*3f30*/  DFMA R12, R10, -178, R18 ;  /* 0xc06640000a0c782b */ /* 0x000fc60000000012 */
[----:B------:R0:W2:Y:S05]  /*3f40*/  F2I.S64.F64.TRUNC R30, R22 ;  /* 0x00000016001e7311 */ /* 0x0000aa000030d900 */
[----:B------:R-:W-:-:S10]  /*3f50*/  DFMA R8, R24, R12, R10 ;  /* 0x0000000c1808722b */ /* 0x000fd4000000000a */
[----:B------:R-:W-:-:S05]  /*3f60*/  FFMA R7, RZ, 3.59765625, R9 ;  /* 0x40664000ff077823 */ /* 0x000fca0000000009 */
[----:B------:R-:W-:-:S13]  /*3f70*/  FSETP.GT.AND P0, PT, |R7|, 1.469367938527859385e-39, PT ;  /* 0x001000000700780b */ /* 0x000fda0003f04200 */
[----:B0-2---:R-:W-:Y:S05]  /*3f80*/  @P0 BRA P1, `(.L_x_56) ;  /* 0x00000000001c0947 */ /* 0x005fea0000800000 */
[----:B------:R-:W-:Y:S01]  /*3f90*/  IMAD.MOV.U32 R8, RZ, RZ, R18 ;  /* 0x000000ffff087224 */ /* 0x000fe200078e0012 */
[----:B------:R-:W-:Y:S01]  /*3fa0*/  MOV R66, RZ ;  /* 0x000000ff00427202 */ /* 0x000fe20000000f00 */
[----:B------:R-:W-:Y:S01]  /*3fb0*/  IMAD.MOV.U32 R7, RZ, RZ, R19 ;  /* 0x000000ffff077224 */ /* 0x000fe200078e0013 */
[----:B------:R-:W-:Y:S01]  /*3fc0*/  MOV R6, 0x3ff0 ;  /* 0x00003ff000067802 */ /* 0x000fe20000000f00 */
[----:B------:R-:W-:-:S07]  /*3fd0*/  IMAD.MOV.U32 R67, RZ, RZ, 0x40664000 ;  /* 0x40664000ff437424 */ /* 0x000fce00078e00ff */
[----:B-1----:R-:W-:Y:S05]  /*3fe0*/  CALL.REL.NOINC `($__internal_0_$__cuda_sm20_div_rn_f64_full) ;  /* 0x0000017000e07944 */ /* 0x002fea0003c00000 */
[----:B------:R-:W-:-:S07]  /*3ff0*/  IMAD.MOV.U32 R9, RZ, RZ, R7 ;  /* 0x000000ffff097224 */ /* 0x000fce00078e0007 */
.L_x_56:
[----:B------:R-:W0:Y:S01]  /*4000*/  MUFU.RCP64H R7, 169 ;  /* 0x4065200000077908 */ /* 0x000e220000001800 */
[----:B------:R-:W-:Y:S01]  /*4010*/  MOV R10, 0x0 ;  /* 0x00000000000a7802 */ /* 0x000fe20000000f00 */
[----:B------:R-:W-:Y:S01]  /*4020*/  IMAD.MOV.U32 R11, RZ, RZ, 0x40652000 ;  /* 0x40652000ff0b7424 */ /* 0x000fe200078e00ff */
[----:B------:R-:W-:Y:S01]  /*4030*/  MOV R17, R3 ;  /* 0x0000000300117202 */ /* 0x000fe20000000f00 */
        /* <DEDUP_REMOVED lines=13> */
[----:B------:R-:W-:Y:S01]  /*4110*/  DFMA R12, R10, -169, R16 ;  /* 0xc06520000a0c782b */ /* 0x000fe20000000010 */
[----:B------:R0:W2:Y:S07]  /*4120*/  F2I.S64.F64.TRUNC R26, R18 ;  /* 0x00000012001a7311 */ /* 0x0000ae000030d900 */
[----:B------:R-:W-:-:S10]  /*4130*/  DFMA R6, R22, R12, R10 ;  /* 0x0000000c1606722b */ /* 0x000fd4000000000a */
[----:B------:R-:W-:-:S05]  /*4140*/  FFMA R3, RZ, 3.580078125, R7 ;  /* 0x40652000ff037823 */ /* 0x000fca0000000007 */
        /* <DEDUP_REMOVED lines=9> */
.L_x_57:
[----:B------:R-:W0:Y:S01]  /*41e0*/  F2I.F64.TRUNC R6, R6 ;  /* 0x0000000600067311 */ /* 0x000e22000030d100 */
[----:B------:R-:W2:Y:S01]  /*41f0*/  LDC.64 R10, c[0x4][0x20] ;  /* 0x01000800ff0a7b82 */ /* 0x000ea20000000a00 */
[----:B------:R-:W-:Y:S01]  /*4200*/  MOV R12, 0x0 ;  /* 0x00000000000c7802 */ /* 0x000fe20000000f00 */
[----:B------:R-:W-:Y:S02]  /*4210*/  IMAD.MOV.U32 R13, RZ, RZ, 0x3ff00000 ;  /* 0x3ff00000ff0d7424 */ /* 0x000fe400078e00ff */
[----:B------:R-:W-:-:S03]  /*4220*/  IMAD.MOV.U32 R21, RZ, RZ, 0x1 ;  /* 0x00000001ff157424 */ /* 0x000fc600078e00ff */
[----:B0-----:R-:W0:Y:S01]  /*4230*/  I2F.F64 R8, R6 ;  /* 0x0000000600087312 */ /* 0x001e220000201c00 */
[----:B--2---:R2:W-:Y:S01]  /*4240*/  STG.E.64 desc[UR4][R10.64], R12 ;  /* 0x0000000c0a007986 */ /* 0x0045e2000c101b04 */
[----:B0-----:R-:W-:-:S06]  /*4250*/  DFMA R8, R8, -169, R16 ;  /* 0xc06520000808782b */ /* 0x001fcc0000000010 */
[----:B------:R2:W0:Y:S05]  /*4260*/  F2I.S64.F64.TRUNC R18, R8 ;  /* 0x0000000800127311 */ /* 0x00042a000030d900 */
.L_x_83:
[----:B------:R-:W-:Y:S02]  /*4270*/  MOV R3, 0x1 ;  /* 0x0000000100037802 */ /* 0x000fe40000000f00 */
[----:B------:R-:W-:Y:S01]  /*4280*/  CS2R R24, SRZ ;  /* 0x0000000000187805 */ /* 0x000fe2000001ff00 */
[----:B------:R-:W-:Y:S02]  /*4290*/  IMAD.MOV.U32 R16, RZ, RZ, 0x0 ;  /* 0x00000000ff107424 */ /* 0x000fe400078e00ff */
[----:B------:R-:W-:-:S07]  /*42a0*/  IMAD.MOV.U32 R17, RZ, RZ, 0x3fe00000 ;  /* 0x3fe00000ff117424 */ /* 0x000fce00078e00ff */
.L_x_82:
[----:B--2---:R-:W2:Y:S01]  /*42b0*/  MUFU.RCP64H R9, 179 ;  /* 0x4066600000097908 */ /* 0x004ea20000001800 */
[----:B------:R-:W-:Y:S01]  /*42c0*/  MOV R10, 0x0 ;  /* 0x00000000000a7802 */ /* 0x000fe20000000f00 */
[----:B------:R-:W-:Y:S01]  /*42d0*/  IMAD.MOV.U32 R11, RZ, RZ, 0x3ff00000 ;  /* 0x3ff00000ff0b7424 */ /* 0x000fe200078e00ff */
[----:B------:R-:W-:Y:S01]  /*42e0*/  BSSY.RECONVERGENT B4, `(.L_x_58) ;  /* 0x000001b000047945 */ /* 0x000fe20003800200 */
[----:B------:R-:W-:Y:S02]  /*42f0*/  IMAD.MOV.U32 R8, RZ, RZ, 0x1 ;  /* 0x00000001ff087424 */ /* 0x000fe400078e00ff */
[----:B------:R-:W-:-:S04]  /*4300*/  IMAD R5, R5, R30, RZ ;  /* 0x0000001e05057224 */ /* 0x000fc800078e02ff */
[----:B------:R-:W-:Y:S01]  /*4310*/  IMAD R5, R4, R31, R5 ;  /* 0x0000001f04057224 */ /* 0x000fe200078e0205 */
[----:B--2---:R-:W-:-:S08]  /*4320*/  DFMA R6, R8, -179, R10 ;  /* 0xc06660000806782b */ /* 0x004fd0000000000a */
[----:B------:R-:W-:Y:S01]  /*4330*/  DFMA R12, R6, R6, R6 ;  /* 0x00000006060c722b */ /* 0x000fe20000000006 */
[----:B------:R-:W-:-:S04]  /*4340*/  IMAD.WIDE.U32 R6, R4, R30, RZ ;  /* 0x0000001e04067225 */ /* 0x000fc800078e00ff */
[----:B------:R-:W-:Y:S01]  /*4350*/  IMAD.MOV.U32 R4, RZ, RZ, R6 ;  /* 0x000000ffff047224 */ /* 0x000fe200078e0006 */
[----:B------:R-:W-:Y:S02]  /*4360*/  IADD3 R5, PT, PT, R7, R5, RZ ;  /* 0x0000000507057210 */ /* 0x000fe40007ffe0ff */
[----:B------:R-:W-:-:S04]  /*4370*/  DFMA R12, R8, R12, R8 ;  /* 0x0000000c080c722b */ /* 0x000fc80000000008 */
[----:B------:R-:W2:Y:S04]  /*4380*/  I2F.F64.S64 R4, R4 ;  /* 0x0000000400047312 */ /* 0x000ea80000301c00 */
[----:B------:R-:W-:-:S08]  /*4390*/  DFMA R10, R12, -179, R10 ;  /* 0xc06660000c0a782b */ /* 0x000fd0000000000a */
[----:B------:R-:W-:Y:S01]  /*43a0*/  DFMA R10, R12, R10, R12 ;  /* 0x0000000a0c0a722b */ /* 0x000fe2000000000c */
[----:B--2---:R-:W-:-:S07]  /*43b0*/  FSETP.GEU.AND P1, PT, |R5|, 6.5827683646048100446e-37, PT ;  /* 0x036000000500780b */ /* 0x004fce0003f2e200 */
[----:B------:R-:W-:-:S08]  /*43c0*/  DMUL R8, R10, R4 ;  /* 0x000000040a087228 */ /* 0x000fd00000000000 */
        /* <DEDUP_REMOVED lines=12> */
.L_x_59:
[----:B------:R-:W-:Y:S05]  /*4490*/  BSYNC.RECONVERGENT B4 ;  /* 0x0000000000047941 */ /* 0x000fea0003800200 */
.L_x_58:
[----:B------:R-:W2:Y:S01]  /*44a0*/  MUFU.RCP64H R13, 179 ;  /* 0x40666000000d7908 */ /* 0x000ea20000001800 */
[----:B------:R-:W-:Y:S02]  /*44b0*/  HFMA2 R12, -RZ, RZ, 0, 5.9604644775390625e-08 ;  /* 0x00000001ff0c7431 */ /* 0x000fe400000001ff */
[----:B------:R-:W-:Y:S01]  /*44c0*/  IMAD.MOV.U32 R32, RZ, RZ, 0x0 ;  /* 0x00000000ff207424 */ /* 0x000fe200078e00ff */
[----:B------:R-:W-:Y:S01]  /*44d0*/  BSSY.RECONVERGENT B4, `(.L_x_60) ;  /* 0x000001c000047945 */ /* 0x000fe20003800200 */
[----:B------:R-:W-:-:S03]  /*44e0*/  IMAD.MOV.U32 R33, RZ, RZ, 0x3ff00000 ;  /* 0x3ff00000ff217424 */ /* 0x000fc600078e00ff */
[----:B------:R-:W3:Y:S03]  /*44f0*/  F2I.F64.TRUNC R36, R8 ;  /* 0x0000000800247311 */ /* 0x000ee6000030d100 */
[----:B--2---:R-:W-:-:S05]  /*4500*/  DFMA R10, R12, -179, R32 ;  /* 0xc06660000c0a782b */ /* 0x004fca0000000020 */
[----:B---3--:R-:W2:Y:S03]  /*4510*/  I2F.F64 R6, R36 ;  /* 0x0000002400067312 */ /* 0x008ea60000201c00 */
[----:B------:R-:W-:Y:S01]  /*4520*/  DFMA R34, R10, R10, R10 ;  /* 0x0000000a0a22722b */ /* 0x000fe2000000000a */
[----:B------:R-:W-:Y:S02]  /*4530*/  IMAD.MOV.U32 R10, RZ, RZ, R26 ;  /* 0x000000ffff0a7224 */ /* 0x000fe400078e001a */
[----:B------:R-:W-:-:S05]  /*4540*/  IMAD.MOV.U32 R11, RZ, RZ, R27 ;  /* 0x000000ffff0b7224 */ /* 0x000fca00078e001b */
[----:B------:R-:W-:Y:S01]  /*4550*/  DFMA R34, R12, R34, R12 ;  /* 0x000000220c22722b */ /* 0x000fe2000000000c */
[----:B------:R-:W3:Y:S01]  /*4560*/  I2F.F64.S64 R22, R10 ;  /* 0x0000000a00167312 */ /* 0x000ee20000301c00 */
        /* <DEDUP_REMOVED lines=11> */
[----:B------:R-:W-:Y:S01]  /*4620*/  MOV R8, R22 ;  /* 0x0000001600087202 */ /* 0x000fe20000000f00 */
[----:B------:R-:W-:Y:S01]  /*4630*/  IMAD.MOV.U32 R7, RZ, RZ, R23 ;  /* 0x000000ffff077224 */ /* 0x000fe200078e0017 */
[----:B------:R-:W-:Y:S01]  /*4640*/  MOV R67, 0x40666000 ;  /* 0x4066600000437802 */ /* 0x000fe20000000f00 */
[----:B------:R-:W-:Y:S01]  /*4650*/  IMAD.MOV.U32 R66, RZ, RZ, RZ ;  /* 0x000000ffff427224 */ /* 0x000fe200078e00ff */
[----:B------:R-:W-:-:S07]  /*4660*/  MOV R6, 0x4680 ;  /* 0x0000468000067802 */ /* 0x000fce0000000f00 */
[----:B01----:R-:W-:Y:S05]  /*4670*/  CALL.REL.NOINC `($__internal_0_$__cuda_sm20_div_rn_f64_full) ;  /* 0x0000016c003c7944 */ /* 0x003fea0003c00000 */
[----:B------:R-:W-:-:S07]  /*4680*/  IMAD.MOV.U32 R9, RZ, RZ, R7 ;  /* 0x000000ffff097224 */ /* 0x000fce00078e0007 */
.L_x_61:
[----:B------:R-:W-:Y:S05]  /*4690*/  BSYNC.RECONVERGENT B4 ;  /* 0x0000000000047941 */ /* 0x000fea0003800200 */
.L_x_60:
[----:B------:R-:W2:Y:S01]  /*46a0*/  MUFU.RCP64H R7, 169 ;  /* 0x4065200000077908 */ /* 0x000ea20000001800 */
[----:B------:R-:W-:Y:S01]  /*46b0*/  IMAD.MOV.U32 R10, RZ, RZ, 0x0 ;  /* 0x00000000ff0a7424 */ /* 0x000fe200078e00ff */
[----:B------:R-:W-:Y:S01]  /*46c0*/  MOV R11, 0x3ff00000 ;  /* 0x3ff00000000b7802 */ /* 0x000fe20000000f00 */
[----:B------:R-:W-:Y:S01]  /*46d0*/  IMAD.MOV.U32 R6, RZ, RZ, 0x1 ;  /* 0x00000001ff067424 */ /* 0x000fe200078e00ff */
[----:B------:R-:W-:Y:S01]  /*46e0*/  MOV R5, 0x0 ;  /* 0x0000000000057802 */ /* 0x000fe20000000f00 */
[----:B------:R-:W-:Y:S01]  /*46f0*/  IMAD.MOV.U32 R4, RZ, RZ, 0x1 ;  /* 0x00000001ff047424 */ /* 0x000fe200078e00ff */
[----:B------:R-:W-:Y:S01]  /*4700*/  BSSY.RECONVERGENT B4, `(.L_x_62) ;  /* 0x000001c000047945 */ /* 0x000fe20003800200 */
[----:B0-----:R-:W-:Y:S01]  /*4710*/  IMAD R33, R19, 0x35, RZ ;  /* 0x0000003513217824 */ /* 0x001fe200078e02ff */
[----:B------:R-:W-:Y:S01]  /*4720*/  F2I.F64.TRUNC R8, R8 ;  /* 0x0000000800087311 */ /* 0x000fe2000030d100 */
[----:B------:R-:W-:-:S04]  /*4730*/  IMAD.WIDE.U32 R18, R18, 0x35, R4 ;  /* 0x0000003512127825 */ /* 0x000fc800078e0004 */
[----:B------:R-:W-:Y:S01]  /*4740*/  IMAD.IADD R19, R19, 0x1, R33 ;  /* 0x0000000113137824 */ /* 0x000fe200078e0221 */
[----:B--2---:R-:W-:-:S03]  /*4750*/  DFMA R12, R6, -169, R10 ;  /* 0xc0652000060c782b */ /* 0x004fc6000000000a */
[----:B------:R-:W0:Y:S05]  /*4760*/  I2F.F64.S64 R4, R18 ;  /* 0x0000001200047312 */ /* 0x000e2a0000301c00 */
[----:B------:R-:W-:-:S08]  /*4770*/  DFMA R12, R12, R12, R12 ;  /* 0x0000000c0c0c722b */ /* 0x000fd0000000000c */
[----:B------:R-:W-:Y:S01]  /*4780*/  DFMA R12, R6, R12, R6 ;  /* 0x0000000c060c722b */ /* 0x000fe20000000006 */
[----:B0-----:R-:W-:-:S07]  /*4790*/  FSETP.GEU.AND P1, PT, |R5|, 6.5827683646048100446e-37, PT ;  /* 0x036000000500780b */ /* 0x001fce0003f2e200 */
[----:B------:R-:W-:-:S08]  /*47a0*/  DFMA R10, R12, -169, R10 ;  /* 0xc06520000c0a782b */ /* 0x000fd0000000000a */
[----:B------:R-:W-:Y:S02]  /*47b0*/  DFMA R32, R12, R10, R12 ;  /* 0x0000000a0c20722b */ /* 0x000fe4000000000c */
[----:B------:R-:W0:Y:S06]  /*47c0*/  I2F.F64 R10, R8 ;  /* 0x00000008000a7312 */ /* 0x000e2c0000201c00 */
[----:B------:R-:W-:-:S08]  /*47d0*/  DMUL R6, R32, R4 ;  /* 0x0000000420067228 */ /* 0x000fd00000000000 */
[----:B------:R-:W-:Y:S02]  /*47e0*/  DFMA R12, R6, -169, R4 ;  /* 0xc0652000060c782b */ /* 0x000fe40000000004 */
[----:B0-----:R-:W-:-:S06]  /*47f0*/  DFMA R22, R10, -179, R22 ;  /* 0xc06660000a16782b */ /* 0x001fcc0000000016 */
[----:B------:R-:W-:-:S04]  /*4800*/  DFMA R6, R32, R12, R6 ;  /* 0x0000000c2006722b */ /* 0x000fc80000000006 */
[----:B------:R-:W0:Y:S06]  /*4810*/  F2I.S64.F64.TRUNC R22, R22 ;  /* 0x0000001600167311 */ /* 0x000e2c000030d900 */
[----:B------:R-:W-:-:S05]  /*4820*/  FFMA R10, RZ, 3.580078125, R7 ;  /* 0x40652000ff0a7823 */ /* 0x000fca0000000007 */
[----:B------:R-:W-:-:S13]  /*4830*/  FSETP.GT.AND P0, PT, |R10|, 1.469367938527859385e-39, PT ;  /* 0x001000000a00780b */ /* 0x000fda0003f04200 */
[----:B0-----:R-:W-:Y:S05]  /*4840*/  @P0 BRA P1, `(.L_x_63) ;  /* 0x00000000001c0947 */ /* 0x001fea0000800000 */
[----:B------:R-:W-:Y:S01]  /*4850*/  IMAD.MOV.U32 R8, RZ, RZ, R4 ;  /* 0x000000ffff087224 */ /* 0x000fe200078e0004 */
[----:B------:R-:W-:Y:S01]  /*4860*/  MOV R7, R5 ;  /* 0x0000000500077202 */ /* 0x000fe20000000f00 */
[----:B------:R-:W-:Y:S01]  /*4870*/  IMAD.MOV.U32 R66, RZ, RZ, RZ ;  /* 0x000000ffff427224 */ /* 0x000fe200078e00ff */
[----:B------:R-:W-:Y:S01]  /*4880*/  MOV R6, 0x48b0 ;  /* 0x000048b000067802 */ /* 0x000fe20000000f00 */
[----:B------:R-:W-:-:S07]  /*4890*/  IMAD.MOV.U32 R67, RZ, RZ, 0x40652000 ;  /* 0x40652000ff437424 */ /* 0x000fce00078e00ff */
[----:B-1----:R-:W-:Y:S05]  /*48a0*/  CALL.REL.NOINC `($__internal_0_$__cuda_sm20_div_rn_f64_full) ;  /* 0x0000016800b07944 */ /* 0x002fea0003c00000 */
[----:B------:R-:W-:-:S07]  /*48b0*/  MOV R6, R8 ;  /* 0x0000000800067202 */ /* 0x000fce0000000f00 */
.L_x_63:
[----:B------:R-:W-:Y:S05]  /*48c0*/  BSYNC.RECONVERGENT B4 ;  /* 0x0000000000047941 */ /* 0x000fea0003800200 */
.L_x_62:
[----:B------:R-:W0:Y:S01]  /*48d0*/  F2I.F64.TRUNC R6, R6 ;  /* 0x0000000600067311 */ /* 0x000e22000030d100 */
[----:B------:R-:W-:Y:S01]  /*48e0*/  IMAD.MOV.U32 R12, RZ, RZ, 0x0 ;  /* 0x00000000ff0c7424 */ /* 0x000fe200078e00ff */
[----:B------:R-:W-:Y:S01]  /*48f0*/  MOV R10, 0x1 ;  /* 0x00000001000a7802 */ /* 0x000fe20000000f00 */
[----:B------:R-:W-:Y:S01]  /*4900*/  IMAD.MOV.U32 R13, RZ, RZ, 0x3ff00000 ;  /* 0x3ff00000ff0d7424 */ /* 0x000fe200078e00ff */
[----:B------:R-:W-:Y:S01]  /*4910*/  BSSY.RECONVERGENT B4, `(.L_x_64) ;  /* 0x000002d000047945 */ /* 0x000fe20003800200 */
[----:B------:R-:W-:-:S03]  /*4920*/  IMAD R31, R31, R26, RZ ;  /* 0x0000001a1f1f7224 */ /* 0x000fc600078e02ff */
[----:B------:R-:W2:Y:S08]  /*4930*/  MUFU.RCP64H R11, 179 ;  /* 0x40666000000b7908 */ /* 0x000eb00000001800 */
[----:B0-----:R-:W0:Y:S01]  /*4940*/  I2F.F64 R8, R6 ;  /* 0x0000000600087312 */ /* 0x001e220000201c00 */
[----:B--2---:R-:W-:Y:S02]  /*4950*/  DFMA R32, R10, -179, R12 ;  /* 0xc06660000a20782b */ /* 0x004fe4000000000c */
[----:B0-----:R-:W-:-:S06]  /*4960*/  DFMA R8, R8, -169, R4 ;  /* 0xc06520000808782b */ /* 0x001fcc0000000004 */
[----:B------:R-:W-:Y:S01]  /*4970*/  DFMA R32, R32, R32, R32 ;  /* 0x000000202020722b */ /* 0x000fe20000000020 */
[----:B------:R-:W0:Y:S07]  /*4980*/  F2I.S64.F64.TRUNC R18, R8 ;  /* 0x0000000800127311 */ /* 0x000e2e000030d900 */
[----:B------:R-:W-:-:S08]  /*4990*/  DFMA R32, R10, R32, R10 ;  /* 0x000000200a20722b */ /* 0x000fd0000000000a */
[----:B------:R-:W-:Y:S01]  /*49a0*/  DFMA R12, R32, -179, R12 ;  /* 0xc0666000200c782b */ /* 0x000fe2000000000c */
[-C--:B0-----:R-:W-:Y:S02]  /*49b0*/  IMAD R35, R23, R18.reuse, RZ ;  /* 0x0000001217237224 */ /* 0x081fe400078e02ff */
[----:B------:R-:W-:-:S05]  /*49c0*/  IMAD.WIDE.U32 R4, R22, R18, RZ ;  /* 0x0000001216047225 */ /* 0x000fca00078e00ff */
[----:B------:R-:W-:Y:S01]  /*49d0*/  DFMA R32, R32, R12, R32 ;  /* 0x0000000c2020722b */ /* 0x000fe20000000020 */
[----:B------:R-:W-:Y:S02]  /*49e0*/  IMAD R35, R22, R19, R35 ;  /* 0x0000001316237224 */ /* 0x000fe400078e0223 */
[----:B------:R-:W-:Y:S02]  /*49f0*/  IMAD.MOV.U32 R6, RZ, RZ, R4 ;  /* 0x000000ffff067224 */ /* 0x000fe400078e0004 */
[----:B------:R-:W-:Y:S02]  /*4a00*/  IMAD.IADD R7, R5, 0x1, R35 ;  /* 0x0000000105077824 */ /* 0x000fe400078e0223 */
[C---:B------:R-:W-:Y:S02]  /*4a10*/  IMAD R5, R30.reuse, R27, R31 ;  /* 0x0000001b1e057224 */ /* 0x040fe400078e021f */
[----:B------:R-:W-:Y:S02]  /*4a20*/  IMAD.WIDE.U32 R30, R30, R26, RZ ;  /* 0x0000001a1e1e7225 */ /* 0x000fe400078e00ff */
[----:B------:R-:W0:Y:S02]  /*4a30*/  I2F.F64.S64 R6, R6 ;  /* 0x0000000600067312 */ /* 0x000e240000301c00 */
[----:B------:R-:W-:Y:S01]  /*4a40*/  IMAD.MOV.U32 R4, RZ, RZ, R30 ;  /* 0x000000ffff047224 */ /* 0x000fe200078e001e */
[----:B------:R-:W-:-:S06]  /*4a50*/  IADD3 R5, PT, PT, R31, R5, RZ ;  /* 0x000000051f057210 */ /* 0x000fcc0007ffe0ff */
[----:B------:R-:W2:Y:S01]  /*4a60*/  I2F.F64.S64 R4, R4 ;  /* 0x0000000400047312 */ /* 0x000ea20000301c00 */
[----:B0-----:R-:W-:Y:S02]  /*4a70*/  DMUL R10, R6, 0.015625 ;  /* 0x3f900000060a7828 */ /* 0x001fe40000000000 */
[----:B--2---:R-:W-:-:S08]  /*4a80*/  DMUL R8, R32, R4 ;  /* 0x0000000420087228 */ /* 0x004fd00000000000 */
[----:B------:R-:W0:Y:S01]  /*4a90*/  F2I.F64.TRUNC R10, R10 ;  /* 0x0000000a000a7311 */ /* 0x000e22000030d100 */
[----:B------:R-:W-:Y:S01]  /*4aa0*/  FSETP.GEU.AND P2, PT, |R5|, 6.5827683646048100446e-37, PT ;  /* 0x036000000500780b */ /* 0x000fe20003f4e200 */
[----:B------:R-:W-:-:S08]  /*4ab0*/  DFMA R30, R8, -179, R4 ;  /* 0xc0666000081e782b */ /* 0x000fd00000000004 */
[----:B------:R-:W-:Y:S01]  /*4ac0*/  DFMA R8, R32, R30, R8 ;  /* 0x0000001e2008722b */ /* 0x000fe20000000008 */
[----:B0-----:R-:W0:Y:S09]  /*4ad0*/  I2F.F64 R12, R10 ;  /* 0x0000000a000c7312 */ /* 0x001e320000201c00 */
[----:B------:R-:W-:-:S05]  /*4ae0*/  FFMA R30, RZ, 3.599609375, R9 ;  /* 0x40666000ff1e7823 */ /* 0x000fca0000000009 */
[----:B------:R-:W-:Y:S01]  /*4af0*/  FSETP.GT.AND P1, PT, |R30|, 1.469367938527859385e-39, PT ;  /* 0x001000001e00780b */ /* 0x000fe20003f24200 */
[----:B0-----:R-:W-:Y:S02]  /*4b00*/  DFMA R12, R12, -64, R6 ;  /* 0xc05000000c0c782b */ /* 0x001fe40000000006 */
        /* <DEDUP_REMOVED lines=11> */
[----:B-1----:R-:W-:Y:S05]  /*4bc0*/  CALL.REL.NOINC `($__internal_0_$__cuda_sm20_div_rn_f64_full) ;  /* 0x0000016400e87944 */ /* 0x002fea0003c00000 */
[----:B------:R-:W-:-:S07]  /*4bd0*/  MOV R9, R7 ;  /* 0x0000000700097202 */ /* 0x000fce0000000f00 */
.L_x_65:
[----:B------:R-:W-:Y:S05]  /*4be0*/  BSYNC.RECONVERGENT B4 ;  /* 0x0000000000047941 */ /* 0x000fea0003800200 */
.L_x_64:
[----:B------:R-:W0:Y:S01]  /*4bf0*/  MUFU.RCP64H R13, 179 ;  /* 0x40666000000d7908 */ /* 0x000e220000001800 */
[----:B------:R-:W-:Y:S02]  /*4c00*/  HFMA2 R12, -RZ, RZ, 0, 5.9604644775390625e-08 ;  /* 0x00000001ff0c7431 */ /* 0x000fe400000001ff */
[----:B------:R-:W-:Y:S01]  /*4c10*/  IMAD.MOV.U32 R30, RZ, RZ, 0x0 ;  /* 0x00000000ff1e7424 */ /* 0x000fe200078e00ff */
[----:B------:R-:W-:Y:S01]  /*4c20*/  BSSY.RECONVERGENT B4, `(.L_x_66) ;  /* 0x000001a000047945 */ /* 0x000fe20003800200 */
[----:B------:R-:W-:-:S03]  /*4c30*/  IMAD.MOV.U32 R31, RZ, RZ, 0x3ff00000 ;  /* 0x3ff00000ff1f7424 */ /* 0x000fc600078e00ff */
[----:B------:R-:W2:Y:S03]  /*4c40*/  F2I.F64.TRUNC R34, R8 ;  /* 0x0000000800227311 */ /* 0x000ea6000030d100 */
[----:B0-----:R-:W-:-:S05]  /*4c50*/  DFMA R10, R12, -179, R30 ;  /* 0xc06660000c0a782b */ /* 0x001fca000000001e */
[----:B--2---:R-:W0:Y:S03]  /*4c60*/  I2F.F64 R6, R34 ;  /* 0x0000002200067312 */ /* 0x004e260000201c00 */
[----:B------:R-:W-:-:S05]  /*4c70*/  DFMA R32, R10, R10, R10 ;  /* 0x0000000a0a20722b */ /* 0x000fca000000000a */
[----:B------:R-:W2:Y:S03]  /*4c80*/  I2F.F64.S64 R10, R22 ;  /* 0x00000016000a7312 */ /* 0x000ea60000301c00 */
[----:B------:R-:W-:Y:S02]  /*4c90*/  DFMA R32, R12, R32, R12 ;  /* 0x000000200c20722b */ /* 0x000fe4000000000c */
[----:B0-----:R-:W-:-:S06]  /*4ca0*/  DFMA R4, R6, -179, R4 ;  /* 0xc06660000604782b */ /* 0x001fcc0000000004 */
        /* <DEDUP_REMOVED lines=17> */
.L_x_67:
[----:B------:R-:W-:Y:S05]  /*4dc0*/  BSYNC.RECONVERGENT B4 ;  /* 0x0000000000047941 */ /* 0x000fea0003800200 */
.L_x_66:
[----:B------:R-:W0:Y:S01]  /*4dd0*/  MUFU.RCP64H R11, 169 ;  /* 0x40652000000b7908 */ /* 0x000e220000001800 */
[----:B------:R-:W-:Y:S01]  /*4de0*/  MOV R12, 0x0 ;  /* 0x00000000000c7802 */ /* 0x000fe20000000f00 */
[----:B------:R-:W-:Y:S01]  /*4df0*/  IMAD.MOV.U32 R13, RZ, RZ, 0x3ff00000 ;  /* 0x3ff00000ff0d7424 */ /* 0x000fe200078e00ff */
[----:B------:R-:W-:Y:S01]  /*4e00*/  MOV R6, 0x1 ;  /* 0x0000000100067802 */ /* 0x000fe20000000f00 */
[----:B------:R-:W-:Y:S01]  /*4e10*/  IMAD.MOV.U32 R10, RZ, RZ, 0x1 ;  /* 0x00000001ff0a7424 */ /* 0x000fe200078e00ff */
[----:B------:R-:W-:Y:S01]  /*4e20*/  BSSY.RECONVERGENT B4, `(.L_x_68) ;  /* 0x000001d000047945 */ /* 0x000fe20003800200 */
[----:B------:R-:W-:Y:S02]  /*4e30*/  IMAD.MOV.U32 R7, RZ, RZ, 0x0 ;  /* 0x00000000ff077424 */ /* 0x000fe400078e00ff */
[----:B------:R-:W-:Y:S02]  /*4e40*/  IMAD R33, R19, 0x35, RZ ;  /* 0x0000003513217824 */ /* 0x000fe400078e02ff */
[----:B------:R-:W-:-:S04]  /*4e50*/  IMAD.WIDE.U32 R18, R18, 0x35, R6 ;  /* 0x0000003512127825 */ /* 0x000fc800078e0006 */
[----:B------:R-:W-:Y:S01]  /*4e60*/  IMAD.IADD R19, R19, 0x1, R33 ;  /* 0x0000000113137824 */ /* 0x000fe200078e0221 */
[----:B0-----:R-:W-:-:S05]  /*4e70*/  DFMA R30, R10, -169, R12 ;  /* 0xc06520000a1e782b */ /* 0x001fca000000000c */
[----:B------:R-:W0:Y:S03]  /*4e80*/  I2F.F64.S64 R18, R18 ;  /* 0x0000001200127312 */ /* 0x000e260000301c00 */
[----:B------:R-:W-:-:S08]  /*4e90*/  DFMA R30, R30, R30, R30 ;  /* 0x0000001e1e1e722b */ /* 0x000fd0000000001e */
[----:B------:R-:W-:Y:S01]  /*4ea0*/  DFMA R30, R10, R30, R10 ;  /* 0x0000001e0a1e722b */ /* 0x000fe2000000000a */
[----:B------:R-:W2:Y:S01]  /*4eb0*/  F2I.F64.TRUNC R10, R8 ;  /* 0x00000008000a7311 */ /* 0x000ea2000030d100 */
[----:B0-----:R-:W-:-:S06]  /*4ec0*/  FSETP.GEU.AND P1, PT, |R19|, 6.5827683646048100446e-37, PT ;  /* 0x036000001300780b */ /* 0x001fcc0003f2e200 */
[----:B------:R-:W-:-:S08]  /*4ed0*/  DFMA R12, R30, -169, R12 ;  /* 0xc06520001e0c782b */ /* 0x000fd0000000000c */
[----:B------:R-:W-:Y:S01]  /*4ee0*/  DFMA R30, R30, R12, R30 ;  /* 0x0000000c1e1e722b */ /* 0x000fe2000000001e */
[----:B--2---:R-:W0:Y:S07]  /*4ef0*/  I2F.F64 R10, R10 ;  /* 0x0000000a000a7312 */ /* 0x004e2e0000201c00 */
        /* <DEDUP_REMOVED lines=15> */
.L_x_69:
[----:B------:R-:W-:Y:S05]  /*4ff0*/  BSYNC.RECONVERGENT B4 ;  /* 0x0000000000047941 */ /* 0x000fea0003800200 */
.L_x_68:
        /* <DEDUP_REMOVED lines=10> */
[----:B------:R-:W-:-:S04]  /*50a0*/  DFMA R30, R30, R30, R30 ;  /* 0x0000001e1e1e722b */ /* 0x000fc8000000001e */
[----:B------:R-:W0:Y:S04]  /*50b0*/  F2I.S64.F64.TRUNC R18, R18 ;  /* 0x0000001200127311 */ /* 0x000e28000030d900 */
[----:B------:R-:W-:-:S08]  /*50c0*/  DFMA R30, R10, R30, R10 ;  /* 0x0000001e0a1e722b */ /* 0x000fd0000000000a */
[----:B------:R-:W-:Y:S01]  /*50d0*/  DFMA R12, R30, -179, R12 ;  /* 0xc06660001e0c782b */ /* 0x000fe2000000000c */
[-C--:B0-----:R-:W-:Y:S02]  /*50e0*/  IMAD R33, R5, R18.reuse, RZ ;  /* 0x0000001205217224 */ /* 0x081fe400078e02ff */
[----:B------:R-:W-:-:S04]  /*50f0*/  IMAD.WIDE.U32 R8, R4, R18, RZ ;  /* 0x0000001204087225 */ /* 0x000fc800078e00ff */
[----:B------:R-:W-:Y:S01]  /*5100*/  IMAD R33, R4, R19, R33 ;  /* 0x0000001304217224 */ /* 0x000fe200078e0221 */
[----:B------:R-:W-:-:S03]  /*5110*/  MOV R6, R8 ;  /* 0x0000000800067202 */ /* 0x000fc60000000f00 */
[----:B------:R-:W-:Y:S01]  /*5120*/  IMAD.IADD R7, R9, 0x1, R33 ;  /* 0x0000000109077824 */ /* 0x000fe200078e0221 */
[----:B------:R-:W-:Y:S01]  /*5130*/  DFMA R32, R30, R12, R30 ;  /* 0x0000000c1e20722b */ /* 0x000fe2000000001e */
[----:B------:R-:W-:Y:S02]  /*5140*/  IMAD R9, R23, R26, R27 ;  /* 0x0000001a17097224 */ /* 0x000fe400078e021b */
[----:B------:R-:W-:Y:S02]  /*5150*/  IMAD.WIDE.U32 R26, R26, R22, RZ ;  /* 0x000000161a1a7225 */ /* 0x000fe400078e00ff */
[----:B------:R-:W0:Y:S02]  /*5160*/  I2F.F64.S64 R6, R6 ;  /* 0x0000000600067312 */ /* 0x000e240000301c00 */
[----:B------:R-:W-:-:S06]  /*5170*/  IMAD.IADD R27, R27, 0x1, R9 ;  /* 0x000000011b1b7824 */ /* 0x000fcc00078e0209 */
[----:B------:R-:W2:Y:S01]  /*5180*/  I2F.F64.S64 R26, R26 ;  /* 0x0000001a001a7312 */ /* 0x000ea20000301c00 */
[----:B0-----:R-:W-:Y:S02]  /*5190*/  DMUL R10, R6, 0.015625 ;  /* 0x3f900000060a7828 */ /* 0x001fe40000000000 */
[----:B--2---:R-:W-:Y:S01]  /*51a0*/  DMUL R8, R32, R26 ;  /* 0x0000001a20087228 */ /* 0x004fe20000000000 */
[----:B------:R-:W-:-:S07]  /*51b0*/  FSETP.GEU.AND P2, PT, |R27|, 6.5827683646048100446e-37, PT ;  /* 0x036000001b00780b */ /* 0x000fce0003f4e200 */
[----:B------:R-:W0:Y:S01]  /*51c0*/  F2I.F64.TRUNC R10, R10 ;  /* 0x0000000a000a7311 */ /* 0x000e22000030d100 */
        /* <DEDUP_REMOVED lines=19> */
.L_x_71:
[----:B------:R-:W-:Y:S05]  /*5300*/  BSYNC.RECONVERGENT B4 ;  /* 0x0000000000047941 */ /* 0x000fea0003800200 */
.L_x_70:
        /* <DEDUP_REMOVED lines=29> */
.L_x_73:
[----:B------:R-:W-:Y:S05]  /*54e0*/  BSYNC.RECONVERGENT B4 ;  /* 0x0000000000047941 */ /* 0x000fea0003800200 */
.L_x_72:
[----:B------:R-:W0:Y:S01]  /*54f0*/  MUFU.RCP64H R11, 169 ;  /* 0x40652000000b7908 */ /* 0x000e220000001800 */
        /* <DEDUP_REMOVED lines=10> */
[----:B0-----:R-:W-:-:S05]  /*55a0*/  DFMA R30, R10, -169, R12 ;  /* 0xc06520000a1e782b */ /* 0x001fca000000000c */
[----:B------:R-:W0:Y:S03]  /*55b0*/  I2F.F64.S64 R18, R18 ;  /* 0x0000001200127312 */ /* 0x000e260000301c00 */
[----:B------:R-:W-:-:S08]  /*55c0*/  DFMA R30, R30, R30, R30 ;  /* 0x0000001e1e1e722b */ /* 0x000fd0000000001e */
[----:B------:R-:W-:Y:S01]  /*55d0*/  DFMA R30, R10, R30, R10 ;  /* 0x0000001e0a1e722b */ /* 0x000fe2000000000a */
[----:B--2---:R-:W2:Y:S01]  /*55e0*/  I2F.F64 R10, R8 ;  /* 0x00000008000a7312 */ /* 0x004ea20000201c00 */
[----:B0-----:R-:W-:-:S06]  /*55f0*/  FSETP.GEU.AND P1, PT, |R19|, 6.5827683646048100446e-37, PT ;  /* 0x036000001300780b */ /* 0x001fcc0003f2e200 */
        /* <DEDUP_REMOVED lines=9> */
[----:B0-2---:R-:W-:Y:S05]  /*5690*/  @P0 BRA P1, `(.L_x_75) ;  /* 0x00000000001c0947 */ /* 0x005fea0000800000 */
[----:B------:R-:W-:Y:S01]  /*56a0*/  MOV R8, R18 ;  /* 0x0000001200087202 */ /* 0x000fe20000000f00 */
[----:B------:R-:W-:Y:S01]  /*56b0*/  IMAD.MOV.U32 R7, RZ, RZ, R19 ;  /* 0x000000ffff077224 */ /* 0x000fe200078e0013 */
[----:B------:R-:W-:Y:S01]  /*56c0*/  MOV R67, 0x40652000 ;  /* 0x4065200000437802 */ /* 0x000fe20000000f00 */
[----:B------:R-:W-:Y:S01]  /*56d0*/  IMAD.MOV.U32 R66, RZ, RZ, RZ ;  /* 0x000000ffff427224 */ /* 0x000fe200078e00ff */
[----:B------:R-:W-:-:S07]  /*56e0*/  MOV R6, 0x5700 ;  /* 0x0000570000067802 */ /* 0x000fce0000000f00 */
[----:B-1----:R-:W-:Y:S05]  /*56f0*/  CALL.REL.NOINC `($__internal_0_$__cuda_sm20_div_rn_f64_full) ;  /* 0x0000015c001c7944 */ /* 0x002fea0003c00000 */
[----:B------:R-:W-:-:S07]  /*5700*/  IMAD.MOV.U32 R6, RZ, RZ, R8 ;  /* 0x000000ffff067224 */ /* 0x000fce00078e0008 */
.L_x_75:
[----:B------:R-:W-:Y:S05]  /*5710*/  BSYNC.RECONVERGENT B4 ;  /* 0x0000000000047941 */ /* 0x000fea0003800200 */
.L_x_74:
        /* <DEDUP_REMOVED lines=48> */
.L_x_77:
[----:B------:R-:W-:Y:S05]  /*5a20*/  BSYNC.RECONVERGENT B4 ;  /* 0x0000000000047941 */ /* 0x000fea0003800200 */
.L_x_76:
        /* <DEDUP_REMOVED lines=29> */
.L_x_79:
[----:B------:R-:W-:Y:S05]  /*5c00*/  BSYNC.RECONVERGENT B4 ;  /* 0x0000000000047941 */ /* 0x000fea0003800200 */
.L_x_78:
        /* <DEDUP_REMOVED lines=34> */
.L_x_81:
[----:B------:R-:W-:Y:S05]  /*5e30*/  BSYNC.RECONVERGENT B4 ;  /* 0x0000000000047941 */ /* 0x000fea0003800200 */
.L_x_80:
[----:B------:R-:W0:Y:S01]  /*5e40*/  F2I.F64.TRUNC R6, R6 ;  /* 0x0000000600067311 */ /* 0x000e22000030d100 */
[----:B------:R-:W-:-:S04]  /*5e50*/  IADD3 R3, PT, PT, R3, 0x4, RZ ;  /* 0x0000000403037810 */ /* 0x000fc80007ffe0ff */
[----:B------:R-:W-:-:S03]  /*5e60*/  ISETP.NE.AND P1, PT, R3, 0x31, PT ;  /* 0x000000310300780c */ /* 0x000fc60003f25270 */
[----:B0-----:R-:W0:Y:S02]  /*5e70*/  I2F.F64 R8, R6 ;  /* 0x0000000600087312 */ /* 0x001e240000201c00 */
[----:B0-----:R-:W-:-:S06]  /*5e80*/  DFMA R8, R8, -169, R18 ;  /* 0xc06520000808782b */ /* 0x001fcc0000000012 */
[----:B------:R0:W2:Y:S02]  /*5e90*/  F2I.S64.F64.TRUNC R18, R8 ;  /* 0x0000000800127311 */ /* 0x0000a4000030d900 */
[C---:B0-----:R-:W-:Y:S02]  /*5ea0*/  DADD R8, R16.reuse, R24 ;  /* 0x0000000010087229 */ /* 0x041fe40000000018 */
[----:B------:R-:W-:Y:S01]  /*5eb0*/  DMUL R16, R16, 0.5 ;  /* 0x3fe0000010107828 */ /* 0x000fe20000000000 */
[-C--:B--2---:R-:W-:Y:S02]  /*5ec0*/  IMAD R13, R27, R18.reuse, RZ ;  /* 0x000000121b0d7224 */ /* 0x084fe400078e02ff */
[----:B------:R-:W-:-:S04]  /*5ed0*/  IMAD.WIDE.U32 R10, R26, R18, RZ ;  /* 0x000000121a0a7225 */ /* 0x000fc800078e00ff */
[----:B------:R-:W-:-:S04]  /*5ee0*/  IMAD R13, R26, R19, R13 ;  /* 0x000000131a0d7224 */ /* 0x000fc800078e020d */
[----:B------:R-:W-:-:S06]  /*5ef0*/  IMAD.IADD R11, R11, 0x1, R13 ;  /* 0x000000010b0b7824 */ /* 0x000fcc00078e020d */
[----:B------:R-:W0:Y:S02]  /*5f00*/  I2F.F64.S64 R10, R10 ;  /* 0x0000000a000a7312 */ /* 0x000e240000301c00 */
[----:B0-----:R-:W-:-:S10]  /*5f10*/  DMUL R12, R10, 0.015625 ;  /* 0x3f9000000a0c7828 */ /* 0x001fd40000000000 */
[----:B------:R-:W0:Y:S08]  /*5f20*/  F2I.F64.TRUNC R12, R12 ;  /* 0x0000000c000c7311 */ /* 0x000e30000030d100 */
[----:B0-----:R-:W0:Y:S02]  /*5f30*/  I2F.F64 R6, R12 ;  /* 0x0000000c00067312 */ /* 0x001e240000201c00 */
[----:B0-----:R-:W-:-:S08]  /*5f40*/  DFMA R6, R6, -64, R10 ;  /* 0xc05000000606782b */ /* 0x001fd0000000000a */
[----:B------:R-:W-:-:S06]  /*5f50*/  DSETP.GE.AND P0, PT, R6, 32, PT ;  /* 0x404000000600742a */ /* 0x000fcc0003f06000 */
[----:B------:R-:W-:Y:S02]  /*5f60*/  FSEL R24, R8, R24, P0 ;  /* 0x0000001808187208 */ /* 0x000fe40000000000 */
[----:B------:R-:W-:Y:S01]  /*5f70*/  FSEL R25, R9, R25, P0 ;  /* 0x0000001909197208 */ /* 0x000fe20000000000 */
[----:B------:R-:W-:Y:S06]  /*5f80*/  @P1 BRA `(.L_x_82) ;  /* 0xffffffe000c81947 */ /* 0x000fec000383ffff */
[----:B------:R-:W-:-:S04]  /*5f90*/  IMAD.WIDE.U32 R6, R21, 0x8, R14 ;  /* 0x0000000815067825 */ /* 0x000fc800078e000e */
[----:B------:R-:W-:Y:S01]  /*5fa0*/  VIADD R21, R21, 0x1 ;  /* 0x0000000115157836 */ /* 0x000fe20000000000 */
[----:B------:R3:W-:Y:S04]  /*5fb0*/  STG.E.64 desc[UR4][R6.64+0x1f48], R24 ;  /* 0x001f481806007986 */ /* 0x0007e8000c101b04 */
[----:B------:R-:W-:-:S13]  /*5fc0*/  ISETP.NE.AND P0, PT, R21, 0x62, PT ;  /* 0x000000621500780c */ /* 0x000fda0003f05270 */
[----:B---3--:R-:W-:Y:S05]  /*5fd0*/  @P0 BRA `(.L_x_83) ;  /* 0xffffffe000a40947 */ /* 0x008fea000383ffff */
[----:B------:R-:W0:Y:S08]  /*5fe0*/  LDC.64 R6, c[0x4][0x18] ;  /* 0x01000600ff067b82 */ /* 0x000e300000000a00 */
[----:B------:R-:W2:Y:S01]  /*5ff0*/  LDC.64 R8, c[0x4][0x20] ;  /* 0x01000800ff087b82 */ /* 0x000ea20000000a00 */
[----:B0-----:R0:W-:Y:S04]  /*6000*/  STG.E.64 desc[UR4][R6.64], R16 ;  /* 0x0000001006007986 */ /* 0x0011e8000c101b04 */
[----:B--2---:R-:W2:Y:S03]  /*6010*/  LDG.E.64 R4, desc[UR4][R8.64] ;  /* 0x0000000408047981 */ /* 0x004ea6000c1e1b00 */
[----:B------:R-:W3:Y:S01]  /*6020*/  LDC.64 R18, c[0x4][0x10] ;  /* 0x01000400ff127b82 */ /* 0x000ee20000000a00 */
[----:B------:R-:W-:Y:S01]  /*6030*/  UMOV UR6, 0x40000000 ;  /* 0x4000000000067882 */ /* 0x000fe20000000000 */
[----:B------:R-:W-:Y:S01]  /*6040*/  UMOV UR7, 0x415d32ec ;  /* 0x415d32ec00077882 */ /* 0x000fe20000000000 */
[----:B------:R-:W-:Y:S01]  /*6050*/  UMOV UR8, 0xa0000000 ;  /* 0xa000000000087882 */ /* 0x000fe20000000000 */
[----:B------:R-:W-:-:S04]  /*6060*/  UMOV UR9, 0x416fffff ;  /* 0x416fffff00097882 */ /* 0x000fc80000000000 */
[----:B------:R-:W4:Y:S08]  /*6070*/  LDC.64 R22, c[0x4][RZ] ;  /* 0x01000000ff167b82 */ /* 0x000f300000000a00 */
[----:B------:R-:W5:Y:S01]  /*6080*/  LDC.64 R24, c[0x4][0x8] ;  /* 0x01000200ff187b82 */ /* 0x000f620000000a00 */
        /* <DEDUP_REMOVED lines=24> */
[----:B---3--:R2:W-:Y:S01]  /*6210*/  STG.E.64 desc[UR4][R18.64], R4 ;  /* 0x0000000412007986 */ /* 0x0085e2000c101b04 */
[C---:B0-----:R-:W-:Y:S02]  /*6220*/  DMUL R6, R4.reuse, 362436 ;  /* 0x41161f1004067828 */ /* 0x041fe40000000000 */
[C---:B------:R-:W-:Y:S02]  /*6230*/  DMUL R8, R4.reuse, UR6 ;  /* 0x0000000604087c28 */ /* 0x040fe40008000000 */
[----:B------:R-:W-:-:S03]  /*6240*/  DMUL R10, R4, UR8 ;  /* 0x00000008040a7c28 */ /* 0x000fc60008000000 */
[----:B------:R2:W-:Y:S04]  /*6250*/  STG.E.64 desc[UR4][R14.64+0x2268], R6 ;  /* 0x002268060e007986 */ /* 0x0005e8000c101b04 */
[----:B----4-:R2:W-:Y:S04]  /*6260*/  STG.E.64 desc[UR4][R22.64], R8 ;  /* 0x0000000816007986 */ /* 0x0105e8000c101b04 */
[----:B-----5:R2:W-:Y:S04]  /*6270*/  STG.E.64 desc[UR4][R24.64], R10 ;  /* 0x0000000a18007986 */ /* 0x0205e8000c101b04 */
[----:B------:R-:W3:Y:S01]  /*6280*/  LDG.E.64 R12, desc[UR4][R14.64+0x2290] ;  /* 0x002290040e0c7981 */ /* 0x000ee2000c1e1b00 */
[----:B------:R-:W-:Y:S01]  /*6290*/  IMAD.MOV.U32 R26, RZ, RZ, 0x61 ;  /* 0x00000061ff1a7424 */ /* 0x000fe200078e00ff */
[----:B------:R-:W-:Y:S01]  /*62a0*/  MOV R27, 0x21 ;  /* 0x00000021001b7802 */ /* 0x000fe20000000f00 */
[----:B------:R-:W-:Y:S04]  /*62b0*/  BSSY.RECONVERGENT B1, `(.L_x_84) ;  /* 0x0000042000017945 */ /* 0x000fe80003800200 */
[----:B------:R2:W-:Y:S01]  /*62c0*/  STG.E.64 desc[UR4][R14.64+0x2260], R26 ;  /* 0x0022601a0e007986 */ /* 0x0005e2000c101b04 */
[----:B---3--:R-:W-:-:S08]  /*62d0*/  DADD R16, R12, 1 ;  /* 0x3ff000000c107429 */ /* 0x008fd00000000000 */
[----:B------:R-:W-:-:S14]  /*62e0*/  DSETP.GE.AND P0, PT, R16, 1, PT ;  /* 0x3ff000001000742a */ /* 0x000fdc0003f06000 */
[----:B--2---:R-:W-:Y:S05]  /*62f0*/  @!P0 BRA `(.L_x_85) ;  /* 0x0000000000f48947 */ /* 0x004fea0003800000 */
[----:B------:R0:W5:Y:S01]  /*6300*/  LDG.E.64 R4, desc[UR4][R14.64+0x2288] ;  /* 0x002288040e047981 */ /* 0x000162000c1e1b00 */
[----:B------:R-:W-:Y:S01]  /*6310*/  IMAD.MOV.U32 R3, RZ, RZ, 0x1 ;  /* 0x00000001ff037424 */ /* 0x000fe200078e00ff */
[----:B------:R-:W-:Y:S01]  /*6320*/  MOV R7, 0x3ff00000 ;  /* 0x3ff0000000077802 */ /* 0x000fe20000000f00 */
[----:B------:R-:W-:Y:S02]  /*6330*/  IMAD.MOV.U32 R6, RZ, RZ, 0x0 ;  /* 0x00000000ff067424 */ /* 0x000fe400078e00ff */
[----:B------:R-:W-:Y:S02]  /*6340*/  IMAD.MOV.U32 R22, RZ, RZ, 0x61 ;  /* 0x00000061ff167424 */ /* 0x000fe400078e00ff */
[----:B------:R-:W-:-:S07]  /*6350*/  IMAD.MOV.U32 R23, RZ, RZ, 0x21 ;  /* 0x00000021ff177424 */ /* 0x000fce00078e00ff */
.L_x_90:
        /* <DEDUP_REMOVED lines=12> */
.L_x_89:
        /* <DEDUP_REMOVED lines=34> */
.L_x_88:
[----:B------:R2:W5:Y:S01]  /*6640*/  LDG.E.64 R12, desc[UR4][R14.64+0x2290] ;  /* 0x002290040e0c7981 */ /* 0x000562000c1e1b00 */
[----:B------:R-:W-:Y:S02]  /*6650*/  IMAD.MOV.U32 R4, RZ, RZ, R10 ;  /* 0x000000ffff047224 */ /* 0x000fe400078e000a */
[----:B------:R-:W-:-:S07]  /*6660*/  IMAD.MOV.U32 R5, RZ, RZ, R11 ;  /* 0x000000ffff057224 */ /* 0x000fce00078e000b */
.L_x_87:
[----:B------:R-:W-:Y:S05]  /*6670*/  BSYNC.RECONVERGENT B4 ;  /* 0x0000000000047941 */ /* 0x000fea0003800200 */
.L_x_86:
[----:B------:R-:W-:Y:S01]  /*6680*/  IADD3 R3, PT, PT, R3, 0x1, RZ ;  /* 0x0000000103037810 */ /* 0x000fe20007ffe0ff */
[----:B-----5:R-:W-:-:S03]  /*6690*/  DADD R8, R12, 1 ;  /* 0x3ff000000c087429 */ /* 0x020fc60000000000 */
[----:B------:R-:W3:Y:S05]  /*66a0*/  I2F.F64.U32 R6, R3 ;  /* 0x0000000300067312 */ /* 0x000eea0000201800 */
[----:B---3--:R-:W-:-:S14]  /*66b0*/  DSETP.GE.AND P0, PT, R8, R6, PT ;  /* 0x000000060800722a */ /* 0x008fdc0003f06000 */
[----:B------:R-:W-:Y:S05]  /*66c0*/  @P0 BRA `(.L_x_90) ;  /* 0xfffffffc00240947 */ /* 0x000fea000383ffff */
.L_x_85:
[----:B------:R-:W-:Y:S05]  /*66d0*/  BSYNC.RECONVERGENT B1 ;  /* 0x0000000000017941 */ /* 0x000fea0003800200 */
.L_x_84:
[----:B------:R-:W3:Y:S02]  /*66e0*/  LDG.E R3, desc[UR4][R14.64+0x2274] ;  /* 0x002274040e037981 */ /* 0x000ee4000c1e1900 */
[----:B---3--:R-:W-:-:S13]  /*66f0*/  ISETP.NE.AND P0, PT, R3, 0x1, PT ;  /* 0x000000010300780c */ /* 0x008fda0003f05270 */
[----:B------:R3:W-:Y:S01]  /*6700*/  @!P0 STG.E desc[UR4][R14.64+0x2274], RZ ;  /* 0x002274ff0e008986 */ /* 0x0007e2000c101904 */
[----:B------:R-:W-:Y:S05]  /*6710*/  @!P0 BREAK.RELIABLE B2 ;  /* 0x0000000000028942 */ /* 0x000fea0003800100 */
[----:B------:R-:W-:Y:S01]  /*6720*/  @!P0 IMAD.MOV.U32 R3, RZ, RZ, 0x1 ;  /* 0x00000001ff038424 */ /* 0x000fe200078e00ff */
[----:B------:R-:W-:Y:S06]  /*6730*/  @!P0 BRA `(.L_x_91) ;  /* 0x0000000400208947 */ /* 0x000fec0003800000 */
.L_x_53:
[----:B------:R-:W-:Y:S05]  /*6740*/  BSYNC.RELIABLE B2 ;  /* 0x0000000000027941 */ /* 0x000fea0003800100 */
.L_x_52:
[----:B----4-:R-:W-:Y:S01]  /*6750*/  IMAD.MOV.U32 R3, RZ, RZ, 0x1 ;  /* 0x00000001ff037424 */ /* 0x010fe200078e00ff */
[----:B------:R-:W-:Y:S01]  /*6760*/  ISETP.GE.AND P0, PT, R20, 0x1, PT ;  /* 0x000000011400780c */ /* 0x000fe20003f06270 */
[----:B------:R-:W-:Y:S03]  /*6770*/  BSSY.RECONVERGENT B1, `(.L_x_92) ;  /* 0x0000037000017945 */ /* 0x000fe60003800200 */
[----:B------:R4:W-:Y:S09]  /*6780*/  STG.E desc[UR4][R14.64+0x2258], R3 ;  /* 0x002258030e007986 */ /* 0x0009f2000c101904 */
[----:B------:R-:W-:Y:S05]  /*6790*/  @!P0 BRA `(.L_x_93) ;  /* 0x0000000000d08947 */ /* 0x000fea0003800000 */
[----:B------:R-:W0:Y:S08]  /*67a0*/  LDC.64 R16, c[0x4][0x20] ;  /* 0x01000800ff107b82 */ /* 0x000e300000000a00 */
[----:B------:R-:W0:Y:S02]  /*67b0*/  LDC.64 R18, c[0x4][RZ] ;  /* 0x01000000ff127b82 */ /* 0x000e240000000a00 */
.L_x_94:
        /* <DEDUP_REMOVED lines=50> */
.L_x_93:
[----:B------:R-:W-:Y:S05]  /*6ae0*/  BSYNC.RECONVERGENT B1 ;  /* 0x0000000000017941 */ /* 0x000fea0003800200 */
.L_x_92:
        /* <DEDUP_REMOVED lines=12> */
.L_x_51:
[----:B----4-:R-:W-:-:S07]  /*6bb0*/  VIADD R3, R3, 0x1 ;  /* 0x0000000103037836 */ /* 0x010fce0000000000 */
.L_x_91:
[----:B------:R-:W-:Y:S05]  /*6bc0*/  BSYNC.RECONVERGENT B3 ;  /* 0x0000000000037941 */ /* 0x000fea0003800200 */
.L_x_50:
[----:B------:R-:W-:Y:S05]  /*6bd0*/  WARPSYNC.ALL ;  /* 0x0000000000007948 */ /* 0x000fea0003800000 */
[----:B------:R-:W4:Y:S01]  /*6be0*/  LDG.E R20, desc[UR4][R14.64+0x225c] ;  /* 0x00225c040e147981 */ /* 0x000f22000c1e1900 */
[----:B------:R-:W-:-:S03]  /*6bf0*/  IMAD.WIDE R16, R3, 0x8, R14 ;  /* 0x0000000803107825 */ /* 0x000fc600078e020e */
[----:B------:R0:W-:Y:S04]  /*6c00*/  STG.E desc[UR4][R14.64+0x2258], R3 ;  /* 0x002258030e007986 */ /* 0x0001e8000c101904 */
[----:B------:R-:W5:Y:S01]  /*6c10*/  LDG.E.64 R16, desc[UR4][R16.64] ;  /* 0x0000000410107981 */ /* 0x000f62000c1e1b00 */
[C---:B------:R-:W-:Y:S01]  /*6c20*/  ISETP.NE.AND P1, PT, R3.reuse, RZ, PT ;  /* 0x000000ff0300720c */ /* 0x040fe20003f25270 */
[----:B------:R-:W-:Y:S01]  /*6c30*/  BSSY.RECONVERGENT B3, `(.L_x_95) ;  /* 0x0000351000037945 */ /* 0x000fe20003800200 */
[----:B----4-:R-:W-:-:S13]  /*6c40*/  ISETP.GE.AND P0, PT, R3, R20, PT ;  /* 0x000000140300720c */ /* 0x010fda0003f06270 */
[----:B0-----:R-:W-:Y:S05]  /*6c50*/  @!P0 BRA P1, `(.L_x_96) ;  /* 0x0000003400348947 */ /* 0x001fea0000800000 */
[----:B------:R-:W4:Y:S01]  /*6c60*/  LDG.E.64 R6, desc[UR4][R14.64+0x2288] ;  /* 0x002288040e067981 */ /* 0x000f22000c1e1b00 */
[----:B------:R0:W0:Y:S01]  /*6c70*/  I2F.F64 R4, R20 ;  /* 0x0000001400047312 */ /* 0x0000220000201c00 */
[----:B------:R-:W-:Y:S01]  /*6c80*/  BSSY.RELIABLE B2, `(.L_x_97) ;  /* 0x0000304000027945 */ /* 0x000fe20003800100 */
[----:B----4-:R-:W-:-:S14]  /*6c90*/  DSETP.GE.AND P0, PT, R6, RZ, PT ;  /* 0x000000ff0600722a */ /* 0x010fdc0003f06000 */
[----:B0-----:R-:W-:Y:S05]  /*6ca0*/  @P0 BRA `(.L_x_98) ;  /* 0x0000003000040947 */ /* 0x001fea0003800000 */
[----:B------:R-:W4:Y:S01]  /*6cb0*/  LDG.E R6, desc[UR4][R14.64+0x2270] ;  /* 0x002270040e067981 */ /* 0x000f22000c1e1900 */
[----:B------:R-:W0:Y:S01]  /*6cc0*/  LDC.64 R26, c[0x4][0x28] ;  /* 0x01000a00ff1a7b82 */ /* 0x000e220000000a00 */
[----:B----4-:R-:W-:-:S05]  /*6cd0*/  SHF.R.S32.HI R7, RZ, 0x1f, R6 ;  /* 0x0000001fff077819 */ /* 0x010fca0000011406 */
[----:B0-----:R0:W-:Y:S04]  /*6ce0*/  STG.E.64 desc[UR4][R26.64], R6 ;  /* 0x000000061a007986 */ /* 0x0011e8000c101b04 */
[----:B------:R-:W4:Y:S04]  /*6cf0*/  LDG.E.64 R8, desc[UR4][R14.64+0x2280] ;  /* 0x002280040e087981 */ /* 0x000f28000c1e1b00 */
[----:B------:R-:W2:Y:S04]  /*6d00*/  LDG.E.64 R10, desc[UR4][R14.64+0x2278] ;  /* 0x002278040e0a7981 */ /* 0x000ea8000c1e1b00 */
[----:B----4-:R4:W-:Y:S04]  /*6d10*/  STG.E.64 desc[UR4][R14.64+0x2288], R8 ;  /* 0x002288080e007986 */ /* 0x0109e8000c101b04 */
[----:B--2---:R2:W-:Y:S04]  /*6d20*/  STG.E.64 desc[UR4][R14.64+0x2290], R10 ;  /* 0x0022900a0e007986 */ /* 0x0045e8000c101b04 */
        /* <DEDUP_REMOVED lines=11> */
[C---:B0-----:R-:W-:Y:S01]  /*6de0*/  IMAD.WIDE.U32.X R6, R25.reuse, 0x64d47cea, R22, P0 ;  /* 0x64d47cea19067825 */ /* 0x041fe200000e0416 */
[----:B------:R-:W-:-:S03]  /*6df0*/  ISETP.LT.AND P0, PT, R25, RZ, PT ;  /* 0x000000ff1900720c */ /* 0x000fc60003f01270 */
[----:B----4-:R-:W-:Y:S01]  /*6e00*/  DFMA R8, R28, -R12, 1 ;  /* 0x3ff000001c08742b */ /* 0x010fe2000000080c */
[----:B------:R-:W-:-:S04]  /*6e10*/  IADD3 R3, P1, PT, R6, -0x61d823a3, RZ ;  /* 0x9e27dc5d06037810 */ /* 0x000fc80007f3e0ff */
[----:B--2---:R-:W-:Y:S02]  /*6e20*/  IADD3.X R11, PT, PT, R7, -0x64d47ceb, RZ, P1, !PT ;  /* 0x9b2b8315070b7810 */ /* 0x004fe40000ffe4ff */
        /* <DEDUP_REMOVED lines=9> */
[----:B------:R-:W0:Y:S01]  /*6ec0*/  I2F.F64.S64 R22, R22 ;  /* 0x0000001600167312 */ /* 0x000e220000301c00 */
[----:B------:R-:W-:-:S04]  /*6ed0*/  IMAD.WIDE.U32 R10, P1, R24, 0x116dba97, R6 ;  /* 0x116dba97180a7825 */ /* 0x000fc80007820006 */
[----:B------:R-:W-:Y:S01]  /*6ee0*/  DFMA R18, R8, R12, R8 ;  /* 0x0000000c0812722b */ /* 0x000fe20000000008 */
[----:B------:R-:W-:-:S04]  /*6ef0*/  IMAD.WIDE.U32 R6, R24, -0x7c9663d7, RZ ;  /* 0x83699c2918067825 */ /* 0x000fc800078e00ff */
[----:B------:R-:W-:Y:S01]  /*6f00*/  IMAD.X R13, RZ, RZ, RZ, P1 ;  /* 0x000000ffff0d7224 */ /* 0x000fe200008e06ff */
[----:B------:R-:W-:Y:S01]  /*6f10*/  IADD3 RZ, P1, PT, R7, R10, RZ ;  /* 0x0000000a07ff7210 */ /* 0x000fe20007f3e0ff */
[----:B------:R-:W-:Y:S01]  /*6f20*/  IMAD.MOV.U32 R12, RZ, RZ, R11 ;  /* 0x000000ffff0c7224 */ /* 0x000fe200078e000b */
[----:B0-----:R-:W-:-:S03]  /*6f30*/  DMUL R8, R18, R22 ;  /* 0x0000001612087228 */ /* 0x001fc60000000000 */
[----:B------:R-:W-:-:S03]  /*6f40*/  IMAD.WIDE.U32.X R10, R25, 0x116dba97, R12, P1 ;  /* 0x116dba97190a7825 */ /* 0x000fc600008e040c */
[----:B------:R-:W-:Y:S02]  /*6f50*/  IADD3 R3, P1, PT, R10, 0x7c9663d7, RZ ;  /* 0x7c9663d70a037810 */ /* 0x000fe40007f3e0ff */
[----:B------:R-:W-:Y:S02]  /*6f60*/  DFMA R6, R8, -177, R22 ;  /* 0xc06620000806782b */ /* 0x000fe40000000016 */
[----:B------:R-:W-:Y:S02]  /*6f70*/  IADD3.X R13, PT, PT, R11, -0x116dba98, RZ, P1, !PT ;  /* 0xee9245680b0d7810 */ /* 0x000fe40000ffe4ff */
[----:B------:R-:W-:Y:S02]  /*6f80*/  SEL R3, R3, R10, P0 ;  /* 0x0000000a03037207 */ /* 0x000fe40000000000 */
[----:B------:R-:W-:Y:S02]  /*6f90*/  SEL R10, R13, R11, P0 ;  /* 0x0000000b0d0a7207 */ /* 0x000fe40000000000 */
[----:B------:R-:W-:Y:S01]  /*6fa0*/  DFMA R8, R18, R6, R8 ;  /* 0x000000061208722b */ /* 0x000fe20000000008 */
[----:B------:R-:W-:-:S02]  /*6fb0*/  FSETP.GEU.AND P1, PT, |R23|, 6.5827683646048100446e-37, PT ;  /* 0x036000001700780b */ /* 0x000fc40003f2e200 */
        /* <DEDUP_REMOVED lines=14> */
[----:B-1---5:R-:W-:Y:S05]  /*70a0*/  CALL.REL.NOINC `($__internal_0_$__cuda_sm20_div_rn_f64_full) ;  /* 0x0000014000b07944 */ /* 0x022fea0003c00000 */
[----:B------:R-:W-:-:S07]  /*70b0*/  IMAD.MOV.U32 R9, RZ, RZ, R7 ;  /* 0x000000ffff097224 */ /* 0x000fce00078e0007 */
.L_x_99:
[----:B------:R-:W0:Y:S01]  /*70c0*/  MUFU.RCP64H R7, 177 ;  /* 0x4066200000077908 */ /* 0x000e220000001800 */
[----:B------:R-:W-:Y:S01]  /*70d0*/  IMAD.MOV.U32 R10, RZ, RZ, 0x0 ;  /* 0x00000000ff0a7424 */ /* 0x000fe200078e00ff */
[----:B------:R-:W-:Y:S01]  /*70e0*/  MOV R11, 0x40662000 ;  /* 0x40662000000b7802 */ /* 0x000fe20000000f00 */
[----:B------:R-:W-:-:S05]  /*70f0*/  IMAD.MOV.U32 R6, RZ, RZ, 0x1 ;  /* 0x00000001ff067424 */ /* 0x000fca00078e00ff */
        /* <DEDUP_REMOVED lines=18> */
[----:B------:R-:W-:Y:S01]  /*7220*/  IMAD.MOV.U32 R8, RZ, RZ, R18 ;  /* 0x000000ffff087224 */ /* 0x000fe200078e0012 */
[----:B------:R-:W-:Y:S01]  /*7230*/  MOV R7, R19 ;  /* 0x0000001300077202 */ /* 0x000fe20000000f00 */
[----:B------:R-:W-:Y:S01]  /*7240*/  IMAD.MOV.U32 R66, RZ, RZ, RZ ;  /* 0x000000ffff427224 */ /* 0x000fe200078e00ff */
[----:B------:R-:W-:Y:S01]  /*7250*/  MOV R6, 0x7280 ;  /* 0x0000728000067802 */ /* 0x000fe20000000f00 */
[----:B------:R-:W-:-:S07]  /*7260*/  IMAD.MOV.U32 R67, RZ, RZ, 0x40662000 ;  /* 0x40662000ff437424 */ /* 0x000fce00078e00ff */
[----:B-1---5:R-:W-:Y:S05]  /*7270*/  CALL.REL.NOINC `($__internal_0_$__cuda_sm20_div_rn_f64_full) ;  /* 0x00000140003c7944 */ /* 0x022fea0003c00000 */
[----:B------:R-:W-:-:S07]  /*7280*/  MOV R6, R8 ;  /* 0x0000000800067202 */ /* 0x000fce0000000f00 */
.L_x_100:
[C---:B------:R-:W-:Y:S01]  /*7290*/  IMAD.WIDE.U32 R8, R3.reuse, -0x4d4122d7, RZ ;  /* 0xb2bedd2903087825 */ /* 0x040fe200078e00ff */
[----:B------:R-:W0:Y:S01]  /*72a0*/  MUFU.RCP64H R27, 178 ;  /* 0x40664000001b7908 */ /* 0x000e220000001800 */
        /* <DEDUP_REMOVED lines=11> */
[----:B0-----:R-:W-:Y:S01]  /*7360*/  DFMA R10, R26, -R28, 1 ;  /* 0x3ff000001a0a742b */ /* 0x001fe2000000081c */
        /* <DEDUP_REMOVED lines=9> */
[C---:B------:R-:W-:Y:S01]  /*7400*/  DFMA R28, R10.reuse, -R28, 1 ;  /* 0x3ff000000a1c742b */ /* 0x040fe2000000081c */
[----:B--2---:R-:W0:Y:S07]  /*7410*/  I2F.F64 R8, R6 ;  /* 0x0000000600087312 */ /* 0x004e2e0000201c00 */
[----:B------:R-:W-:Y:S01]  /*7420*/  DFMA R28, R10, R28, R10 ;  /* 0x0000001c0a1c722b */ /* 0x000fe2000000000a */
[----:B------:R-:W2:Y:S01]  /*7430*/  I2F.F64.S64 R26, R26 ;  /* 0x0000001a001a7312 */ /* 0x000ea20000301c00 */
[----:B0-----:R-:W-:-:S06]  /*7440*/  DFMA R18, R8, -177, R18 ;  /* 0xc06620000812782b */ /* 0x001fcc0000000012 */
[----:B--2---:R-:W-:Y:S01]  /*7450*/  DMUL R10, R28, R26 ;  /* 0x0000001a1c0a7228 */ /* 0x004fe20000000000 */
[----:B------:R-:W-:Y:S01]  /*7460*/  FSETP.GEU.AND P1, PT, |R27|, 6.5827683646048100446e-37, PT ;  /* 0x036000001b00780b */ /* 0x000fe20003f2e200 */
[----:B------:R-:W-:-:S06]  /*7470*/  DADD R18, R18, 2 ;  /* 0x4000000012127429 */ /* 0x000fcc0000000000 */
[----:B------:R-:W-:-:S04]  /*7480*/  DFMA R12, R10, -178, R26 ;  /* 0xc06640000a0c782b */ /* 0x000fc8000000001a */
[----:B------:R-:W0:Y:S04]  /*7490*/  F2I.S64.F64.TRUNC R18, R18 ;  /* 0x0000001200127311 */ /* 0x000e28000030d900 */
[----:B------:R-:W-:-:S10]  /*74a0*/  DFMA R8, R28, R12, R10 ;  /* 0x0000000c1c08722b */ /* 0x000fd4000000000a */
[----:B------:R-:W-:-:S05]  /*74b0*/  FFMA R7, RZ, 3.59765625, R9 ;  /* 0x40664000ff077823 */ /* 0x000fca0000000009 */
[----:B------:R-:W-:-:S13]  /*74c0*/  FSETP.GT.AND P0, PT, |R7|, 1.469367938527859385e-39, PT ;  /* 0x001000000700780b */ /* 0x000fda0003f04200 */
[----:B0-----:R-:W-:Y:S05]  /*74d0*/  @P0 BRA P1, `(.L_x_101) ;  /* 0x00000000001c0947 */ /* 0x001fea0000800000 */
[----:B------:R-:W-:Y:S01]  /*74e0*/  MOV R8, R26 ;  /* 0x0000001a00087202 */ /* 0x000fe20000000f00 */
[----:B------:R-:W-:Y:S01]  /*74f0*/  IMAD.MOV.U32 R7, RZ, RZ, R27 ;  /* 0x000000ffff077224 */ /* 0x000fe200078e001b */
[----:B------:R-:W-:Y:S01]  /*7500*/  MOV R67, 0x40664000 ;  /* 0x4066400000437802 */ /* 0x000fe20000000f00 */
[----:B------:R-:W-:Y:S01]  /*7510*/  IMAD.MOV.U32 R66, RZ, RZ, RZ ;  /* 0x000000ffff427224 */ /* 0x000fe200078e00ff */
[----:B------:R-:W-:-:S07]  /*7520*/  MOV R6, 0x7540 ;  /* 0x0000754000067802 */ /* 0x000fce0000000f00 */
[----:B-1---5:R-:W-:Y:S05]  /*7530*/  CALL.REL.NOINC `($__internal_0_$__cuda_sm20_div_rn_f64_full) ;  /* 0x0000013c008c7944 */ /* 0x022fea0003c00000 */
[----:B------:R-:W-:-:S07]  /*7540*/  IMAD.MOV.U32 R9, RZ, RZ, R7 ;  /* 0x000000ffff097224 */ /* 0x000fce00078e0007 */
.L_x_101:
[----:B------:R-:W0:Y:S01]  /*7550*/  MUFU.RCP64H R7, 169 ;  /* 0x4065200000077908 */ /* 0x000e220000001800 */
[----:B------:R-:W-:Y:S01]  /*7560*/  IMAD.MOV.U32 R10, RZ, RZ, 0x0 ;  /* 0x00000000ff0a7424 */ /* 0x000fe200078e00ff */
[----:B------:R-:W-:Y:S01]  /*7570*/  MOV R11, 0x40652000 ;  /* 0x40652000000b7802 */ /* 0x000fe20000000f00 */
[----:B------:R-:W-:Y:S02]  /*7580*/  IMAD.MOV.U32 R6, RZ, RZ, 0x1 ;  /* 0x00000001ff067424 */ /* 0x000fe400078e00ff */
[----:B------:R-:W-:-:S03]  /*7590*/  IMAD.MOV.U32 R25, RZ, RZ, R3 ;  /* 0x000000ffff197224 */ /* 0x000fc600078e0003 */
        /* <DEDUP_REMOVED lines=23> */
[----:B-1---5:R-:W-:Y:S05]  /*7710*/  CALL.REL.NOINC `($__internal_0_$__cuda_sm20_div_rn_f64_full) ;  /* 0x0000013c00147944 */ /* 0x022fea0003c00000 */
[----:B------:R-:W-:-:S07]  /*7720*/  IMAD.MOV.U32 R6, RZ, RZ, R8 ;  /* 0x000000ffff067224 */ /* 0x000fce00078e0008 */
.L_x_102:
[----:B------:R-:W0:Y:S01]  /*7730*/  F2I.F64.TRUNC R6, R6 ;  /* 0x0000000600067311 */ /* 0x000e22000030d100 */
[----:B------:R-:W2:Y:S01]  /*7740*/  LDC.64 R10, c[0x4][0x20] ;  /* 0x01000800ff0a7b82 */ /* 0x000ea20000000a00 */
[----:B------:R-:W-:Y:S01]  /*7750*/  IMAD.MOV.U32 R12, RZ, RZ, 0x0 ;  /* 0x00000000ff0c7424 */ /* 0x000fe200078e00ff */
[----:B------:R-:W-:Y:S01]  /*7760*/  MOV R13, 0x3ff00000 ;  /* 0x3ff00000000d7802 */ /* 0x000fe20000000f00 */
[----:B------:R-:W-:-:S04]  /*7770*/  IMAD.MOV.U32 R3, RZ, RZ, 0x1 ;  /* 0x00000001ff037424 */ /* 0x000fc800078e00ff */
[----:B0-----:R-:W0:Y:S01]  /*7780*/  I2F.F64 R8, R6 ;  /* 0x0000000600087312 */ /* 0x001e220000201c00 */
[----:B--2---:R2:W-:Y:S01]  /*7790*/  STG.E.64 desc[UR4][R10.64], R12 ;  /* 0x0000000c0a007986 */ /* 0x0045e2000c101b04 */
[----:B0-----:R-:W-:-:S06]  /*77a0*/  DFMA R8, R8, -169, R24 ;  /* 0xc06520000808782b */ /* 0x001fcc0000000018 */
[----:B------:R2:W0:Y:S05]  /*77b0*/  F2I.S64.F64.TRUNC R24, R8 ;  /* 0x0000000800187311 */ /* 0x00042a000030d900 */
.L_x_128:
[----:B------:R-:W-:Y:S01]  /*77c0*/  IMAD.MOV.U32 R21, RZ, RZ, 0x1 ;  /* 0x00000001ff157424 */ /* 0x000fe200078e00ff */
[----:B------:R-:W-:Y:S02]  /*77d0*/  CS2R R28, SRZ ;  /* 0x00000000001c7805 */ /* 0x000fe4000001ff00 */
[----:B------:R-:W-:Y:S01]  /*77e0*/  MOV R26, 0x0 ;  /* 0x00000000001a7802 */ /* 0x000fe20000000f00 */
[----:B------:R-:W-:-:S07]  /*77f0*/  IMAD.MOV.U32 R27, RZ, RZ, 0x3fe00000 ;  /* 0x3fe00000ff1b7424 */ /* 0x000fce00078e00ff */
.L_x_127:
[----:B--2---:R-:W2:Y:S01]  /*7800*/  MUFU.RCP64H R9, 179 ;  /* 0x4066600000097908 */ /* 0x004ea20000001800 */
[----:B------:R-:W-:Y:S01]  /*7810*/  IMAD.MOV.U32 R10, RZ, RZ, 0x0 ;  /* 0x00000000ff0a7424 */ /* 0x000fe200078e00ff */
[----:B------:R-:W-:Y:S01]  /*7820*/  MOV R11, 0x3ff00000 ;  /* 0x3ff00000000b7802 */ /* 0x000fe20000000f00 */
[----:B------:R-:W-:Y:S01]  /*7830*/  IMAD.MOV.U32 R8, RZ, RZ, 0x1 ;  /* 0x00000001ff087424 */ /* 0x000fe200078e00ff */
[----:B------:R-:W-:Y:S01]  /*7840*/  BSSY.RECONVERGENT B4, `(.L_x_103) ;  /* 0x000001a000047945 */ /* 0x000fe20003800200 */
[----:B------:R-:W-:-:S04]  /*7850*/  IMAD R23, R23, R18, RZ ;  /* 0x0000001217177224 */ /* 0x000fc800078e02ff */
[----:B------:R-:W-:Y:S01]  /*7860*/  IMAD R23, R22, R19, R23 ;  /* 0x0000001316177224 */ /* 0x000fe200078e0217 */
[----:B--2---:R-:W-:-:S08]  /*7870*/  DFMA R6, R8, -179, R10 ;  /* 0xc06660000806782b */ /* 0x004fd0000000000a */
[----:B------:R-:W-:Y:S01]  /*7880*/  DFMA R12, R6, R6, R6 ;  /* 0x00000006060c722b */ /* 0x000fe20000000006 */
[----:B------:R-:W-:-:S04]  /*7890*/  IMAD.WIDE.U32 R6, R22, R18, RZ ;  /* 0x0000001216067225 */ /* 0x000fc800078e00ff */
[----:B------:R-:W-:Y:S01]  /*78a0*/  IMAD.IADD R23, R7, 0x1, R23 ;  /* 0x0000000107177824 */ /* 0x000fe200078e0217 */
[----:B------:R-:W-:Y:S02]  /*78b0*/  MOV R22, R6 ;  /* 0x0000000600167202 */ /* 0x000fe40000000f00 */
        /* <DEDUP_REMOVED lines=16> */
[----:B01---5:R-:W-:Y:S05]  /*79c0*/  CALL.REL.NOINC `($__internal_0_$__cuda_sm20_div_rn_f64_full) ;  /* 0x0000013800687944 */ /* 0x023fea0003c00000 */
[----:B------:R-:W-:-:S07]  /*79d0*/  IMAD.MOV.U32 R9, RZ, RZ, R7 ;  /* 0x000000ffff097224 */ /* 0x000fce00078e0007 */
.L_x_104:
[----:B------:R-:W-:Y:S05]  /*79e0*/  BSYNC.RECONVERGENT B4 ;  /* 0x0000000000047941 */ /* 0x000fea0003800200 */
.L_x_103:
        /* <DEDUP_REMOVED lines=29> */
[----:B01---5:R-:W-:Y:S05]  /*7bc0*/  CALL.REL.NOINC `($__internal_0_$__cuda_sm20_div_rn_f64_full) ;  /* 0x0000013400e87944 */ /* 0x023fea0003c00000 */
[----:B------:R-:W-:-:S07]  /*7bd0*/  MOV R9, R7 ;  /* 0x0000000700097202 */ /* 0x000fce0000000f00 */
.L_x_106:
[----:B------:R-:W-:Y:S05]  /*7be0*/  BSYNC.RECONVERGENT B4 ;  /* 0x0000000000047941 */ /* 0x000fea0003800200 */
.L_x_105:
[----:B------:R-:W2:Y:S01]  /*7bf0*/  MUFU.RCP64H R11, 169 ;  /* 0x40652000000b7908 */ /* 0x000ea20000001800 */
[----:B------:R-:W-:Y:S02]  /*7c00*/  HFMA2 R10, -RZ, RZ, 0, 5.9604644775390625e-08 ;  /* 0x00000001ff0a7431 */ /* 0x000fe400000001ff */
[----:B------:R-:W-:Y:S01]  /*7c10*/  IMAD.MOV.U32 R12, RZ, RZ, 0x0 ;  /* 0x00000000ff0c7424 */ /* 0x000fe200078e00ff */
[----:B------:R-:W-:Y:S01]  /*7c20*/  BSSY.RECONVERGENT B4, `(.L_x_107) ;  /* 0x0000020000047945 */ /* 0x000fe20003800200 */
[----:B------:R-:W-:Y:S02]  /*7c30*/  IMAD.MOV.U32 R13, RZ, RZ, 0x3ff00000 ;  /* 0x3ff00000ff0d7424 */ /* 0x000fe400078e00ff */
[----:B------:R-:W-:Y:S02]  /*7c40*/  IMAD.MOV.U32 R6, RZ, RZ, 0x1 ;  /* 0x00000001ff067424 */ /* 0x000fe400078e00ff */
[----:B------:R-:W-:Y:S01]  /*7c50*/  IMAD.MOV.U32 R7, RZ, RZ, 0x0 ;  /* 0x00000000ff077424 */ /* 0x000fe200078e00ff */
[----:B------:R-:W3:Y:S01]  /*7c60*/  F2I.F64.TRUNC R8, R8 ;  /* 0x0000000800087311 */ /* 0x000ee2000030d100 */
[----:B0-----:R-:W-:-:S02]  /*7c70*/  IMAD R35, R25, 0x35, RZ ;  /* 0x0000003519237824 */ /* 0x001fc400078e02ff */
[----:B------:R-:W-:Y:S01]  /*7c80*/  IMAD.WIDE.U32 R24, R24, 0x35, R6 ;  /* 0x0000003518187825 */ /* 0x000fe200078e0006 */
[----:B--2---:R-:W-:-:S08]  /*7c90*/  DFMA R22, R10, -169, R12 ;  /* 0xc06520000a16782b */ /* 0x004fd0000000000c */
[----:B------:R-:W-:-:S08]  /*7ca0*/  DFMA R22, R22, R22, R22 ;  /* 0x000000161616722b */ /* 0x000fd00000000016 */
[----:B------:R-:W-:Y:S01]  /*7cb0*/  DFMA R10, R10, R22, R10 ;  /* 0x000000160a0a722b */ /* 0x000fe2000000000a */
[----:B------:R-:W-:Y:S01]  /*7cc0*/  IADD3 R23, PT, PT, R25, R35, RZ ;  /* 0x0000002319177210 */ /* 0x000fe20007ffe0ff */
[----:B------:R-:W-:-:S06]  /*7cd0*/  IMAD.MOV.U32 R22, RZ, RZ, R24 ;  /* 0x000000ffff167224 */ /* 0x000fcc00078e0018 */
[C---:B------:R-:W-:Y:S01]  /*7ce0*/  DFMA R12, R10.reuse, -169, R12 ;  /* 0xc06520000a0c782b */ /* 0x040fe2000000000c */
[----:B------:R-:W0:Y:S07]  /*7cf0*/  I2F.F64.S64 R22, R22 ;  /* 0x0000001600167312 */ /* 0x000e2e0000301c00 */
[----:B------:R-:W-:Y:S01]  /*7d00*/  DFMA R24, R10, R12, R10 ;  /* 0x0000000c0a18722b */ /* 0x000fe2000000000a */
[----:B---3--:R-:W2:Y:S07]  /*7d10*/  I2F.F64 R10, R8 ;  /* 0x00000008000a7312 */ /* 0x008eae0000201c00 */
[----:B0-----:R-:W-:Y:S01]  /*7d20*/  DMUL R6, R24, R22 ;  /* 0x0000001618067228 */ /* 0x001fe20000000000 */
[----:B------:R-:W-:-:S07]  /*7d30*/  FSETP.GEU.AND P1, PT, |R23|, 6.5827683646048100446e-37, PT ;  /* 0x036000001700780b */ /* 0x000fce0003f2e200 */
[----:B------:R-:W-:Y:S02]  /*7d40*/  DFMA R12, R6, -169, R22 ;  /* 0xc0652000060c782b */ /* 0x000fe40000000016 */
[----:B--2---:R-:W-:-:S06]  /*7d50*/  DFMA R10, R10, -179, R32 ;  /* 0xc06660000a0a782b */ /* 0x004fcc0000000020 */
[----:B------:R-:W-:Y:S01]  /*7d60*/  DFMA R6, R24, R12, R6 ;  /* 0x0000000c1806722b */ /* 0x000fe20000000006 */
[----:B------:R0:W2:Y:S09]  /*7d70*/  F2I.S64.F64.TRUNC R24, R10 ;  /* 0x0000000a00187311 */ /* 0x0000b2000030d900 */
[----:B------:R-:W-:-:S05]  /*7d80*/  FFMA R12, RZ, 3.580078125, R7 ;  /* 0x40652000ff0c7823 */ /* 0x000fca0000000007 */
[----:B------:R-:W-:-:S13]  /*7d90*/  FSETP.GT.AND P0, PT, |R12|, 1.469367938527859385e-39, PT ;  /* 0x001000000c00780b */ /* 0x000fda0003f04200 */
[----:B0-2---:R-:W-:Y:S05]  /*7da0*/  @P0 BRA P1, `(.L_x_108) ;  /* 0x00000000001c0947 */ /* 0x005fea0000800000 */
[----:B------:R-:W-:Y:S01]  /*7db0*/  IMAD.MOV.U32 R8, RZ, RZ, R22 ;  /* 0x000000ffff087224 */ /* 0x000fe200078e0016 */
[----:B------:R-:W-:Y:S01]  /*7dc0*/  MOV R7, R23 ;  /* 0x0000001700077202 */ /* 0x000fe20000000f00 */
[----:B------:R-:W-:Y:S01]  /*7dd0*/  IMAD.MOV.U32 R66, RZ, RZ, RZ ;  /* 0x000000ffff427224 */ /* 0x000fe200078e00ff */
[----:B------:R-:W-:Y:S01]  /*7de0*/  MOV R6, 0x7e10 ;  /* 0x00007e1000067802 */ /* 0x000fe20000000f00 */
[----:B------:R-:W-:-:S07]  /*7df0*/  IMAD.MOV.U32 R67, RZ, RZ, 0x40652000 ;  /* 0x40652000ff437424 */ /* 0x000fce00078e00ff */
[----:B-1---5:R-:W-:Y:S05]  /*7e00*/  CALL.REL.NOINC `($__internal_0_$__cuda_sm20_div_rn_f64_full) ;  /* 0x0000013400587944 */ /* 0x022fea0003c00000 */
[----:B------:R-:W-:-:S07]  /*7e10*/  MOV R6, R8 ;  /* 0x0000000800067202 */ /* 0x000fce0000000f00 */
.L_x_108:
[----:B------:R-:W-:Y:S05]  /*7e20*/  BSYNC.RECONVERGENT B4 ;  /* 0x0000000000047941 */ /* 0x000fea0003800200 */
.L_x_107:
        /* <DEDUP_REMOVED lines=16> */
[----:B------:R-:W-:Y:S02]  /*7f30*/  IMAD R35, R24, R23, R35 ;  /* 0x0000001718237224 */ /* 0x000fe400078e0223 */
[----:B------:R-:W-:Y:S02]  /*7f40*/  IMAD.MOV.U32 R6, RZ, RZ, R8 ;  /* 0x000000ffff067224 */ /* 0x000fe400078e0008 */
[----:B------:R-:W-:Y:S01]  /*7f50*/  IMAD.IADD R7, R9, 0x1, R35 ;  /* 0x0000000109077824 */ /* 0x000fe200078e0223 */
[----:B------:R-:W-:Y:S01]  /*7f60*/  DFMA R34, R32, R12, R32 ;  /* 0x0000000c2022722b */ /* 0x000fe20000000020 */
[C---:B------:R-:W-:Y:S02]  /*7f70*/  IMAD R9, R18.reuse, R31, R19 ;  /* 0x0000001f12097224 */ /* 0x040fe400078e0213 */
[----:B------:R-:W-:Y:S02]  /*7f80*/  IMAD.WIDE.U32 R18, R18, R30, RZ ;  /* 0x0000001e12127225 */ /* 0x000fe400078e00ff */
[----:B------:R-:W0:Y:S03]  /*7f90*/  I2F.F64.S64 R6, R6 ;  /* 0x0000000600067312 */ /* 0x000e260000301c00 */
        /* <DEDUP_REMOVED lines=19> */
[----:B------:R-:W-:Y:S01]  /*80d0*/  MOV R66, RZ ;  /* 0x000000ff00427202 */ /* 0x000fe20000000f00 */
[----:B------:R-:W-:Y:S01]  /*80e0*/  IMAD.MOV.U32 R7, RZ, RZ, R19 ;  /* 0x000000ffff077224 */ /* 0x000fe200078e0013 */
[----:B------:R-:W-:Y:S01]  /*80f0*/  MOV R6, 0x8120 ;  /* 0x0000812000067802 */ /* 0x000fe20000000f00 */
[----:B------:R-:W-:-:S07]  /*8100*/  IMAD.MOV.U32 R67, RZ, RZ, 0x40666000 ;  /* 0x40666000ff437424 */ /* 0x000fce00078e00ff */
[----:B-1---5:R-:W-:Y:S05]  /*8110*/  CALL.REL.NOINC `($__internal_0_$__cuda_sm20_div_rn_f64_full) ;  /* 0x0000013000947944 */ /* 0x022fea0003c00000 */
[----:B------:R-:W-:-:S07]  /*8120*/  IMAD.MOV.U32 R9, RZ, RZ, R7 ;  /* 0x000000ffff097224 */ /* 0x000fce00078e0007 */
.L_x_110:
[----:B------:R-:W-:Y:S05]  /*8130*/  BSYNC.RECONVERGENT B4 ;  /* 0x0000000000047941 */ /* 0x000fea0003800200 */
.L_x_109:
[----:B------:R-:W0:Y:S01]  /*8140*/  MUFU.RCP64H R11, 179 ;  /* 0x40666000000b7908 */ /* 0x000e220000001800 */
[----:B------:R-:W-:Y:S01]  /*8150*/  MOV R12, 0x0 ;  /* 0x00000000000c7802 */ /* 0x000fe20000000f00 */
[----:B------:R-:W-:Y:S01]  /*8160*/  IMAD.MOV.U32 R13, RZ, RZ, 0x3ff00000 ;  /* 0x3ff00000ff0d7424 */ /* 0x000fe200078e00ff */
[----:B------:R-:W-:Y:S01]  /*8170*/  BSSY.RECONVERGENT B4, `(.L_x_111) ;  /* 0x000001a000047945 */ /* 0x000fe20003800200 */
[----:B------:R-:W-:-:S04]  /*8180*/  IMAD.MOV.U32 R10, RZ, RZ, 0x1 ;  /* 0x00000001ff0a7424 */ /* 0x000fc800078e00ff */
[----:B------:R-:W2:Y:S02]  /*8190*/  F2I.F64.TRUNC R36, R8 ;  /* 0x0000000800247311 */ /* 0x000ea4000030d100 */
[----:B0-----:R-:W-:-:S06]  /*81a0*/  DFMA R32, R10, -179, R12 ;  /* 0xc06660000a20782b */ /* 0x001fcc000000000c */
[----:B--2---:R-:W0:Y:S02]  /*81b0*/  I2F.F64 R6, R36 ;  /* 0x0000002400067312 */ /* 0x004e240000201c00 */
[----:B------:R-:W-:-:S06]  /*81c0*/  DFMA R34, R32, R32, R32 ;  /* 0x000000202022722b */ /* 0x000fcc0000000020 */
[----:B------:R-:W2:Y:S02]  /*81d0*/  I2F.F64.S64 R32, R24 ;  /* 0x0000001800207312 */ /* 0x000ea40000301c00 */
        /* <DEDUP_REMOVED lines=19> */
.L_x_112:
[----:B------:R-:W-:Y:S05]  /*8310*/  BSYNC.RECONVERGENT B4 ;  /* 0x0000000000047941 */ /* 0x000fea0003800200 */
.L_x_111:
[----:B------:R-:W0:Y:S01]  /*8320*/  MUFU.RCP64H R11, 169 ;  /* 0x40652000000b7908 */ /* 0x000e220000001800 */
[----:B------:R-:W-:Y:S01]  /*8330*/  IMAD.MOV.U32 R12, RZ, RZ, 0x0 ;  /* 0x00000000ff0c7424 */ /* 0x000fe200078e00ff */
[----:B------:R-:W-:Y:S01]  /*8340*/  MOV R13, 0x3ff00000 ;  /* 0x3ff00000000d7802 */ /* 0x000fe20000000f00 */
[----:B------:R-:W-:Y:S01]  /*8350*/  IMAD.MOV.U32 R10, RZ, RZ, 0x1 ;  /* 0x00000001ff0a7424 */ /* 0x000fe200078e00ff */
[----:B------:R-:W-:Y:S01]  /*8360*/  MOV R7, 0x0 ;  /* 0x0000000000077802 */ /* 0x000fe20000000f00 */
[----:B------:R-:W-:Y:S01]  /*8370*/  IMAD.MOV.U32 R6, RZ, RZ, 0x1 ;  /* 0x00000001ff067424 */ /* 0x000fe200078e00ff */
[----:B------:R-:W-:Y:S01]  /*8380*/  BSSY.RECONVERGENT B4, `(.L_x_113) ;  /* 0x000001d000047945 */ /* 0x000fe20003800200 */
[----:B------:R-:W-:Y:S01]  /*8390*/  IMAD R35, R23, 0x35, RZ ;  /* 0x0000003517237824 */ /* 0x000fe200078e02ff */
[----:B------:R-:W2:Y:S01]  /*83a0*/  F2I.F64.TRUNC R8, R8 ;  /* 0x0000000800087311 */ /* 0x000ea2000030d100 */
[----:B------:R-:W-:Y:S01]  /*83b0*/  IMAD.WIDE.U32 R22, R22, 0x35, R6 ;  /* 0x0000003516167825 */ /* 0x000fe200078e0006 */
[----:B0-----:R-:W-:-:S08]  /*83c0*/  DFMA R18, R10, -169, R12 ;  /* 0xc06520000a12782b */ /* 0x001fd0000000000c */
[----:B------:R-:W-:-:S08]  /*83d0*/  DFMA R18, R18, R18, R18 ;  /* 0x000000121212722b */ /* 0x000fd00000000012 */
[----:B------:R-:W-:Y:S01]  /*83e0*/  DFMA R10, R10, R18, R10 ;  /* 0x000000120a0a722b */ /* 0x000fe2000000000a */
[----:B------:R-:W-:Y:S02]  /*83f0*/  IMAD.IADD R19, R23, 0x1, R35 ;  /* 0x0000000117137824 */ /* 0x000fe400078e0223 */
[----:B------:R-:W-:-:S05]  /*8400*/  IMAD.MOV.U32 R18, RZ, RZ, R22 ;  /* 0x000000ffff127224 */ /* 0x000fca00078e0016 */
[C---:B------:R-:W-:Y:S01]  /*8410*/  DFMA R12, R10.reuse, -169, R12 ;  /* 0xc06520000a0c782b */ /* 0x040fe2000000000c */
[----:B------:R-:W0:Y:S07]  /*8420*/  I2F.F64.S64 R18, R18 ;  /* 0x0000001200127312 */ /* 0x000e2e0000301c00 */
[----:B------:R-:W-:Y:S01]  /*8430*/  DFMA R22, R10, R12, R10 ;  /* 0x0000000c0a16722b */ /* 0x000fe2000000000a */
[----:B--2---:R-:W2:Y:S07]  /*8440*/  I2F.F64 R10, R8 ;  /* 0x00000008000a7312 */ /* 0x004eae0000201c00 */
        /* <DEDUP_REMOVED lines=16> */
.L_x_114:
[----:B------:R-:W-:Y:S05]  /*8550*/  BSYNC.RECONVERGENT B4 ;  /* 0x0000000000047941 */ /* 0x000fea0003800200 */
.L_x_113:
        /* <DEDUP_REMOVED lines=46> */
[----:B-1---5:R-:W-:Y:S05]  /*8840*/  CALL.REL.NOINC `($__internal_0_$__cuda_sm20_div_rn_f64_full) ;  /* 0x0000012800c87944 */ /* 0x022fea0003c00000 */
[----:B------:R-:W-:-:S07]  /*8850*/  MOV R9, R7 ;  /* 0x0000000700097202 */ /* 0x000fce0000000f00 */
.L_x_116:
[----:B------:R-:W-:Y:S05]  /*8860*/  BSYNC.RECONVERGENT B4 ;  /* 0x0000000000047941 */ /* 0x000fea0003800200 */
.L_x_115:
        /* <DEDUP_REMOVED lines=27> */
[----:B-1---5:R-:W-:Y:S05]  /*8a20*/  CALL.REL.NOINC `($__internal_0_$__cuda_sm20_div_rn_f64_full) ;  /* 0x0000012800507944 */ /* 0x022fea0003c00000 */
[----:B------:R-:W-:-:S07]  /*8a30*/  IMAD.MOV.U32 R9, RZ, RZ, R7 ;  /* 0x000000ffff097224 */ /* 0x000fce00078e0007 */
.L_x_118:
[----:B------:R-:W-:Y:S05]  /*8a40*/  BSYNC.RECONVERGENT B4 ;  /* 0x0000000000047941 */ /* 0x000fea0003800200 */
.L_x_117:
        /* <DEDUP_REMOVED lines=9> */
[----:B------:R-:W-:Y:S01]  /*8ae0*/  IMAD.WIDE.U32 R18, R18, 0x35, R6 ;  /* 0x0000003512127825 */ /* 0x000fe200078e0006 */
[----:B0-----:R-:W-:-:S08]  /*8af0*/  DFMA R30, R10, -169, R12 ;  /* 0xc06520000a1e782b */ /* 0x001fd0000000000c */
[----:B------:R-:W-:-:S08]  /*8b00*/  DFMA R30, R30, R30, R30 ;  /* 0x0000001e1e1e722b */ /* 0x000fd0000000001e */
[----:B------:R-:W-:Y:S01]  /*8b10*/  DFMA R10, R10, R30, R10 ;  /* 0x0000001e0a0a722b */ /* 0x000fe2000000000a */
[----:B------:R-:W-:Y:S01]  /*8b20*/  IMAD.IADD R31, R19, 0x1, R35 ;  /* 0x00000001131f7824 */ /* 0x000fe200078e0223 */
[----:B------:R-:W-:-:S06]  /*8b30*/  MOV R30, R18 ;  /* 0x00000012001e7202 */ /* 0x000fcc0000000f00 */
        /* <DEDUP_REMOVED lines=18> */
[----:B-1---5:R-:W-:Y:S05]  /*8c60*/  CALL.REL.NOINC `($__internal_0_$__cuda_sm20_div_rn_f64_full) ;  /* 0x0000012400c07944 */ /* 0x022fea0003c00000 */
[----:B------:R-:W-:-:S07]  /*8c70*/  IMAD.MOV.U32 R6, RZ, RZ, R8 ;  /* 0x000000ffff067224 */ /* 0x000fce00078e0008 */
.L_x_120:
[----:B------:R-:W-:Y:S05]  /*8c80*/  BSYNC.RECONVERGENT B4 ;  /* 0x0000000000047941 */ /* 0x000fea0003800200 */
.L_x_119:
[----:B------:R-:W0:Y:S01]  /*8c90*/  F2I.F64.TRUNC R6, R6 ;  /* 0x0000000600067311 */ /* 0x000e22000030d100 */
[----:B------:R-:W-:Y:S01]  /*8ca0*/  MOV R12, 0x0 ;  /* 0x00000000000c7802 */ /* 0x000fe20000000f00 */
[----:B------:R-:W-:Y:S01]  /*8cb0*/  IMAD.MOV.U32 R13, RZ, RZ, 0x3ff00000 ;  /* 0x3ff00000ff0d7424 */ /* 0x000fe200078e00ff */
[----:B------:R-:W-:Y:S01]  /*8cc0*/  BSSY.RECONVERGENT B4, `(.L_x_121) ;  /* 0x000002d000047945 */ /* 0x000fe20003800200 */
[----:B------:R-:W-:Y:S02]  /*8cd0*/  IMAD.MOV.U32 R10, RZ, RZ, 0x1 ;  /* 0x00000001ff0a7424 */ /* 0x000fe400078e00ff */
[----:B------:R-:W-:Y:S02]  /*8ce0*/  IMAD R25, R25, R22, RZ ;  /* 0x0000001619197224 */ /* 0x000fe400078e02ff */
[----:B------:R-:W2:Y:S08]  /*8cf0*/  MUFU.RCP64H R11, 179 ;  /* 0x40666000000b7908 */ /* 0x000eb00000001800 */
[----:B0-----:R-:W0:Y:S01]  /*8d00*/  I2F.F64 R8, R6 ;  /* 0x0000000600087312 */ /* 0x001e220000201c00 */
[----:B--2---:R-:W-:-:S02]  /*8d10*/  DFMA R32, R10, -179, R12 ;  /* 0xc06660000a20782b */ /* 0x004fc4000000000c */
        /* <DEDUP_REMOVED lines=8> */
[----:B------:R-:W-:-:S03]  /*8da0*/  IMAD.MOV.U32 R6, RZ, RZ, R8 ;  /* 0x000000ffff067224 */ /* 0x000fc600078e0008 */
[----:B------:R-:W-:Y:S01]  /*8db0*/  IADD3 R7, PT, PT, R9, R35, RZ ;  /* 0x0000002309077210 */ /* 0x000fe20007ffe0ff */
[----:B------:R-:W-:Y:S01]  /*8dc0*/  IMAD R9, R23, R24, R25 ;  /* 0x0000001817097224 */ /* 0x000fe200078e0219 */
[----:B------:R-:W-:Y:S01]  /*8dd0*/  DFMA R34, R32, R12, R32 ;  /* 0x0000000c2022722b */ /* 0x000fe20000000020 */
[----:B------:R-:W-:-:S03]  /*8de0*/  IMAD.WIDE.U32 R24, R24, R22, RZ ;  /* 0x0000001618187225 */ /* 0x000fc600078e00ff */
[----:B------:R-:W0:Y:S01]  /*8df0*/  I2F.F64.S64 R6, R6 ;  /* 0x0000000600067312 */ /* 0x000e220000301c00 */
[----:B------:R-:W-:-:S07]  /*8e00*/  IMAD.IADD R25, R25, 0x1, R9 ;  /* 0x0000000119197824 */ /* 0x000fce00078e0209 */
        /* <DEDUP_REMOVED lines=17> */
[----:B------:R-:W-:Y:S01]  /*8f20*/  MOV R8, R24 ;  /* 0x0000001800087202 */ /* 0x000fe20000000f00 */
[----:B------:R-:W-:Y:S01]  /*8f30*/  IMAD.MOV.U32 R7, RZ, RZ, R25 ;  /* 0x000000ffff077224 */ /* 0x000fe200078e0019 */
[----:B------:R-:W-:Y:S01]  /*8f40*/  MOV R67, 0x40666000 ;  /* 0x4066600000437802 */ /* 0x000fe20000000f00 */
[----:B------:R-:W-:Y:S01]  /*8f50*/  IMAD.MOV.U32 R66, RZ, RZ, RZ ;  /* 0x000000ffff427224 */ /* 0x000fe200078e00ff */
[----:B------:R-:W-:-:S07]  /*8f60*/  MOV R6, 0x8f80 ;  /* 0x00008f8000067802 */ /* 0x000fce0000000f00 */
[----:B-1---5:R-:W-:Y:S05]  /*8f70*/  CALL.REL.NOINC `($__internal_0_$__cuda_sm20_div_rn_f64_full) ;  /* 0x0000012000fc7944 */ /* 0x022fea0003c00000 */
[----:B------:R-:W-:-:S07]  /*8f80*/  IMAD.MOV.U32 R9, RZ, RZ, R7 ;  /* 0x000000ffff097224 */ /* 0x000fce00078e0007 */
.L_x_122:
[----:B------:R-:W-:Y:S05]  /*8f90*/  BSYNC.RECONVERGENT B4 ;  /* 0x0000000000047941 */ /* 0x000fea0003800200 */
.L_x_121:
[----:B------:R-:W0:Y:S01]  /*8fa0*/  MUFU.RCP64H R11, 179 ;  /* 0x40666000000b7908 */ /* 0x000e220000001800 */
[----:B------:R-:W-:Y:S01]  /*8fb0*/  IMAD.MOV.U32 R12, RZ, RZ, 0x0 ;  /* 0x00000000ff0c7424 */ /* 0x000fe200078e00ff */
[----:B------:R-:W-:Y:S01]  /*8fc0*/  MOV R13, 0x3ff00000 ;  /* 0x3ff00000000d7802 */ /* 0x000fe20000000f00 */
[----:B------:R-:W-:Y:S01]  /*8fd0*/  IMAD.MOV.U32 R10, RZ, RZ, 0x1 ;  /* 0x00000001ff0a7424 */ /* 0x000fe200078e00ff */
[----:B------:R-:W-:Y:S04]  /*8fe0*/  BSSY.RECONVERGENT B4, `(.L_x_123) ;  /* 0x0000019000047945 */ /* 0x000fe80003800200 */
[----:B------:R-:W2:Y:S01]  /*8ff0*/  F2I.F64.TRUNC R36, R8 ;  /* 0x0000000800247311 */ /* 0x000ea2000030d100 */
[----:B0-----:R-:W-:-:S07]  /*9000*/  DFMA R32, R10, -179, R12 ;  /* 0xc06660000a20782b */ /* 0x001fce000000000c */
[----:B--2---:R-:W0:Y:S01]  /*9010*/  I2F.F64 R6, R36 ;  /* 0x0000002400067312 */ /* 0x004e220000201c00 */
[----:B------:R-:W-:-:S07]  /*9020*/  DFMA R34, R32, R32, R32 ;  /* 0x000000202022722b */ /* 0x000fce0000000020 */
[----:B------:R-:W2:Y:S01]  /*9030*/  I2F.F64.S64 R32, R18 ;  /* 0x0000001200207312 */ /* 0x000ea20000301c00 */
        /* <DEDUP_REMOVED lines=17> */
[----:B-1---5:R-:W-:Y:S05]  /*9150*/  CALL.REL.NOINC `($__internal_0_$__cuda_sm20_div_rn_f64_full) ;  /* 0x0000012000847944 */ /* 0x022fea0003c00000 */
[----:B------:R-:W-:-:S07]  /*9160*/  MOV R9, R7 ;  /* 0x0000000700097202 */ /* 0x000fce0000000f00 */
.L_x_124:
[----:B------:R-:W-:Y:S05]  /*9170*/  BSYNC.RECONVERGENT B4 ;  /* 0x0000000000047941 */ /* 0x000fea0003800200 */
.L_x_123:
[----:B------:R-:W0:Y:S01]  /*9180*/  MUFU.RCP64H R11, 169 ;  /* 0x40652000000b7908 */ /* 0x000e220000001800 */
[----:B------:R-:W-:Y:S02]  /*9190*/  HFMA2 R10, -RZ, RZ, 0, 5.9604644775390625e-08 ;  /* 0x00000001ff0a7431 */ /* 0x000fe400000001ff */
[----:B------:R-:W-:Y:S01]  /*91a0*/  IMAD.MOV.U32 R12, RZ, RZ, 0x0 ;  /* 0x00000000ff0c7424 */ /* 0x000fe200078e00ff */
[----:B------:R-:W-:Y:S01]  /*91b0*/  BSSY.RECONVERGENT B4, `(.L_x_125) ;  /* 0x0000020000047945 */ /* 0x000fe20003800200 */
[----:B------:R-:W-:Y:S02]  /*91c0*/  IMAD.MOV.U32 R13, RZ, RZ, 0x3ff00000 ;  /* 0x3ff00000ff0d7424 */ /* 0x000fe400078e00ff */
[----:B------:R-:W-:Y:S02]  /*91d0*/  IMAD.MOV.U32 R6, RZ, RZ, 0x1 ;  /* 0x00000001ff067424 */ /* 0x000fe400078e00ff */
[----:B------:R-:W-:Y:S01]  /*91e0*/  IMAD.MOV.U32 R7, RZ, RZ, 0x0 ;  /* 0x00000000ff077424 */ /* 0x000fe200078e00ff */
[----:B------:R-:W2:Y:S01]  /*91f0*/  F2I.F64.TRUNC R8, R8 ;  /* 0x0000000800087311 */ /* 0x000ea2000030d100 */
[----:B------:R-:W-:-:S02]  /*9200*/  IMAD R35, R31, 0x35, RZ ;  /* 0x000000351f237824 */ /* 0x000fc400078e02ff */
[----:B------:R-:W-:Y:S01]  /*9210*/  IMAD.WIDE.U32 R30, R30, 0x35, R6 ;  /* 0x000000351e1e7825 */ /* 0x000fe200078e0006 */
[----:B0-----:R-:W-:-:S08]  /*9220*/  DFMA R24, R10, -169, R12 ;  /* 0xc06520000a18782b */ /* 0x001fd0000000000c */
[----:B------:R-:W-:-:S08]  /*9230*/  DFMA R24, R24, R24, R24 ;  /* 0x000000181818722b */ /* 0x000fd00000000018 */
[----:B------:R-:W-:Y:S01]  /*9240*/  DFMA R10, R10, R24, R10 ;  /* 0x000000180a0a722b */ /* 0x000fe2000000000a */
[----:B------:R-:W-:Y:S01]  /*9250*/  IADD3 R25, PT, PT, R31, R35, RZ ;  /* 0x000000231f197210 */ /* 0x000fe20007ffe0ff */
[----:B------:R-:W-:-:S06]  /*9260*/  IMAD.MOV.U32 R24, RZ, RZ, R30 ;  /* 0x000000ffff187224 */ /* 0x000fcc00078e001e */
        /* <DEDUP_REMOVED lines=20> */
.L_x_126:
[----:B------:R-:W-:Y:S05]  /*93b0*/  BSYNC.RECONVERGENT B4 ;  /* 0x0000000000047941 */ /* 0x000fea0003800200 */
.L_x_125:
[----:B------:R-:W0:Y:S01]  /*93c0*/  F2I.F64.TRUNC R6, R6 ;  /* 0x0000000600067311 */ /* 0x000e22000030d100 */
[----:B------:R-:W-:-:S05]  /*93d0*/  VIADD R21, R21, 0x4 ;  /* 0x0000000415157836 */ /* 0x000fca0000000000 */
[----:B------:R-:W-:Y:S02]  /*93e0*/  ISETP.NE.AND P1, PT, R21, 0x31, PT ;  /* 0x000000311500780c */ /* 0x000fe40003f25270 */
        /* <DEDUP_REMOVED lines=18> */
[C---:B------:R-:W-:Y:S01]  /*9510*/  IMAD.WIDE.U32 R6, R3.reuse, 0x8, R14 ;  /* 0x0000000803067825 */ /* 0x040fe200078e000e */
[----:B------:R-:W-:-:S04]  /*9520*/  IADD3 R3, PT, PT, R3, 0x1, RZ ;  /* 0x0000000103037810 */ /* 0x000fc80007ffe0ff */
[----:B------:R3:W-:Y:S01]  /*9530*/  STG.E.64 desc[UR4][R6.64+0x1f48], R28 ;  /* 0x001f481c06007986 */ /* 0x0007e2000c101b04 */
        /* <DEDUP_REMOVED lines=11> */
[----:B0-----:R-:W0:Y:S08]  /*95f0*/  LDC.64 R26, c[0x4][RZ] ;  /* 0x01000000ff1a7b82 */ /* 0x001e300000000a00 */
        /* <DEDUP_REMOVED lines=26> */
[C---:B------:R-:W-:Y:S02]  /*97a0*/  DMUL R8, R6.reuse, 362436 ;  /* 0x41161f1006087828 */ /* 0x040fe40000000000 */
[C---:B------:R-:W-:Y:S02]  /*97b0*/  DMUL R10, R6.reuse, UR6 ;  /* 0x00000006060a7c28 */ /* 0x040fe40008000000 */
[----:B------:R-:W-:-:S03]  /*97c0*/  DMUL R12, R6, UR8 ;  /* 0x00000008060c7c28 */ /* 0x000fc60008000000 */
[----:B------:R2:W-:Y:S04]  /*97d0*/  STG.E.64 desc[UR4][R14.64+0x2268], R8 ;  /* 0x002268080e007986 */ /* 0x0005e8000c101b04 */
[----:B0-----:R2:W-:Y:S04]  /*97e0*/  STG.E.64 desc[UR4][R26.64], R10 ;  /* 0x0000000a1a007986 */ /* 0x0015e8000c101b04 */
[----:B----4-:R2:W-:Y:S04]  /*97f0*/  STG.E.64 desc[UR4][R28.64], R12 ;  /* 0x0000000c1c007986 */ /* 0x0105e8000c101b04 */
[----:B------:R-:W3:Y:S01]  /*9800*/  LDG.E.64 R18, desc[UR4][R14.64+0x2290] ;  /* 0x002290040e127981 */ /* 0x000ee2000c1e1b00 */
[----:B------:R-:W-:Y:S01]  /*9810*/  IMAD.MOV.U32 R30, RZ, RZ, 0x61 ;  /* 0x00000061ff1e7424 */ /* 0x000fe200078e00ff */
[----:B------:R-:W-:Y:S01]  /*9820*/  BSSY.RECONVERGENT B1, `(.L_x_129) ;  /* 0x0000043000017945 */ /* 0x000fe20003800200 */
[----:B------:R-:W-:-:S05]  /*9830*/  IMAD.MOV.U32 R31, RZ, RZ, 0x21 ;  /* 0x00000021ff1f7424 */ /* 0x000fca00078e00ff */
[----:B------:R2:W-:Y:S01]  /*9840*/  STG.E.64 desc[UR4][R14.64+0x2260], R30 ;  /* 0x0022601e0e007986 */ /* 0x0005e2000c101b04 */
[----:B---3--:R-:W-:-:S08]  /*9850*/  DADD R22, R18, 1 ;  /* 0x3ff0000012167429 */ /* 0x008fd00000000000 */
[----:B------:R-:W-:-:S14]  /*9860*/  DSETP.GE.AND P0, PT, R22, 1, PT ;  /* 0x3ff000001600742a */ /* 0x000fdc0003f06000 */
[----:B--2---:R-:W-:Y:S05]  /*9870*/  @!P0 BRA `(.L_x_130) ;  /* 0x0000000000f48947 */ /* 0x004fea0003800000 */
[----:B------:R0:W5:Y:S01]  /*9880*/  LDG.E.64 R6, desc[UR4][R14.64+0x2288] ;  /* 0x002288040e067981 */ /* 0x000162000c1e1b00 */
[----:B------:R-:W-:Y:S01]  /*9890*/  MOV R3, 0x1 ;  /* 0x0000000100037802 */ /* 0x000fe20000000f00 */
[----:B------:R-:W-:Y:S01]  /*98a0*/  IMAD.MOV.U32 R8, RZ, RZ, 0x0 ;  /* 0x00000000ff087424 */ /* 0x000fe200078e00ff */
[----:B------:R-:W-:Y:S01]  /*98b0*/  MOV R26, 0x61 ;  /* 0x00000061001a7802 */ /* 0x000fe20000000f00 */
[----:B------:R-:W-:Y:S02]  /*98c0*/  IMAD.MOV.U32 R9, RZ, RZ, 0x3ff00000 ;  /* 0x3ff00000ff097424 */ /* 0x000fe400078e00ff */
[----:B------:R-:W-:-:S07]  /*98d0*/  IMAD.MOV.U32 R27, RZ, RZ, 0x21 ;  /* 0x00000021ff1b7424 */ /* 0x000fce00078e00ff */
.L_x_135:
        /* <DEDUP_REMOVED lines=10> */
[----:B------:R-:W-:-:S06]  /*9980*/  IMAD.MOV.U32 R21, RZ, RZ, 0x1 ;  /* 0x00000001ff157424 */ /* 0x000fcc00078e00ff */
[----:B------:R-:W3:Y:S02]  /*9990*/  LDC.64 R22, c[0x4][RZ] ;  /* 0x01000000ff167b82 */ /* 0x000ee40000000a00 */
.L_x_134:
        /* <DEDUP_REMOVED lines=13> */
[----:B----4-:R-:W-:Y:S01]  /*9a70*/  VIADD R9, R9, 0xffffffff ;  /* 0xffffffff09097836 */ /* 0x010fe20000000000 */
[----:B------:R-:W-:-:S04]  /*9a80*/  IADD3 R8, PT, PT, R8, -0x1, RZ ;  /* 0xffffffff08087810 */ /* 0x000fc80007ffe0ff */
        /* <DEDUP_REMOVED lines=12> */
[----:B------:R-:W-:-:S04]  /*9b50*/  VIADD R21, R21, 0x1 ;  /* 0x0000000115157836 */ /* 0x000fc80000000000 */
[----:B------:R-:W2:Y:S01]  /*9b60*/  I2F.F64.U32 R10, R21 ;  /* 0x00000015000a7312 */ /* 0x000ea20000201800 */
[----:B---3--:R-:W-:-:S07]  /*9b70*/  @!P0 DADD R6, R8, R6 ;  /* 0x0000000008068229 */ /* 0x008fce0000000006 */
[----:B------:R0:W-:Y:S01]  /*9b80*/  @!P0 STG.E.64 desc[UR4][R14.64+0x2268], R6 ;  /* 0x002268060e008986 */ /* 0x0001e2000c101b04 */
[----:B--2---:R-:W-:-:S14]  /*9b90*/  DSETP.GE.AND P0, PT, R12, R10, PT ;  /* 0x0000000a0c00722a */ /* 0x004fdc0003f06000 */
[----:B0-----:R-:W-:Y:S05]  /*9ba0*/  @P0 BRA `(.L_x_134) ;  /* 0xfffffffc007c0947 */ /* 0x001fea000383ffff */
[----:B------:R-:W-:Y:S05]  /*9bb0*/  BSYNC.RECONVERGENT B5 ;  /* 0x0000000000057941 */ /* 0x000fea0003800200 */
.L_x_133:
[----:B------:R2:W5:Y:S01]  /*9bc0*/  LDG.E.64 R18, desc[UR4][R14.64+0x2290] ;  /* 0x002290040e127981 */ /* 0x000562000c1e1b00 */
[----:B------:R-:W-:Y:S01]  /*9bd0*/  MOV R6, R12 ;  /* 0x0000000c00067202 */ /* 0x000fe20000000f00 */
[----:B------:R-:W-:-:S07]  /*9be0*/  IMAD.MOV.U32 R7, RZ, RZ, R13 ;  /* 0x000000ffff077224 */ /* 0x000fce00078e000d */
.L_x_132:
[----:B------:R-:W-:Y:S05]  /*9bf0*/  BSYNC.RECONVERGENT B4 ;  /* 0x0000000000047941 */ /* 0x000fea0003800200 */
.L_x_131:
[----:B------:R-:W-:Y:S01]  /*9c00*/  VIADD R3, R3, 0x1 ;  /* 0x0000000103037836 */ /* 0x000fe20000000000 */
[----:B-----5:R-:W-:-:S03]  /*9c10*/  DADD R10, R18, 1 ;  /* 0x3ff00000120a7429 */ /* 0x020fc60000000000 */
[----:B------:R-:W3:Y:S05]  /*9c20*/  I2F.F64.U32 R8, R3 ;  /* 0x0000000300087312 */ /* 0x000eea0000201800 */
[----:B---3--:R-:W-:-:S14]  /*9c30*/  DSETP.GE.AND P0, PT, R10, R8, PT ;  /* 0x000000080a00722a */ /* 0x008fdc0003f06000 */
[----:B------:R-:W-:Y:S05]  /*9c40*/  @P0 BRA `(.L_x_135) ;  /* 0xfffffffc00240947 */ /* 0x000fea000383ffff */
.L_x_130:
[----:B------:R-:W-:Y:S05]  /*9c50*/  BSYNC.RECONVERGENT B1 ;  /* 0x0000000000017941 */ /* 0x000fea0003800200 */
.L_x_129:
[----:B------:R-:W3:Y:S02]  /*9c60*/  LDG.E R3, desc[UR4][R14.64+0x2274] ;  /* 0x002274040e037981 */ /* 0x000ee4000c1e1900 */
[----:B---3--:R-:W-:-:S13]  /*9c70*/  ISETP.NE.AND P0, PT, R3, 0x1, PT ;  /* 0x000000010300780c */ /* 0x008fda0003f05270 */
[----:B------:R4:W-:Y:S01]  /*9c80*/  @!P0 STG.E desc[UR4][R14.64+0x2274], RZ ;  /* 0x002274ff0e008986 */ /* 0x0009e2000c101904 */
[----:B------:R-:W-:Y:S05]  /*9c90*/  @!P0 BREAK.RELIABLE B2 ;  /* 0x0000000000028942 */ /* 0x000fea0003800100 */
[----:B------:R-:W-:Y:S01]  /*9ca0*/  @!P0 MOV R3, 0x1 ;  /* 0x0000000100038802 */ /* 0x000fe20000000f00 */
[----:B------:R-:W-:Y:S06]  /*9cb0*/  @!P0 BRA `(.L_x_136) ;  /* 0x0000000400208947 */ /* 0x000fec0003800000 */
.L_x_98:
[----:B------:R-:W-:Y:S05]  /*9cc0*/  BSYNC.RELIABLE B2 ;  /* 0x0000000000027941 */ /* 0x000fea0003800100 */
.L_x_97:
[----:B------:R-:W-:Y:S01]  /*9cd0*/  IMAD.MOV.U32 R3, RZ, RZ, 0x1 ;  /* 0x00000001ff037424 */ /* 0x000fe200078e00ff */
[----:B------:R-:W-:Y:S01]  /*9ce0*/  ISETP.GE.AND P0, PT, R20, 0x1, PT ;  /* 0x000000011400780c */ /* 0x000fe20003f06270 */
[----:B------:R-:W-:Y:S03]  /*9cf0*/  BSSY.RECONVERGENT B1, `(.L_x_137) ;  /* 0x0000037000017945 */ /* 0x000fe60003800200 */
[----:B------:R0:W-:Y:S09]  /*9d00*/  STG.E desc[UR4][R14.64+0x2258], R3 ;  /* 0x002258030e007986 */ /* 0x0001f2000c101904 */
[----:B------:R-:W-:Y:S05]  /*9d10*/  @!P0 BRA `(.L_x_138) ;  /* 0x0000000000d08947 */ /* 0x000fea0003800000 */
[----:B------:R-:W0:Y:S08]  /*9d20*/  LDC.64 R20, c[0x4][0x20] ;  /* 0x01000800ff147b82 */ /* 0x000e300000000a00 */
[----:B------:R-:W0:Y:S02]  /*9d30*/  LDC.64 R22, c[0x4][RZ] ;  /* 0x01000000ff167b82 */ /* 0x000e240000000a00 */
.L_x_139:
[----:B------:R-:W2:Y:S04]  /*9d40*/  LDG.E.64 R6, desc[UR4][R14.64+0x2260] ;  /* 0x002260040e067981 */ /* 0x000ea8000c1e1b00 */
[----:B0-----:R-:W3:Y:S01]  /*9d50*/  LDG.E.64 R12, desc[UR4][R20.64] ;  /* 0x00000004140c7981 */ /* 0x001ee2000c1e1b00 */
[----:B--2---:R-:W-:-:S04]  /*9d60*/  IMAD.WIDE R10, R7, 0x8, R14 ;  /* 0x00000008070a7825 */ /* 0x004fc800078e020e */
[----:B------:R-:W-:Y:S02]  /*9d70*/  IMAD.WIDE R6, R6, 0x8, R14 ;  /* 0x0000000806067825 */ /* 0x000fe400078e020e */
[----:B------:R-:W2:Y:S04]  /*9d80*/  LDG.E.64 R10, desc[UR4][R10.64+0x1f48] ;  /* 0x001f48040a0a7981 */ /* 0x000ea8000c1e1b00 */
[----:B------:R-:W2:Y:S02]  /*9d90*/  LDG.E.64 R8, desc[UR4][R6.64+0x1f48] ;  /* 0x001f480406087981 */ /* 0x000ea4000c1e1b00 */
[----:B--2---:R-:W-:-:S08]  /*9da0*/  DADD R8, R8, -R10 ;  /* 0x0000000008087229 */ /* 0x004fd0000000080a */
[C---:B---3--:R-:W-:Y:S02]  /*9db0*/  DADD R12, R8.reuse, R12 ;  /* 0x00000000080c7229 */ /* 0x048fe4000000000c */
[----:B------:R-:W-:-:S08]  /*9dc0*/  DSETP.GEU.AND P0, PT, R8, RZ, PT ;  /* 0x000000ff0800722a */ /* 0x000fd00003f0e000 */
[----:B------:R-:W-:Y:S02]  /*9dd0*/  FSEL R8, R12, R8, !P0 ;  /* 0x000000080c087208 */ /* 0x000fe40004000000 */
[----:B------:R-:W-:-:S05]  /*9de0*/  FSEL R9, R13, R9, !P0 ;  /* 0x000000090d097208 */ /* 0x000fca0004000000 */
[----:B------:R0:W-:Y:S04]  /*9df0*/  STG.E.64 desc[UR4][R6.64+0x1f48], R8 ;  /* 0x001f480806007986 */ /* 0x0001e8000c101b04 */
[----:B------:R-:W2:Y:S04]  /*9e00*/  LDG.E.64 R12, desc[UR4][R14.64+0x2260] ;  /* 0x002260040e0c7981 */ /* 0x000ea8000c1e1b00 */
[----:B------:R-:W3:Y:S04]  /*9e10*/  LDG.E.64 R10, desc[UR4][R14.64+0x2268] ;  /* 0x002268040e0a7981 */ /* 0x000ee8000c1e1b00 */
[----:B------:R-:W4:Y:S01]  /*9e20*/  LDG.E R3, desc[UR4][R14.64+0x2258] ;  /* 0x002258040e037981 */ /* 0x000f22000c1e1900 */
[----:B--2---:R-:W-:Y:S01]  /*9e30*/  VIADD R12, R12, 0xffffffff ;  /* 0xffffffff0c0c7836 */ /* 0x004fe20000000000 */
[----:B------:R-:W-:-:S04]  /*9e40*/  IADD3 R13, PT, PT, R13, -0x1, RZ ;  /* 0xffffffff0d0d7810 */ /* 0x000fc80007ffe0ff */
[C---:B------:R-:W-:Y:S02]  /*9e50*/  ISETP.NE.AND P0, PT, R12.reuse, RZ, PT ;  /* 0x000000ff0c00720c */ /* 0x040fe40003f05270 */
[C---:B------:R-:W-:Y:S02]  /*9e60*/  ISETP.NE.AND P1, PT, R13.reuse, RZ, PT ;  /* 0x000000ff0d00720c */ /* 0x040fe40003f25270 */
[----:B------:R-:W-:Y:S02]  /*9e70*/  SEL R18, R12, 0x61, P0 ;  /* 0x000000610c127807 */ /* 0x000fe40000000000 */
[----:B------:R-:W-:-:S05]  /*9e80*/  SEL R19, R13, 0x61, P1 ;  /* 0x000000610d137807 */ /* 0x000fca0000800000 */
[----:B------:R-:W-:Y:S04]  /*9e90*/  STG.E.64 desc[UR4][R14.64+0x2260], R18 ;  /* 0x002260120e007986 */ /* 0x000fe8000c101b04 */
[----:B------:R-:W3:Y:S02]  /*9ea0*/  LDG.E.64 R12, desc[UR4][R22.64] ;  /* 0x00000004160c7981 */ /* 0x000ee4000c1e1b00 */
[----:B---3--:R-:W-:-:S08]  /*9eb0*/  DADD R10, R10, -R12 ;  /* 0x000000000a0a7229 */ /* 0x008fd0000000080c */
        /* <DEDUP_REMOVED lines=16> */
[----:B------:R-:W3:Y:S04]  /*9fc0*/  @!P0 LDG.E R13, desc[UR4][R14.64+0x2258] ;  /* 0x002258040e0d8981 */ /* 0x000ee8000c1e1900 */
[----:B0-----:R-:W4:Y:S01]  /*9fd0*/  @!P0 LDG.E.64 R10, desc[UR4][R24.64] ;  /* 0x00000004180a8981 */ /* 0x001f22000c1e1b00 */
[----:B---3--:R-:W-:-:S05]  /*9fe0*/  @!P0 IMAD.WIDE R12, R13, 0x8, R14 ;  /* 0x000000080d0c8825 */ /* 0x008fca00078e020e */
[----:B----4-:R2:W-:Y:S04]  /*9ff0*/  @!P0 STG.E.64 desc[UR4][R12.64], R10 ;  /* 0x0000000a0c008986 */ /* 0x0105e8000c101b04 */
[----:B------:R-:W3:Y:S02]  /*a000*/  LDG.E R3, desc[UR4][R14.64+0x2258] ;  /* 0x002258040e037981 */ /* 0x000ee4000c1e1900 */
[----:B---3--:R-:W-:-:S04]  /*a010*/  VIADD R3, R3, 0x1 ;  /* 0x0000000103037836 */ /* 0x008fc80000000000 */
[----:B------:R-:W0:Y:S01]  /*a020*/  I2F.F64 R18, R3 ;  /* 0x0000000300127312 */ /* 0x000e220000201c00 */
[----:B------:R2:W-:Y:S01]  /*a030*/  STG.E desc[UR4][R14.64+0x2258], R3 ;  /* 0x002258030e007986 */ /* 0x0005e2000c101904 */
[----:B0-----:R-:W-:-:S14]  /*a040*/  DSETP.GE.AND P0, PT, R4, R18, PT ;  /* 0x000000120400722a */ /* 0x001fdc0003f06000 */
[----:B--2---:R-:W-:Y:S05]  /*a050*/  @P0 BRA `(.L_x_139) ;  /* 0xfffffffc00380947 */ /* 0x004fea000383ffff */
.L_x_138:
[----:B------:R-:W-:Y:S05]  /*a060*/  BSYNC.RECONVERGENT B1 ;  /* 0x0000000000017941 */ /* 0x000fea0003800200 */
.L_x_137:
[----:B------:R-:W2:Y:S01]  /*a070*/  LDG.E.64 R6, desc[UR4][R14.64+0x2288] ;  /* 0x002288040e067981 */ /* 0x000ea2000c1e1b00 */
[----:B0-----:R-:W-:Y:S01]  /*a080*/  IMAD.MOV.U32 R3, RZ, RZ, 0x1 ;  /* 0x00000001ff037424 */ /* 0x001fe200078e00ff */
[----:B--2---:R-:W-:-:S07]  /*a090*/  DADD R6, R4, R6 ;  /* 0x0000000004067229 */ /* 0x004fce0000000006 */
[----:B------:R0:W-:Y:S01]  /*a0a0*/  STG.E.64 desc[UR4][R14.64+0x2288], R6 ;  /* 0x002288060e007986 */ /* 0x0001e2000c101b04 */
[----:B------:R-:W-:-:S14]  /*a0b0*/  DSETP.GE.AND P0, PT, R6, 1.00000000000000000000e+09, PT ;  /* 0x41cdcd650600742a */ /* 0x000fdc0003f06000 */
[----:B0-----:R-:W-:Y:S05]  /*a0c0*/  @!P0 BRA `(.L_x_136) ;  /* 0x00000000001c8947 */ /* 0x001fea0003800000 */
[----:B------:R-:W2:Y:S01]  /*a0d0*/  LDG.E.64 R4, desc[UR4][R14.64+0x2290] ;  /* 0x002290040e047981 */ /* 0x000ea2000c1e1b00 */
[----:B------:R-:W-:-:S07]  /*a0e0*/  DADD R6, R6, -1.00000000000000000000e+09 ;  /* 0xc1cdcd6506067429 */ /* 0x000fce0000000000 */
[----:B------:R0:W-:Y:S01]  /*a0f0*/  STG.E.64 desc[UR4][R14.64+0x2288], R6 ;  /* 0x002288060e007986 */ /* 0x0001e2000c101b04 */
[----:B--2---:R-:W-:-:S07]  /*a100*/  DADD R4, R4, 1 ;  /* 0x3ff0000004047429 */ /* 0x004fce0000000000 */
[----:B------:R0:W-:Y:S01]  /*a110*/  STG.E.64 desc[UR4][R14.64+0x2290], R4 ;  /* 0x002290040e007986 */ /* 0x0001e2000c101b04 */
[----:B------:R-:W-:Y:S05]  /*a120*/  BRA `(.L_x_136) ;  /* 0x0000000000047947 */ /* 0x000fea0003800000 */
.L_x_96:
[----:B------:R-:W-:-:S07]  /*a130*/  IADD3 R3, PT, PT, R3, 0x1, RZ ;  /* 0x0000000103037810 */ /* 0x000fce0007ffe0ff */
.L_x_136:
[----:B------:R-:W-:Y:S05]  /*a140*/  BSYNC.RECONVERGENT B3 ;  /* 0x0000000000037941 */ /* 0x000fea0003800200 */
.L_x_95:
[----:B------:R-:W-:Y:S05]  /*a150*/  WARPSYNC.ALL ;  /* 0x0000000000007948 */ /* 0x000fea0003800000 */
[----:B0-----:R-:W-:Y:S01]  /*a160*/  IMAD.WIDE R4, R3, 0x8, R14 ;  /* 0x0000000803047825 */ /* 0x001fe200078e020e */
[----:B------:R0:W-:Y:S05]  /*a170*/  STG.E desc[UR4][R14.64+0x2258], R3 ;  /* 0x002258030e007986 */ /* 0x0001ea000c101904 */
[----:B------:R-:W5:Y:S02]  /*a180*/  LDG.E.64 R4, desc[UR4][R4.64] ;  /* 0x0000000404047981 */ /* 0x000f64000c1e1b00 */
[----:B-----5:R-:W-:Y:S01]  /*a190*/  ISETP.GT.AND P0, PT, R17, 0xfffff, PT ;  /* 0x000fffff1100780c */ /* 0x020fe20003f04270 */
[----:B------:R-:W-:Y:S01]  /*a1a0*/  IMAD.MOV.U32 R20, RZ, RZ, R17 ;  /* 0x000000ffff147224 */ /* 0x000fe200078e0011 */
[----:B------:R-:W-:Y:S01]  /*a1b0*/  BSSY.RECONVERGENT B1, `(.L_x_140) ;  /* 0x0000050000017945 */ /* 0x000fe20003800200 */
[----:B------:R-:W-:-:S02]  /*a1c0*/  IMAD.MOV.U32 R6, RZ, RZ, R16 ;  /* 0x000000ffff067224 */ /* 0x000fc400078e0010 */
[----:B------:R-:W-:-:S08]  /*a1d0*/  IMAD.MOV.U32 R21, RZ, RZ, -0x3ff ;  /* 0xfffffc01ff157424 */ /* 0x000fd000078e00ff */
[----:B------:R-:W-:Y:S01]  /*a1e0*/  @!P0 DMUL R16, R16, 1.80143985094819840000e+16 ;  /* 0x4350000010108828 */ /* 0x000fe20000000000 */
[----:B------:R-:W-:-:S09]  /*a1f0*/  @!P0 MOV R21, 0xfffffbcb ;  /* 0xfffffbcb00158802 */ /* 0x000fd20000000f00 */
[----:B------:R-:W-:Y:S01]  /*a200*/  @!P0 MOV R20, R17 ;  /* 0x0000001100148202 */ /* 0x000fe20000000f00 */
[----:B------:R-:W-:-:S04]  /*a210*/  @!P0 IMAD.MOV.U32 R6, RZ, RZ, R16 ;  /* 0x000000ffff068224 */ /* 0x000fc800078e0010 */
[----:B------:R-:W-:-:S05]  /*a220*/  VIADD R7, R20, 0xffffffff ;  /* 0xffffffff14077836 */ /* 0x000fca0000000000 */
[----:B------:R-:W-:-:S13]  /*a230*/  ISETP.GT.U32.AND P1, PT, R7, 0x7feffffe, PT ;  /* 0x7feffffe0700780c */ /* 0x000fda0003f24070 */
[----:B0-----:R-:W-:Y:S05]  /*a240*/  @P1 BRA `(.L_x_141) ;  /* 0x0000000400001947 */ /* 0x001fea0003800000 */
[C---:B------:R-:W-:Y:S01]  /*a250*/  LOP3.LUT R7, R20.reuse, 0xfffff, RZ, 0xc0, !PT ;  /* 0x000fffff14077812 */ /* 0x040fe200078ec0ff */
[----:B------:R-:W-:Y:S01]  /*a260*/  IMAD.MOV.U32 R10, RZ, RZ, RZ ;  /* 0x000000ffff0a7224 */ /* 0x000fe200078e00ff */
[----:B------:R-:W-:Y:S01]  /*a270*/  MOV R19, 0x3ed0ee25 ;  /* 0x3ed0ee2500137802 */ /* 0x000fe20000000f00 */
[----:B------:R-:W-:Y:S01]  /*a280*/  IMAD.MOV.U32 R18, RZ, RZ, -0x748574fc ;  /* 0x8b7a8b04ff127424 */ /* 0x000fe200078e00ff */
[----:B------:R-:W-:Y:S01]  /*a290*/  LOP3.LUT R7, R7, 0x3ff00000, RZ, 0xfc, !PT ;  /* 0x3ff0000007077812 */ /* 0x000fe200078efcff */
[----:B------:R-:W-:Y:S01]  /*a2a0*/  UMOV UR6, 0x3ae80f1e ;  /* 0x3ae80f1e00067882 */ /* 0x000fe20000000000 */
[----:B------:R-:W-:Y:S01]  /*a2b0*/  UMOV UR7, 0x3eb1380b ;  /* 0x3eb1380b00077882 */ /* 0x000fe20000000000 */
[----:B------:R-:W-:Y:S01]  /*a2c0*/  LEA.HI R20, R20, R21, RZ, 0xc ;  /* 0x0000001514147211 */ /* 0x000fe200078f60ff */
[----:B------:R-:W-:Y:S01]  /*a2d0*/  IMAD.MOV.U32 R21, RZ, RZ, 0x43300000 ;  /* 0x43300000ff157424 */ /* 0x000fe200078e00ff */
[----:B------:R-:W-:Y:S01]  /*a2e0*/  ISETP.GE.U32.AND P0, PT, R7, 0x3ff6a09f, PT ;  /* 0x3ff6a09f0700780c */ /* 0x000fe20003f06070 */
[----:B------:R-:W-:Y:S01]  /*a2f0*/  UMOV UR8, 0x80000000 ;  /* 0x8000000000087882 */ /* 0x000fe20000000000 */
[----:B------:R-:W-:-:S11]  /*a300*/  UMOV UR9, 0x43300000 ;  /* 0x4330000000097882 */ /* 0x000fd60000000000 */
[----:B------:R-:W-:Y:S02]  /*a310*/  @P0 VIADD R9, R7, 0xfff00000 ;  /* 0xfff0000007090836 */ /* 0x000fe40000000000 */
[----:B------:R-:W-:-:S03]  /*a320*/  @P0 VIADD R20, R20, 0x1 ;  /* 0x0000000114140836 */ /* 0x000fc60000000000 */
[----:B------:R-:W-:Y:S02]  /*a330*/  @P0 MOV R7, R9 ;  /* 0x0000000900070202 */ /* 0x000fe40000000f00 */
[----:B------:R-:W-:-:S04]  /*a340*/  LOP3.LUT R20, R20, 0x80000000, RZ, 0x3c, !PT ;  /* 0x8000000014147812 */ /* 0x000fc800078e3cff */
[C---:B------:R-:W-:Y:S02]  /*a350*/  DADD R8, R6.reuse, 1 ;  /* 0x3ff0000006087429 */ /* 0x040fe40000000000 */
[----:B------:R-:W-:Y:S02]  /*a360*/  DADD R6, R6, -1 ;  /* 0xbff0000006067429 */ /* 0x000fe40000000000 */
[----:B------:R-:W-:Y:S01]  /*a370*/  DADD R20, R20, -UR8 ;  /* 0x8000000814147e29 */ /* 0x000fe20008000000 */
[----:B------:R-:W-:Y:S01]  /*a380*/  UMOV UR8, 0xfefa39ef ;  /* 0xfefa39ef00087882 */ /* 0x000fe20000000000 */
[----:B------:R-:W0:Y:S01]  /*a390*/  MUFU.RCP64H R11, R9 ;  /* 0x00000009000b7308 */ /* 0x000e220000001800 */
[----:B------:R-:W-:Y:S01]  /*a3a0*/  UMOV UR9, 0x3fe62e42 ;  /* 0x3fe62e4200097882 */ /* 0x000fe20000000000 */
[----:B0-----:R-:W-:-:S08]  /*a3b0*/  DFMA R12, -R8, R10, 1 ;  /* 0x3ff00000080c742b */ /* 0x001fd0000000010a */
[----:B------:R-:W-:-:S08]  /*a3c0*/  DFMA R12, R12, R12, R12 ;  /* 0x0000000c0c0c722b */ /* 0x000fd0000000000c */
[----:B------:R-:W-:-:S08]  /*a3d0*/  DFMA R12, R10, R12, R10 ;  /* 0x0000000c0a0c722b */ /* 0x000fd0000000000a */
[----:B------:R-:W-:-:S08]  /*a3e0*/  DMUL R10, R6, R12 ;  /* 0x0000000c060a7228 */ /* 0x000fd00000000000 */
[----:B------:R-:W-:-:S08]  /*a3f0*/  DFMA R10, R6, R12, R10 ;  /* 0x0000000c060a722b */ /* 0x000fd0000000000a */
[----:B------:R-:W-:-:S08]  /*a400*/  DMUL R16, R10, R10 ;  /* 0x0000000a0a107228 */ /* 0x000fd00000000000 */
[----:B------:R-:W-:Y:S01]  /*a410*/  DFMA R8, R16, UR6, R18 ;  /* 0x0000000610087c2b */ /* 0x000fe20008000012 */
[----:B------:R-:W-:Y:S01]  /*a420*/  UMOV UR6, 0x9f02676f ;  /* 0x9f02676f00067882 */ /* 0x000fe20000000000 */
[----:B------:R-:W-:Y:S01]  /*a430*/  UMOV UR7, 0x3ef3b266 ;  /* 0x3ef3b26600077882 */ /* 0x000fe20000000000 */
[----:B------:R-:W-:-:S05]  /*a440*/  DADD R18, R6, -R10 ;  /* 0x0000000006127229 */ /* 0x000fca000000080a */
[----:B------:R-:W-:Y:S01]  /*a450*/  DFMA R8, R16, R8, UR6 ;  /* 0x0000000610087e2b */ /* 0x000fe20008000008 */
[----:B------:R-:W-:Y:S01]  /*a460*/  UMOV UR6, 0xa9ab0956 ;  /* 0xa9ab095600067882 */ /* 0x000fe20000000000 */
[----:B------:R-:W-:Y:S01]  /*a470*/  UMOV UR7, 0x3f1745cb ;  /* 0x3f1745cb00077882 */ /* 0x000fe20000000000 */
[----:B------:R-:W-:-:S05]  /*a480*/  DADD R18, R18, R18 ;  /* 0x0000000012127229 */ /* 0x000fca0000000012 */
[----:B------:R-:W-:Y:S01]  /*a490*/  DFMA R8, R16, R8, UR6 ;  /* 0x0000000610087e2b */ /* 0x000fe20008000008 */
[----:B------:R-:W-:Y:S01]  /*a4a0*/  UMOV UR6, 0x2d1b5154 ;  /* 0x2d1b515400067882 */ /* 0x000fe20000000000 */
[----:B------:R-:W-:Y:S01]  /*a4b0*/  UMOV UR7, 0x3f3c71c7 ;  /* 0x3f3c71c700077882 */ /* 0x000fe20000000000 */
[----:B------:R-:W-:Y:S02]  /*a4c0*/  DFMA R18, R6, -R10, R18 ;  /* 0x8000000a0612722b */ /* 0x000fe40000000012 */
[----:B------:R-:W-:-:S03]  /*a4d0*/  DFMA R6, R20, UR8, R10 ;  /* 0x0000000814067c2b */ /* 0x000fc6000800000a */
[----:B------:R-:W-:Y:S01]  /*a4e0*/  DFMA R8, R16, R8, UR6 ;  /* 0x0000000610087e2b */ /* 0x000fe20008000008 */
[----:B------:R-:W-:Y:S01]  /*a4f0*/  UMOV UR6, 0x923be72d ;  /* 0x923be72d00067882 */ /* 0x000fe20000000000 */
[----:B------:R-:W-:Y:S01]  /*a500*/  UMOV UR7, 0x3f624924 ;  /* 0x3f62492400077882 */ /* 0x000fe20000000000 */
[----:B------:R-:W-:-:S05]  /*a510*/  DMUL R18, R12, R18 ;  /* 0x000000120c127228 */ /* 0x000fca0000000000 */
[----:B------:R-:W-:Y:S01]  /*a520*/  DFMA R8, R16, R8, UR6 ;  /* 0x0000000610087e2b */ /* 0x000fe20008000008 */
[----:B------:R-:W-:Y:S01]  /*a530*/  UMOV UR6, 0x9999a3c4 ;  /* 0x9999a3c400067882 */ /* 0x000fe20000000000 */
[----:B------:R-:W-:-:S06]  /*a540*/  UMOV UR7, 0x3f899999 ;  /* 0x3f89999900077882 */ /* 0x000fcc0000000000 */
[----:B------:R-:W-:Y:S01]  /*a550*/  DFMA R8, R16, R8, UR6 ;  /* 0x0000000610087e2b */ /* 0x000fe20008000008 */
[----:B------:R-:W-:Y:S01]  /*a560*/  UMOV UR6, 0x55555554 ;  /* 0x5555555400067882 */ /* 0x000fe20000000000 */
[----:B------:R-:W-:-:S06]  /*a570*/  UMOV UR7, 0x3fb55555 ;  /* 0x3fb5555500077882 */ /* 0x000fcc0000000000 */
[----:B------:R-:W-:Y:S01]  /*a580*/  DFMA R8, R16, R8, UR6 ;  /* 0x0000000610087e2b */ /* 0x000fe20008000008 */
[----:B------:R-:W-:Y:S01]  /*a590*/  UMOV UR6, 0xfefa39ef ;  /* 0xfefa39ef00067882 */ /* 0x000fe20000000000 */
[----:B------:R-:W-:Y:S02]  /*a5a0*/  UMOV UR7, 0x3fe62e42 ;  /* 0x3fe62e4200077882 */ /* 0x000fe40000000000 */
[----:B------:R-:W-:Y:S01]  /*a5b0*/  DFMA R22, R20, -UR6, R6 ;  /* 0x8000000614167c2b */ /* 0x000fe20008000006 */
[----:B------:R-:W-:Y:S01]  /*a5c0*/  UMOV UR6, 0x3b39803f ;  /* 0x3b39803f00067882 */ /* 0x000fe20000000000 */
[----:B------:R-:W-:Y:S02]  /*a5d0*/  UMOV UR7, 0x3c7abc9e ;  /* 0x3c7abc9e00077882 */ /* 0x000fe40000000000 */
[----:B------:R-:W-:-:S04]  /*a5e0*/  DMUL R8, R16, R8 ;  /* 0x0000000810087228 */ /* 0x000fc80000000000 */
[----:B------:R-:W-:-:S04]  /*a5f0*/  DADD R22, -R10, R22 ;  /* 0x000000000a167229 */ /* 0x000fc80000000116 */
[----:B------:R-:W-:-:S08]  /*a600*/  DFMA R8, R10, R8, R18 ;  /* 0x000000080a08722b */ /* 0x000fd00000000012 */
[----:B------:R-:W-:-:S08]  /*a610*/  DADD R8, R8, -R22 ;  /* 0x0000000008087229 */ /* 0x000fd00000000816 */
[----:B------:R-:W-:-:S08]  /*a620*/  DFMA R8, R20, UR6, R8 ;  /* 0x0000000614087c2b */ /* 0x000fd00008000008 */
[----:B------:R-:W-:Y:S01]  /*a630*/  DADD R6, R6, R8 ;  /* 0x0000000006067229 */ /* 0x000fe20000000008 */
[----:B------:R-:W-:Y:S10]  /*a640*/  BRA `(.L_x_142) ;  /* 0x0000000000187947 */ /* 0x000ff40003800000 */
.L_x_141:
[----:B------:R-:W-:Y:S01]  /*a650*/  MOV R6, 0x0 ;  /* 0x0000000000067802 */ /* 0x000fe20000000f00 */
[----:B------:R-:W-:Y:S01]  /*a660*/  IMAD.MOV.U32 R7, RZ, RZ, 0x7ff00000 ;  /* 0x7ff00000ff077424 */ /* 0x000fe200078e00ff */
[----:B------:R-:W-:-:S05]  /*a670*/  LOP3.LUT P0, RZ, R17, 0x7fffffff, RZ, 0xc0, !PT ;  /* 0x7fffffff11ff7812 */ /* 0x000fca000780c0ff */
[----:B------:R-:W-:-:S10]  /*a680*/  DFMA R6, R16, R6, +INF ;  /* 0x7ff000001006742b */ /* 0x000fd40000000006 */
[----:B------:R-:W-:Y:S02]  /*a690*/  FSEL R6, R6, RZ, P0 ;  /* 0x000000ff06067208 */ /* 0x000fe40000000000 */
[----:B------:R-:W-:-:S07]  /*a6a0*/  FSEL R7, R7, -QNAN , P0 ;  /* 0xfff0000007077808 */ /* 0x000fce0000000000 */
.L_x_142:
[----:B------:R-:W-:Y:S05]  /*a6b0*/  BSYNC.RECONVERGENT B1 ;  /* 0x0000000000017941 */ /* 0x000fea0003800200 */
.L_x_140:
[----:B------:R-:W-:Y:S01]  /*a6c0*/  DADD R18, -RZ, -R6 ;  /* 0x00000000ff127229 */ /* 0x000fe20000000906 */
[----:B------:R-:W-:Y:S01]  /*a6d0*/  MOV R12, 0x0 ;  /* 0x00000000000c7802 */ /* 0x000fe20000000f00 */
[----:B------:R-:W-:Y:S01]  /*a6e0*/  IMAD.MOV.U32 R13, RZ, RZ, 0x3fd80000 ;  /* 0x3fd80000ff0d7424 */ /* 0x000fe200078e00ff */
[----:B------:R-:W-:Y:S03]  /*a6f0*/  BSSY.RECONVERGENT B1, `(.L_x_143) ;  /* 0x0000017000017945 */ /* 0x000fe60003800200 */
[----:B------:R-:W0:Y:S04]  /*a700*/  MUFU.RSQ64H R9, R19 ;  /* 0x0000001300097308 */ /* 0x000e280000001c00 */
[----:B------:R-:W-:-:S05]  /*a710*/  VIADD R8, R19, 0xfcb00000 ;  /* 0xfcb0000013087836 */ /* 0x000fca0000000000 */
[----:B------:R-:W-:Y:S01]  /*a720*/  ISETP.GE.U32.AND P0, PT, R8, 0x7ca00000, PT ;  /* 0x7ca000000800780c */ /* 0x000fe20003f06070 */
[----:B0-----:R-:W-:-:S08]  /*a730*/  DMUL R10, R8, R8 ;  /* 0x00000008080a7228 */ /* 0x001fd00000000000 */
[----:B------:R-:W-:-:S08]  /*a740*/  DFMA R10, -R10, -R6, 1 ;  /* 0x3ff000000a0a742b */ /* 0x000fd00000000906 */
[----:B------:R-:W-:Y:S02]  /*a750*/  DFMA R12, R10, R12, 0.5 ;  /* 0x3fe000000a0c742b */ /* 0x000fe4000000000c */
[----:B------:R-:W-:-:S08]  /*a760*/  DMUL R10, R8, R10 ;  /* 0x0000000a080a7228 */ /* 0x000fd00000000000 */
[----:B------:R-:W-:-:S08]  /*a770*/  DFMA R10, R12, R10, R8 ;  /* 0x0000000a0c0a722b */ /* 0x000fd00000000008 */
[----:B------:R-:W-:-:S08]  /*a780*/  DMUL R50, R10, -R6 ;  /* 0x800000060a327228 */ /* 0x000fd00000000000 */
[----:B------:R-:W-:Y:S01]  /*a790*/  DFMA R48, R50, -R50, -R6 ;  /* 0x800000323230722b */ /* 0x000fe20000000806 */
[----:B------:R-:W-:Y:S01]  /*a7a0*/  VIADD R7, R11, 0xfff00000 ;  /* 0xfff000000b077836 */ /* 0x000fe20000000000 */
[----:B------:R-:W-:-:S06]  /*a7b0*/  MOV R6, R10 ;  /* 0x0000000a00067202 */ /* 0x000fcc0000000f00 */
[----:B------:R-:W-:Y:S01]  /*a7c0*/  DFMA R16, R48, R6, R50 ;  /* 0x000000063010722b */ /* 0x000fe20000000032 */
[----:B------:R-:W-:Y:S10]  /*a7d0*/  @!P0 BRA `(.L_x_144) ;  /* 0x0000000000208947 */ /* 0x000ff40003800000 */
[----:B------:R-:W-:Y:S01]  /*a7e0*/  MOV R58, R8 ;  /* 0x00000008003a7202 */ /* 0x000fe20000000f00 */
[----:B------:R-:W-:Y:S01]  /*a7f0*/  IMAD.MOV.U32 R12, RZ, RZ, R18 ;  /* 0x000000ffff0c7224 */ /* 0x000fe200078e0012 */
[----:B------:R-:W-:Y:S01]  /*a800*/  MOV R8, 0xa840 ;  /* 0x0000a84000087802 */ /* 0x000fe20000000f00 */
[----:B------:R-:W-:Y:S02]  /*a810*/  IMAD.MOV.U32 R9, RZ, RZ, R19 ;  /* 0x000000ffff097224 */ /* 0x000fe400078e0013 */
[----:B------:R-:W-:-:S07]  /*a820*/  IMAD.MOV.U32 R11, RZ, RZ, R7 ;  /* 0x000000ffff0b7224 */ /* 0x000fce00078e0007 */
[----:B-1234-:R-:W-:Y:S05]  /*a830*/  CALL.REL.NOINC `($__internal_1_$__cuda_sm20_dsqrt_rn_f64_mediumpath_v1) ;  /* 0x00000110005c7944 */ /* 0x01efea0003c00000 */
[----:B------:R-:W-:Y:S01]  /*a840*/  IMAD.MOV.U32 R16, RZ, RZ, R10 ;  /* 0x000000ffff107224 */ /* 0x000fe200078e000a */
[----:B------:R-:W-:-:S07]  /*a850*/  MOV R17, R11 ;  /* 0x0000000b00117202 */ /* 0x000fce0000000f00 */
.L_x_144:
[----:B------:R-:W-:Y:S05]  /*a860*/  BSYNC.RECONVERGENT B1 ;  /* 0x0000000000017941 */ /* 0x000fea0003800200 */
.L_x_143:
[----:B------:R-:W0:Y:S02]  /*a870*/  LDC.64 R6, c[0x0][0x3b8] ;  /* 0x0000ee00ff067b82 */ /* 0x000e240000000a00 */
[----:B0-----:R-:W5:Y:S01]  /*a880*/  LDG.E.64 R6, desc[UR4][R6.64] ;  /* 0x0000000406067981 */ /* 0x001f62000c1e1b00 */
[----:B------:R-:W-:Y:S01]  /*a890*/  BSSY.RECONVERGENT B1, `(.L_x_145) ;  /* 0x000001e000017945 */ /* 0x000fe20003800200 */
[----:B-----5:R-:W-:-:S08]  /*a8a0*/  DMUL R18, R4, R6 ;  /* 0x0000000604127228 */ /* 0x020fd00000000000 */
[----:B------:R-:W-:-:S14]  /*a8b0*/  DSETP.NEU.AND P0, PT, |R18|, +INF , PT ;  /* 0x7ff000001200742a */ /* 0x000fdc0003f0d200 */
[----:B------:R-:W-:Y:S01]  /*a8c0*/  @!P0 DMUL R4, RZ, R18 ;  /* 0x00000012ff048228 */ /* 0x000fe20000000000 */
[----:B------:R-:W-:Y:S01]  /*a8d0*/  @!P0 IMAD.MOV.U32 R12, RZ, RZ, 0x1 ;  /* 0x00000001ff0c8424 */ /* 0x000fe200078e00ff */
[----:B------:R-:W-:Y:S09]  /*a8e0*/  @!P0 BRA `(.L_x_146) ;  /* 0x0000000000608947 */ /* 0x000ff20003800000 */
[----:B------:R-:W-:Y:S01]  /*a8f0*/  UMOV UR6, 0x6dc9c883 ;  /* 0x6dc9c88300067882 */ /* 0x000fe20000000000 */
[----:B------:R-:W-:Y:S01]  /*a900*/  UMOV UR7, 0x3fe45f30 ;  /* 0x3fe45f3000077882 */ /* 0x000fe20000000000 */
[C---:B------:R-:W-:Y:S01]  /*a910*/  DSETP.GE.AND P0, PT, |R18|.reuse, 2.14748364800000000000e+09, PT ;  /* 0x41e000001200742a */ /* 0x040fe20003f06200 */
[----:B------:R-:W-:Y:S01]  /*a920*/  BSSY.RECONVERGENT B2, `(.L_x_147) ;  /* 0x0000013000027945 */ /* 0x000fe20003800200 */
[----:B------:R-:W-:Y:S01]  /*a930*/  DMUL R6, R18, UR6 ;  /* 0x0000000612067c28 */ /* 0x000fe20008000000 */
[----:B------:R-:W-:Y:S01]  /*a940*/  UMOV UR6, 0x54442d18 ;  /* 0x54442d1800067882 */ /* 0x000fe20000000000 */
[----:B------:R-:W-:-:S08]  /*a950*/  UMOV UR7, 0x3ff921fb ;  /* 0x3ff921fb00077882 */ /* 0x000fd00000000000 */
[----:B------:R-:W0:Y:S08]  /*a960*/  F2I.F64 R6, R6 ;  /* 0x0000000600067311 */ /* 0x000e300000301100 */
[----:B0-----:R-:W0:Y:S02]  /*a970*/  I2F.F64 R4, R6 ;  /* 0x0000000600047312 */ /* 0x001e240000201c00 */
[----:B0-----:R-:W-:Y:S01]  /*a980*/  DFMA R8, R4, -UR6, R18 ;  /* 0x8000000604087c2b */ /* 0x001fe20008000012 */
[----:B------:R-:W-:Y:S01]  /*a990*/  UMOV UR6, 0x33145c00 ;  /* 0x33145c0000067882 */ /* 0x000fe20000000000 */
[----:B------:R-:W-:-:S06]  /*a9a0*/  UMOV UR7, 0x3c91a626 ;  /* 0x3c91a62600077882 */ /* 0x000fcc0000000000 */
[----:B------:R-:W-:Y:S01]  /*a9b0*/  DFMA R8, R4, -UR6, R8 ;  /* 0x8000000604087c2b */ /* 0x000fe20008000008 */
[----:B------:R-:W-:Y:S01]  /*a9c0*/  UMOV UR6, 0x252049c0 ;  /* 0x252049c000067882 */ /* 0x000fe20000000000 */
[----:B------:R-:W-:-:S06]  /*a9d0*/  UMOV UR7, 0x397b839a ;  /* 0x397b839a00077882 */ /* 0x000fcc0000000000 */
[----:B------:R-:W-:Y:S01]  /*a9e0*/  DFMA R4, R4, -UR6, R8 ;  /* 0x8000000604047c2b */ /* 0x000fe20008000008 */
[----:B------:R-:W-:Y:S10]  /*a9f0*/  @!P0 BRA `(.L_x_148) ;  /* 0x0000000000148947 */ /* 0x000ff40003800000 */
[----:B------:R-:W-:Y:S01]  /*aa00*/  IMAD.MOV.U32 R4, RZ, RZ, R18 ;  /* 0x000000ffff047224 */ /* 0x000fe200078e0012 */
[----:B------:R-:W-:Y:S02]  /*aa10*/  MOV R50, R19 ;  /* 0x0000001300327202 */ /* 0x000fe40000000f00 */
[----:B------:R-:W-:-:S07]  /*aa20*/  MOV R48, 0xaa40 ;  /* 0x0000aa4000307802 */ /* 0x000fce0000000f00 */
[----:B-1234-:R-:W-:Y:S05]  /*aa30*/  CALL.REL.NOINC `($_Z13GetCollisionsPdS_S_S_S_S_S_S_S_S_S_S_S_S_S_S_S_S_S_S_S_S_S_S_S_S_P7RM48Gen$__internal_trig_reduction_slowpathd) ;  /* 0x0000011c00247944 */ /* 0x01efea0003c00000 */
[----:B------:R-:W-:-:S07]  /*aa40*/  IMAD.MOV.U32 R6, RZ, RZ, R12 ;  /* 0x000000ffff067224 */ /* 0x000fce00078e000c */
.L_x_148:
[----:B------:R-:W-:Y:S05]  /*aa50*/  BSYNC.RECONVERGENT B2 ;  /* 0x0000000000027941 */ /* 0x000fea0003800200 */
.L_x_147:
[----:B------:R-:W-:-:S07]  /*aa60*/  VIADD R12, R6, 0x1 ;  /* 0x00000001060c7836 */ /* 0x000fce0000000000 */
.L_x_146:
[----:B------:R-:W-:Y:S05]  /*aa70*/  BSYNC.RECONVERGENT B1 ;  /* 0x0000000000017941 */ /* 0x000fea0003800200 */
.L_x_145:
[----:B------:R-:W0:Y:S01]  /*aa80*/  LDCU.64 UR6, c[0x4][0x38] ;  /* 0x01000700ff0677ac */ /* 0x000e220008000a00 */
[----:B------:R-:W-:-:S04]  /*aa90*/  SHF.L.U32 R6, R12, 0x6, RZ ;  /* 0x000000060c067819 */ /* 0x000fc800000006ff */
[----:B------:R-:W-:-:S04]  /*aaa0*/  LOP3.LUT R6, R6, 0x40, RZ, 0xc0, !PT ;  /* 0x0000004006067812 */ /* 0x000fc800078ec0ff */
[----:B0-----:R-:W-:-:S05]  /*aab0*/  IADD3 R6, P0, PT, R6, UR6, RZ ;  /* 0x0000000606067c10 */ /* 0x001fca000ff1e0ff */
[----:B------:R-:W-:-:S05]  /*aac0*/  IMAD.X R7, RZ, RZ, UR7, P0 ;  /* 0x00000007ff077e24 */ /* 0x000fca00080e06ff */
[----:B------:R-:W5:Y:S04]  /*aad0*/  LDG.E.128.CONSTANT R20, desc[UR4][R6.64] ;  /* 0x0000000406147981 */ /* 0x000f68000c1e9d00 */
[----:B------:R-:W2:Y:S04]  /*aae0*/  LDG.E.128.CONSTANT R24, desc[UR4][R6.64+0x10] ;  /* 0x0000100406187981 */ /* 0x000ea8000c1e9d00 */
[----:B------:R-:W3:Y:S01]  /*aaf0*/  LDG.E.128.CONSTANT R28, desc[UR4][R6.64+0x20] ;  /* 0x00002004061c7981 */ /* 0x000ee2000c1e9d00 */
[----:B------:R-:W-:Y:S01]  /*ab00*/  LOP3.LUT R8, R12, 0x1, RZ, 0xc0, !PT ;  /* 0x000000010c087812 */ /* 0x000fe200078ec0ff */
[----:B------:R-:W-:Y:S01]  /*ab10*/  IMAD.MOV.U32 R10, RZ, RZ, 0x20fd8164 ;  /* 0x20fd8164ff0a7424 */ /* 0x000fe200078e00ff */
[----:B------:R-:W-:Y:S01]  /*ab20*/  MOV R11, 0x3da8ff83 ;  /* 0x3da8ff83000b7802 */ /* 0x000fe20000000f00 */
[----:B------:R-:W-:Y:S01]  /*ab30*/  BSSY.RECONVERGENT B1, `(.L_x_149) ;  /* 0x0000030000017945 */ /* 0x000fe20003800200 */
[----:B------:R-:W-:Y:S01]  /*ab40*/  ISETP.NE.U32.AND P0, PT, R8, 0x1, PT ;  /* 0x000000010800780c */ /* 0x000fe20003f05070 */
[----:B------:R-:W-:-:S03]  /*ab50*/  DMUL R8, R4, R4 ;  /* 0x0000000404087228 */ /* 0x000fc60000000000 */
[----:B------:R-:W-:Y:S02]  /*ab60*/  FSEL R10, R10, -8.06006814911005101289e+34, !P0 ;  /* 0xf9785eba0a0a7808 */ /* 0x000fe40004000000 */
[----:B------:R-:W-:-:S06]  /*ab70*/  FSEL R11, -R11, 0.11223486810922622681, !P0 ;  /* 0x3de5db650b0b7808 */ /* 0x000fcc0004000100 */
[----:B-----5:R-:W-:-:S08]  /*ab80*/  DFMA R20, R8, R10, R20 ;  /* 0x0000000a0814722b */ /* 0x020fd00000000014 */
[----:B------:R-:W-:-:S08]  /*ab90*/  DFMA R20, R8, R20, R22 ;  /* 0x000000140814722b */ /* 0x000fd00000000016 */
[----:B--2---:R-:W-:-:S08]  /*aba0*/  DFMA R20, R8, R20, R24 ;  /* 0x000000140814722b */ /* 0x004fd00000000018 */
[----:B------:R-:W-:-:S08]  /*abb0*/  DFMA R20, R8, R20, R26 ;  /* 0x000000140814722b */ /* 0x000fd0000000001a */
[----:B---3--:R-:W-:-:S08]  /*abc0*/  DFMA R20, R8, R20, R28 ;  /* 0x000000140814722b */ /* 0x008fd0000000001c */
[----:B------:R-:W-:-:S08]  /*abd0*/  DFMA R20, R8, R20, R30 ;  /* 0x000000140814722b */ /* 0x000fd0000000001e */
[----:B------:R-:W-:Y:S02]  /*abe0*/  DFMA R4, R20, R4, R4 ;  /* 0x000000041404722b */ /* 0x000fe40000000004 */
[----:B------:R-:W-:Y:S01]  /*abf0*/  DFMA R8, R8, R20, 1 ;  /* 0x3ff000000808742b */ /* 0x000fe20000000014 */
[----:B------:R-:W-:-:S09]  /*ac00*/  IMAD R20, R0, 0x8, R1 ;  /* 0x0000000800147824 */ /* 0x000fd200078e0201 */
[----:B------:R-:W-:Y:S02]  /*ac10*/  FSEL R6, R8, R4, !P0 ;  /* 0x0000000408067208 */ /* 0x000fe40004000000 */
[----:B------:R-:W-:Y:S02]  /*ac20*/  FSEL R7, R9, R5, !P0 ;  /* 0x0000000509077208 */ /* 0x000fe40004000000 */
[----:B------:R-:W-:-:S04]  /*ac30*/  LOP3.LUT P0, RZ, R12, 0x2, RZ, 0xc0, !PT ;  /* 0x000000020cff7812 */ /* 0x000fc8000780c0ff */
[----:B------:R-:W-:-:S10]  /*ac40*/  DADD R4, RZ, -R6 ;  /* 0x00000000ff047229 */ /* 0x000fd40000000806 */
[----:B------:R-:W-:Y:S02]  /*ac50*/  FSEL R4, R6, R4, !P0 ;  /* 0x0000000406047208 */ /* 0x000fe40004000000 */
[----:B------:R-:W-:Y:S01]  /*ac60*/  FSEL R5, R7, R5, !P0 ;  /* 0x0000000507057208 */ /* 0x000fe20004000000 */
[----:B------:R-:W-:-:S05]  /*ac70*/  DSETP.NEU.AND P0, PT, |R18|, +INF , PT ;  /* 0x7ff000001200742a */ /* 0x000fca0003f0d200 */
[----:B------:R-:W-:-:S07]  /*ac80*/  DMUL R4, R16, R4 ;  /* 0x0000000410047228 */ /* 0x000fce0000000000 */
[----:B------:R0:W-:Y:S02]  /*ac90*/  STL.64 [R20], R4 ;  /* 0x0000000414007387 */ /* 0x0001e40000100a00 */
[----:B------:R-:W-:Y:S01]  /*aca0*/  @!P0 DMUL R6, RZ, R18 ;  /* 0x00000012ff068228 */ /* 0x000fe20000000000 */
[----:B------:R-:W-:Y:S01]  /*acb0*/  @!P0 IMAD.MOV.U32 R12, RZ, RZ, RZ ;  /* 0x000000ffff0c8224 */ /* 0x000fe200078e00ff */
[----:B------:R-:W-:Y:S09]  /*acc0*/  @!P0 BRA `(.L_x_150) ;  /* 0x0000000000588947 */ /* 0x000ff20003800000 */
[----:B------:R-:W-:Y:S01]  /*acd0*/  UMOV UR6, 0x6dc9c883 ;  /* 0x6dc9c88300067882 */ /* 0x000fe20000000000 */
[----:B------:R-:W-:Y:S01]  /*ace0*/  UMOV UR7, 0x3fe45f30 ;  /* 0x3fe45f3000077882 */ /* 0x000fe20000000000 */
[C---:B------:R-:W-:Y:S02]  /*acf0*/  DSETP.GE.AND P0, PT, |R18|.reuse, 2.14748364800000000000e+09, PT ;  /* 0x41e000001200742a */ /* 0x040fe40003f06200 */
[----:B0-----:R-:W-:Y:S01]  /*ad00*/  DMUL R4, R18, UR6 ;  /* 0x0000000612047c28 */ /* 0x001fe20008000000 */
[----:B------:R-:W-:Y:S01]  /*ad10*/  UMOV UR6, 0x54442d18 ;  /* 0x54442d1800067882 */ /* 0x000fe20000000000 */
[----:B------:R-:W-:-:S04]  /*ad20*/  UMOV UR7, 0x3ff921fb ;  /* 0x3ff921fb00077882 */ /* 0x000fc80000000000 */
        /* <DEDUP_REMOVED lines=10> */
[----:B------:R-:W-:Y:S01]  /*add0*/  MOV R4, R18 ;  /* 0x0000001200047202 */ /* 0x000fe20000000f00 */
[----:B------:R-:W-:Y:S01]  /*ade0*/  IMAD.MOV.U32 R50, RZ, RZ, R19 ;  /* 0x000000ffff327224 */ /* 0x000fe200078e0013 */
[----:B------:R-:W-:-:S07]  /*adf0*/  MOV R48, 0xae10 ;  /* 0x0000ae1000307802 */ /* 0x000fce0000000f00 */
[----:B-1--4-:R-:W-:Y:S05]  /*ae00*/  CALL.REL.NOINC `($_Z13GetCollisionsPdS_S_S_S_S_S_S_S_S_S_S_S_S_S_S_S_S_S_S_S_S_S_S_S_S_P7RM48Gen$__internal_trig_reduction_slowpathd) ;  /* 0x0000011800307944 */ /* 0x012fea0003c00000 */
[----:B------:R-:W-:Y:S01]  /*ae10*/  IMAD.MOV.U32 R6, RZ, RZ, R4 ;  /* 0x000000ffff067224 */ /* 0x000fe200078e0004 */
[----:B------:R-:W-:-:S07]  /*ae20*/  MOV R7, R5 ;  /* 0x0000000500077202 */ /* 0x000fce0000000f00 */
.L_x_150:
[----:B------:R-:W-:Y:S05]  /*ae30*/  BSYNC.RECONVERGENT B1 ;  /* 0x0000000000017941 */ /* 0x000fea0003800200 */
.L_x_149:
[----:B------:R-:W2:Y:S01]  /*ae40*/  LDCU.64 UR6, c[0x4][0x38] ;  /* 0x01000700ff0677ac */ /* 0x000ea20008000a00 */
[----:B0-----:R-:W-:-:S05]  /*ae50*/  IMAD.SHL.U32 R4, R12, 0x40, RZ ;  /* 0x000000400c047824 */ /* 0x001fca00078e00ff */
[----:B------:R-:W-:-:S04]  /*ae60*/  LOP3.LUT R4, R4, 0x40, RZ, 0xc0, !PT ;  /* 0x0000004004047812 */ /* 0x000fc800078ec0ff */
[----:B--2---:R-:W-:-:S05]  /*ae70*/  IADD3 R4, P0, PT, R4, UR6, RZ ;  /* 0x0000000604047c10 */ /* 0x004fca000ff1e0ff */
[----:B------:R-:W-:-:S05]  /*ae80*/  IMAD.X R5, RZ, RZ, UR7, P0 ;  /* 0x00000007ff057e24 */ /* 0x000fca00080e06ff */
[----:B------:R-:W2:Y:S04]  /*ae90*/  LDG.E.128.CONSTANT R24, desc[UR4][R4.64] ;  /* 0x0000000404187981 */ /* 0x000ea8000c1e9d00 */
[----:B------:R-:W3:Y:S04]  /*aea0*/  LDG.E.128.CONSTANT R28, desc[UR4][R4.64+0x10] ;  /* 0x00001004041c7981 */ /* 0x000ee8000c1e9d00 */
[----:B------:R-:W5:Y:S01]  /*aeb0*/  LDG.E.128.CONSTANT R32, desc[UR4][R4.64+0x20] ;  /* 0x0000200404207981 */ /* 0x000f62000c1e9d00 */
[----:B------:R-:W-:Y:S01]  /*aec0*/  HFMA2 R10, -RZ, RZ, 0.00974273681640625, -2.12192535400390625e-05 ;  /* 0x20fd8164ff0a7431 */ /* 0x000fe200000001ff */
[----:B------:R-:W-:Y:S01]  /*aed0*/  LOP3.LUT R8, R12, 0x1, RZ, 0xc0, !PT ;  /* 0x000000010c087812 */ /* 0x000fe200078ec0ff */
[----:B------:R-:W-:-:S02]  /*aee0*/  IMAD.MOV.U32 R11, RZ, RZ, 0x3da8ff83 ;  /* 0x3da8ff83ff0b7424 */ /* 0x000fc400078e00ff */
[----:B------:R-:W-:Y:S01]  /*aef0*/  VIADD R0, R0, 0x2 ;  /* 0x0000000200007836 */ /* 0x000fe20000000000 */
[----:B------:R-:W-:Y:S01]  /*af00*/  ISETP.NE.U32.AND P0, PT, R8, 0x1, PT ;  /* 0x000000010800780c */ /* 0x000fe20003f05070 */
[----:B------:R-:W-:-:S03]  /*af10*/  DMUL R8, R6, R6 ;  /* 0x0000000606087228 */ /* 0x000fc60000000000 */
[----:B------:R-:W-:Y:S02]  /*af20*/  FSEL R11, -R11, 0.11223486810922622681, !P0 ;  /* 0x3de5db650b0b7808 */ /* 0x000fe40004000100 */
[----:B------:R-:W-:-:S06]  /*af30*/  FSEL R10, R10, -8.06006814911005101289e+34, !P0 ;  /* 0xf9785eba0a0a7808 */ /* 0x000fcc0004000000 */
[----:B--2---:R-:W-:-:S08]  /*af40*/  DFMA R24, R8, R10, R24 ;  /* 0x0000000a0818722b */ /* 0x004fd00000000018 */
[----:B------:R-:W-:-:S08]  /*af50*/  DFMA R24, R8, R24, R26 ;  /* 0x000000180818722b */ /* 0x000fd0000000001a */
[----:B---3--:R-:W-:-:S08]  /*af60*/  DFMA R24, R8, R24, R28 ;  /* 0x000000180818722b */ /* 0x008fd0000000001c */
[----:B------:R-:W-:-:S08]  /*af70*/  DFMA R24, R8, R24, R30 ;  /* 0x000000180818722b */ /* 0x000fd0000000001e */
[----:B-----5:R-:W-:-:S08]  /*af80*/  DFMA R24, R8, R24, R32 ;  /* 0x000000180818722b */ /* 0x020fd00000000020 */
[----:B------:R-:W-:-:S08]  /*af90*/  DFMA R24, R8, R24, R34 ;  /* 0x000000180818722b */ /* 0x000fd00000000022 */
[----:B------:R-:W-:Y:S02]  /*afa0*/  DFMA R6, R24, R6, R6 ;  /* 0x000000061806722b */ /* 0x000fe40000000006 */
[----:B------:R-:W-:-:S10]  /*afb0*/  DFMA R8, R8, R24, 1 ;  /* 0x3ff000000808742b */ /* 0x000fd40000000018 */
[----:B------:R-:W-:Y:S02]  /*afc0*/  FSEL R6, R8, R6, !P0 ;  /* 0x0000000608067208 */ /* 0x000fe40004000000 */
[----:B------:R-:W-:Y:S02]  /*afd0*/  FSEL R7, R9, R7, !P0 ;  /* 0x0000000709077208 */ /* 0x000fe40004000000 */
[----:B------:R-:W-:-:S04]  /*afe0*/  LOP3.LUT P0, RZ, R12, 0x2, RZ, 0xc0, !PT ;  /* 0x000000020cff7812 */ /* 0x000fc8000780c0ff */
[----:B------:R-:W-:-:S10]  /*aff0*/  DADD R4, RZ, -R6 ;  /* 0x00000000ff047229 */ /* 0x000fd40000000806 */
[----:B------:R-:W-:Y:S02]  /*b000*/  FSEL R4, R6, R4, !P0 ;  /* 0x0000000406047208 */ /* 0x000fe40004000000 */
[----:B------:R-:W-:Y:S02]  /*b010*/  FSEL R5, R7, R5, !P0 ;  /* 0x0000000507057208 */ /* 0x000fe40004000000 */
[----:B------:R-:W-:-:S04]  /*b020*/  ISETP.GE.U32.AND P0, PT, R0, 0x5, PT ;  /* 0x000000050000780c */ /* 0x000fc80003f06070 */
[----:B------:R-:W-:-:S07]  /*b030*/  DMUL R16, R16, R4 ;  /* 0x0000000410107228 */ /* 0x000fce0000000000 */
[----:B------:R0:W-:Y:S02]  /*b040*/  STL.64 [R20+0x8], R16 ;  /* 0x0000081014007387 */ /* 0x0001e40000100a00 */
[----:B------:R-:W-:Y:S05]  /*b050*/  @!P0 BRA `(.L_x_151) ;  /* 0xffffff8400988947 */ /* 0x000fea000383ffff */
[----:B------:R-:W2:Y:S01]  /*b060*/  LDC.64 R18, c[0x0][0x438] ;  /* 0x00010e00ff127b82 */ /* 0x000ea20000000a00 */
[----:B------:R-:W-:Y:S01]  /*b070*/  BSSY.RECONVERGENT B2, `(.L_x_152) ;  /* 0x0001027000027945 */ /* 0x000fe20003800200 */
[----:B------:R-:W-:Y:S02]  /*b080*/  MOV R0, 0x1 ;  /* 0x0000000100007802 */ /* 0x000fe40000000f00 */
[----:B0-----:R-:W-:-:S04]  /*b090*/  CS2R R16, SRZ ;  /* 0x0000000000107805 */ /* 0x001fc8000001ff00 */
[----:B------:R-:W0:Y:S08]  /*b0a0*/  LDC.64 R20, c[0x0][0x3d8] ;  /* 0x0000f600ff147b82 */ /* 0x000e300000000a00 */
[----:B------:R-:W3:Y:S08]  /*b0b0*/  LDC.64 R22, c[0x0][0x3f0] ;  /* 0x0000fc00ff167b82 */ /* 0x000ef00000000a00 */
[----:B------:R-:W5:Y:S01]  /*b0c0*/  LDC.64 R24, c[0x0][0x440] ;  /* 0x00011000ff187b82 */ /* 0x000f620000000a00 */
[----:B--2---:R-:W-:-:S07]  /*b0d0*/  IMAD.WIDE R18, R2, 0x8, R18 ;  /* 0x0000000802127825 */ /* 0x004fce00078e0212 */
[----:B------:R-:W2:Y:S01]  /*b0e0*/  LDC.64 R26, c[0x0][0x3e0] ;  /* 0x0000f800ff1a7b82 */ /* 0x000ea20000000a00 */
[----:B0-----:R-:W-:-:S07]  /*b0f0*/  IMAD.WIDE R20, R2, 0x8, R20 ;  /* 0x0000000802147825 */ /* 0x001fce00078e0214 */
[----:B------:R-:W0:Y:S01]  /*b100*/  LDC.64 R28, c[0x0][0x3e8] ;  /* 0x0000fa00ff1c7b82 */ /* 0x000e220000000a00 */
[----:B---3--:R-:W-:-:S07]  /*b110*/  IMAD.WIDE R22, R2, 0x8, R22 ;  /* 0x0000000802167825 */ /* 0x008fce00078e0216 */
[----:B------:R-:W3:Y:S01]  /*b120*/  LDC.64 R30, c[0x0][0x420] ;  /* 0x00010800ff1e7b82 */ /* 0x000ee20000000a00 */
[----:B-----5:R-:W-:-:S07]  /*b130*/  IMAD.WIDE R24, R2, 0x8, R24 ;  /* 0x0000000802187825 */ /* 0x020fce00078e0218 */
        /* <DEDUP_REMOVED lines=13> */
[----:B---3--:R-:W-:-:S04]  /*b210*/  IMAD.WIDE R38, R2, 0x8, R38 ;  /* 0x0000000802267825 */ /* 0x008fc800078e0226 */
[----:B-----5:R-:W-:-:S04]  /*b220*/  IMAD.WIDE R40, R2, 0x8, R40 ;  /* 0x0000000802287825 */ /* 0x020fc800078e0228 */
[----:B--2---:R-:W-:-:S04]  /*b230*/  IMAD.WIDE R42, R2, 0x8, R42 ;  /* 0x00000008022a7825 */ /* 0x004fc800078e022a */
[----:B0-----:R-:W-:-:S07]  /*b240*/  IMAD.WIDE R44, R2, 0x8, R44 ;  /* 0x00000008022c7825 */ /* 0x001fce00078e022c */
.L_x_377:
[----:B------:R-:W2:Y:S01]  /*b250*/  LDG.E R4, desc[UR4][R14.64+0x225c] ;  /* 0x00225c040e047981 */ /* 0x000ea2000c1e1900 */
[C---:B------:R-:W-:Y:S01]  /*b260*/  ISETP.NE.AND P1, PT, R3.reuse, RZ, PT ;  /* 0x000000ff0300720c */ /* 0x040fe20003f25270 */
[----:B------:R-:W-:Y:S01]  /*b270*/  BSSY.RECONVERGENT B4, `(.L_x_153) ;  /* 0x0000351000047945 */ /* 0x000fe20003800200 */
[----:B--2---:R-:W-:-:S13]  /*b280*/  ISETP.GE.AND P0, PT, R3, R4, PT ;  /* 0x000000040300720c */ /* 0x004fda0003f06270 */
[----:B------:R-:W-:Y:S05]  /*b290*/  @!P0 BRA P1, `(.L_x_154) ;  /* 0x0000003400348947 */ /* 0x000fea0000800000 */
[----:B------:R-:W2:Y:S01]  /*b2a0*/  LDG.E.64 R6, desc[UR4][R14.64+0x2288] ;  /* 0x002288040e067981 */ /* 0x000ea2000c1e1b00 */
[----:B------:R0:W3:Y:S01]  /*b2b0*/  I2F.F64 R50, R4 ;  /* 0x0000000400327312 */ /* 0x0000e20000201c00 */
[----:B------:R-:W-:Y:S01]  /*b2c0*/  BSSY.RELIABLE B3, `(.L_x_155) ;  /* 0x0000304000037945 */ /* 0x000fe20003800100 */
[----:B--2---:R-:W-:-:S14]  /*b2d0*/  DSETP.GE.AND P0, PT, R6, RZ, PT ;  /* 0x000000ff0600722a */ /* 0x004fdc0003f06000 */
[----:B0--3--:R-:W-:Y:S05]  /*b2e0*/  @P0 BRA `(.L_x_156) ;  /* 0x0000003000040947 */ /* 0x009fea0003800000 */
[----:B------:R-:W2:Y:S01]  /*b2f0*/  LDG.E R6, desc[UR4][R14.64+0x2270] ;  /* 0x002270040e067981 */ /* 0x000ea2000c1e1900 */
[----:B------:R-:W0:Y:S01]  /*b300*/  LDC.64 R54, c[0x4][0x28] ;  /* 0x01000a00ff367b82 */ /* 0x000e220000000a00 */
[----:B--2---:R-:W-:-:S05]  /*b310*/  SHF.R.S32.HI R7, RZ, 0x1f, R6 ;  /* 0x0000001fff077819 */ /* 0x004fca0000011406 */
[----:B0-----:R0:W-:Y:S04]  /*b320*/  STG.E.64 desc[UR4][R54.64], R6 ;  /* 0x0000000636007986 */ /* 0x0011e8000c101b04 */
[----:B------:R-:W2:Y:S04]  /*b330*/  LDG.E.64 R8, desc[UR4][R14.64+0x2280] ;  /* 0x002280040e087981 */ /* 0x000ea8000c1e1b00 */
[----:B------:R-:W3:Y:S04]  /*b340*/  LDG.E.64 R10, desc[UR4][R14.64+0x2278] ;  /* 0x002278040e0a7981 */ /* 0x000ee8000c1e1b00 */
[----:B--2---:R2:W-:Y:S04]  /*b350*/  STG.E.64 desc[UR4][R14.64+0x2288], R8 ;  /* 0x002288080e007986 */ /* 0x0045e8000c101b04 */
[----:B---3--:R3:W-:Y:S04]  /*b360*/  STG.E.64 desc[UR4][R14.64+0x2290], R10 ;  /* 0x0022900a0e007986 */ /* 0x0087e8000c101b04 */
[----:B------:R-:W5:Y:S01]  /*b370*/  LDG.E.64 R52, desc[UR4][R54.64] ;  /* 0x0000000436347981 */ /* 0x000f62000c1e1b00 */
[----:B------:R-:W2:Y:S01]  /*b380*/  MUFU.RCP64H R57, 177 ;  /* 0x4066200000397908 */ /* 0x000ea20000001800 */
[----:B------:R-:W-:-:S02]  /*b390*/  IMAD.MOV.U32 R56, RZ, RZ, 0x1 ;  /* 0x00000001ff387424 */ /* 0x000fc400078e00ff */
[----:B-----5:R-:W-:-:S04]  /*b3a0*/  IMAD.WIDE.U32 R12, R53, 0x61d823a3, RZ ;  /* 0x61d823a3350c7825 */ /* 0x020fc800078e00ff */
[----:B------:R-:W-:-:S04]  /*b3b0*/  IMAD.WIDE.U32 R46, P0, R52, 0x64d47cea, R12 ;  /* 0x64d47cea342e7825 */ /* 0x000fc8000780000c */
[----:B------:R-:W-:-:S04]  /*b3c0*/  IMAD.WIDE.U32 R12, R52, 0x61d823a3, RZ ;  /* 0x61d823a3340c7825 */ /* 0x000fc800078e00ff */
[----:B------:R-:W-:Y:S01]  /*b3d0*/  IMAD.X R49, RZ, RZ, RZ, P0 ;  /* 0x000000ffff317224 */ /* 0x000fe200000e06ff */
[----:B------:R-:W-:Y:S01]  /*b3e0*/  IADD3 RZ, P0, PT, R13, R46, RZ ;  /* 0x0000002e0dff7210 */ /* 0x000fe20007f1e0ff */
[----:B------:R-:W-:Y:S01]  /*b3f0*/  IMAD.MOV.U32 R48, RZ, RZ, R47 ;  /* 0x000000ffff307224 */ /* 0x000fe200078e002f */
[----:B------:R-:W-:Y:S01]  /*b400*/  MOV R13, 0x40662000 ;  /* 0x40662000000d7802 */ /* 0x000fe20000000f00 */
[----:B------:R-:W-:Y:S02]  /*b410*/  IMAD.MOV.U32 R12, RZ, RZ, 0x0 ;  /* 0x00000000ff0c7424 */ /* 0x000fe400078e00ff */
[C---:B0-----:R-:W-:Y:S01]  /*b420*/  IMAD.WIDE.U32.X R6, R53.reuse, 0x64d47cea, R48, P0 ;  /* 0x64d47cea35067825 */ /* 0x041fe200000e0430 */
[----:B------:R-:W-:-:S03]  /*b430*/  ISETP.LT.AND P0, PT, R53, RZ, PT ;  /* 0x000000ff3500720c */ /* 0x000fc60003f01270 */
[----:B--2---:R-:W-:Y:S01]  /*b440*/  DFMA R8, R56, -R12, 1 ;  /* 0x3ff000003808742b */ /* 0x004fe2000000080c */
        /* <DEDUP_REMOVED lines=12> */
[----:B---3--:R-:W-:-:S04]  /*b510*/  IMAD.WIDE.U32 R10, P1, R52, 0x116dba97, R6 ;  /* 0x116dba97340a7825 */ /* 0x008fc80007820006 */
[----:B------:R-:W-:Y:S01]  /*b520*/  DFMA R46, R8, R12, R8 ;  /* 0x0000000c082e722b */ /* 0x000fe20000000008 */
[----:B------:R-:W-:Y:S01]  /*b530*/  IMAD.WIDE.U32 R6, R52, -0x7c9663d7, RZ ;  /* 0x83699c2934067825 */ /* 0x000fe200078e00ff */
[----:B------:R-:W-:-:S03]  /*b540*/  IADD3.X R13, PT, PT, RZ, RZ, RZ, P1, !PT ;  /* 0x000000ffff0d7210 */ /* 0x000fc60000ffe4ff */
[----:B------:R-:W-:Y:S01]  /*b550*/  IMAD.MOV.U32 R12, RZ, RZ, R11 ;  /* 0x000000ffff0c7224 */ /* 0x000fe200078e000b */
[----:B------:R-:W-:Y:S02]  /*b560*/  IADD3 RZ, P1, PT, R7, R10, RZ ;  /* 0x0000000a07ff7210 */ /* 0x000fe40007f3e0ff */
        /* <DEDUP_REMOVED lines=18> */
[----:B------:R-:W-:Y:S01]  /*b690*/  IMAD.MOV.U32 R8, RZ, RZ, R48 ;  /* 0x000000ffff087224 */ /* 0x000fe200078e0030 */
[----:B------:R-:W-:Y:S01]  /*b6a0*/  MOV R7, R49 ;  /* 0x0000003100077202 */ /* 0x000fe20000000f00 */
[----:B------:R-:W-:Y:S01]  /*b6b0*/  IMAD.MOV.U32 R66, RZ, RZ, RZ ;  /* 0x000000ffff427224 */ /* 0x000fe200078e00ff */
[----:B------:R-:W-:Y:S01]  /*b6c0*/  MOV R6, 0xb6f0 ;  /* 0x0000b6f000067802 */ /* 0x000fe20000000f00 */
[----:B------:R-:W-:-:S07]  /*b6d0*/  IMAD.MOV.U32 R67, RZ, RZ, 0x40662000 ;  /* 0x40662000ff437424 */ /* 0x000fce00078e00ff */
[----:B-1--4-:R-:W-:Y:S05]  /*b6e0*/  CALL.REL.NOINC `($__internal_0_$__cuda_sm20_div_rn_f64_full) ;  /* 0x000000fc00207944 */ /* 0x012fea0003c00000 */
[----:B------:R-:W-:-:S07]  /*b6f0*/  MOV R9, R7 ;  /* 0x0000000700097202 */ /* 0x000fce0000000f00 */
.L_x_157:
        /* <DEDUP_REMOVED lines=23> */
[----:B------:R-:W-:Y:S01]  /*b870*/  MOV R66, RZ ;  /* 0x000000ff00427202 */ /* 0x000fe20000000f00 */
[----:B------:R-:W-:Y:S01]  /*b880*/  IMAD.MOV.U32 R7, RZ, RZ, R47 ;  /* 0x000000ffff077224 */ /* 0x000fe200078e002f */
[----:B------:R-:W-:Y:S01]  /*b890*/  MOV R6, 0xb8c0 ;  /* 0x0000b8c000067802 */ /* 0x000fe20000000f00 */
[----:B------:R-:W-:-:S07]  /*b8a0*/  IMAD.MOV.U32 R67, RZ, RZ, 0x40662000 ;  /* 0x40662000ff437424 */ /* 0x000fce00078e00ff */
[----:B-1--4-:R-:W-:Y:S05]  /*b8b0*/  CALL.REL.NOINC `($__internal_0_$__cuda_sm20_div_rn_f64_full) ;  /* 0x000000f800ac7944 */ /* 0x012fea0003c00000 */
[----:B------:R-:W-:-:S07]  /*b8c0*/  IMAD.MOV.U32 R6, RZ, RZ, R8 ;  /* 0x000000ffff067224 */ /* 0x000fce00078e0008 */
.L_x_158:
[C---:B------:R-:W-:Y:S01]  /*b8d0*/  IMAD.WIDE.U32 R8, R3.reuse, -0x4d4122d7, RZ ;  /* 0xb2bedd2903087825 */ /* 0x040fe200078e00ff */
[----:B------:R-:W0:Y:S01]  /*b8e0*/  MUFU.RCP64H R55, 178 ;  /* 0x4066400000377908 */ /* 0x000e220000001800 */
[----:B------:R-:W-:Y:S02]  /*b8f0*/  ISETP.LT.AND P1, PT, R3, RZ, PT ;  /* 0x000000ff0300720c */ /* 0x000fe40003f21270 */
[----:B------:R-:W-:Y:S02]  /*b900*/  IMAD.MOV.U32 R56, RZ, RZ, 0x0 ;  /* 0x00000000ff387424 */ /* 0x000fe400078e00ff */
[----:B------:R-:W-:-:S03]  /*b910*/  IMAD.WIDE.U32 R10, P0, R52, 0x183c977a, R8 ;  /* 0x183c977a340a7825 */ /* 0x000fc60007800008 */
[----:B------:R-:W2:Y:S01]  /*b920*/  F2I.F64.TRUNC R6, R6 ;  /* 0x0000000600067311 */ /* 0x000ea2000030d100 */
[----:B------:R-:W-:Y:S01]  /*b930*/  IMAD.WIDE.U32 R8, R52, -0x4d4122d7, RZ ;  /* 0xb2bedd2934087825 */ /* 0x000fe200078e00ff */
[----:B------:R-:W-:Y:S02]  /*b940*/  IADD3.X R13, PT, PT, RZ, RZ, RZ, P0, !PT ;  /* 0x000000ffff0d7210 */ /* 0x000fe400007fe4ff */
[----:B------:R-:W-:Y:S01]  /*b950*/  MOV R12, R11 ;  /* 0x0000000b000c7202 */ /* 0x000fe20000000f00 */
[----:B------:R-:W-:Y:S01]  /*b960*/  IMAD.MOV.U32 R57, RZ, RZ, 0x40664000 ;  /* 0x40664000ff397424 */ /* 0x000fe200078e00ff */
[----:B------:R-:W-:Y:S01]  /*b970*/  IADD3 RZ, P0, PT, R9, R10, RZ ;  /* 0x0000000a09ff7210 */ /* 0x000fe20007f1e0ff */
[----:B------:R-:W-:-:S04]  /*b980*/  IMAD.MOV.U32 R54, RZ, RZ, 0x1 ;  /* 0x00000001ff367424 */ /* 0x000fc800078e00ff */
[----:B------:R-:W-:Y:S02]  /*b990*/  IMAD.WIDE.U32.X R8, R3, 0x183c977a, R12, P0 ;  /* 0x183c977a03087825 */ /* 0x000fe400000e040c */
[----:B0-----:R-:W-:Y:S01]  /*b9a0*/  DFMA R10, R54, -R56, 1 ;  /* 0x3ff00000360a742b */ /* 0x001fe20000000838 */
[----:B------:R-:W-:-:S04]  /*b9b0*/  IADD3 R5, P0, PT, R8, 0x4d4122d7, RZ ;  /* 0x4d4122d708057810 */ /* 0x000fc80007f1e0ff */
[----:B------:R-:W-:-:S03]  /*b9c0*/  IADD3.X R13, PT, PT, R9, -0x183c977b, RZ, P0, !PT ;  /* 0xe7c36885090d7810 */ /* 0x000fc600007fe4ff */
[----:B------:R-:W-:Y:S01]  /*b9d0*/  DFMA R10, R10, R10, R10 ;  /* 0x0000000a0a0a722b */ /* 0x000fe2000000000a */
[----:B------:R-:W-:Y:S02]  /*b9e0*/  SEL R5, R5, R8, P1 ;  /* 0x0000000805057207 */ /* 0x000fe40000800000 */
[----:B------:R-:W-:-:S04]  /*b9f0*/  SEL R8, R13, R9, P1 ;  /* 0x000000090d087207 */ /* 0x000fc80000800000 */
[----:B------:R-:W-:Y:S01]  /*ba00*/  SHF.R.S64 R5, R5, 0x4, R8 ;  /* 0x0000000405057819 */ /* 0x000fe20000001008 */
[----:B------:R-:W-:-:S03]  /*ba10*/  DFMA R10, R54, R10, R54 ;  /* 0x0000000a360a722b */ /* 0x000fc60000000036 */
[----:B------:R-:W-:-:S04]  /*ba20*/  LEA.HI R54, P0, R8, R5, RZ, 0x1 ;  /* 0x0000000508367211 */ /* 0x000fc800078108ff */
[----:B------:R-:W-:Y:S01]  /*ba30*/  LEA.HI.X.SX32 R55, R8, RZ, 0x1c, P0 ;  /* 0x000000ff08377211 */ /* 0x000fe200000fe6ff */
        /* <DEDUP_REMOVED lines=14> */
[----:B------:R-:W-:Y:S01]  /*bb20*/  IMAD.MOV.U32 R8, RZ, RZ, R54 ;  /* 0x000000ffff087224 */ /* 0x000fe200078e0036 */
[----:B------:R-:W-:Y:S01]  /*bb30*/  MOV R7, R55 ;  /* 0x0000003700077202 */ /* 0x000fe20000000f00 */
[----:B------:R-:W-:Y:S01]  /*bb40*/  IMAD.MOV.U32 R66, RZ, RZ, RZ ;  /* 0x000000ffff427224 */ /* 0x000fe200078e00ff */
[----:B------:R-:W-:Y:S01]  /*bb50*/  MOV R6, 0xbb80 ;  /* 0x0000bb8000067802 */ /* 0x000fe20000000f00 */
[----:B------:R-:W-:-:S07]  /*bb60*/  IMAD.MOV.U32 R67, RZ, RZ, 0x40664000 ;  /* 0x40664000ff437424 */ /* 0x000fce00078e00ff */
[----:B-1--4-:R-:W-:Y:S05]  /*bb70*/  CALL.REL.NOINC `($__internal_0_$__cuda_sm20_div_rn_f64_full) ;  /* 0x000000f400fc7944 */ /* 0x012fea0003c00000 */
[----:B------:R-:W-:-:S07]  /*bb80*/  MOV R9, R7 ;  /* 0x0000000700097202 */ /* 0x000fce0000000f00 */
.L_x_159:
        /* <DEDUP_REMOVED lines=28> */
[----:B-1--4-:R-:W-:Y:S05]  /*bd50*/  CALL.REL.NOINC `($__internal_0_$__cuda_sm20_div_rn_f64_full) ;  /* 0x000000f400847944 */ /* 0x012fea0003c00000 */
[----:B------:R-:W-:-:S07]  /*bd60*/  MOV R6, R8 ;  /* 0x0000000800067202 */ /* 0x000fce0000000f00 */
.L_x_160:
        /* <DEDUP_REMOVED lines=9> */
.L_x_186:
[----:B------:R-:W-:Y:S01]  /*be00*/  IMAD.MOV.U32 R5, RZ, RZ, RZ ;  /* 0x000000ffff057224 */ /* 0x000fe200078e00ff */
[----:B------:R-:W-:Y:S01]  /*be10*/  CS2R R56, SRZ ;  /* 0x0000000000387805 */ /* 0x000fe2000001ff00 */
[----:B------:R-:W-:Y:S01]  /*be20*/  IMAD.MOV.U32 R54, RZ, RZ, 0x0 ;  /* 0x00000000ff367424 */ /* 0x000fe200078e00ff */
[----:B------:R-:W-:-:S07]  /*be30*/  MOV R55, 0x3fe00000 ;  /* 0x3fe0000000377802 */ /* 0x000fce0000000f00 */
.L_x_185:
        /* <DEDUP_REMOVED lines=10> */
[----:B------:R-:W-:-:S03]  /*bee0*/  IMAD.IADD R49, R7, 0x1, R49 ;  /* 0x0000000107317824 */ /* 0x000fc600078e0231 */
[----:B------:R-:W-:Y:S01]  /*bef0*/  DFMA R12, R8, R12, R8 ;  /* 0x0000000c080c722b */ /* 0x000fe20000000008 */
[----:B------:R-:W-:-:S06]  /*bf00*/  IMAD.MOV.U32 R48, RZ, RZ, R6 ;  /* 0x000000ffff307224 */ /* 0x000fcc00078e0006 */
[----:B------:R-:W2:Y:S01]  /*bf10*/  I2F.F64.S64 R48, R48 ;  /* 0x0000003000307312 */ /* 0x000ea20000301c00 */
        /* <DEDUP_REMOVED lines=14> */
[----:B01--4-:R-:W-:Y:S05]  /*c000*/  CALL.REL.NOINC `($__internal_0_$__cuda_sm20_div_rn_f64_full) ;  /* 0x000000f000d87944 */ /* 0x013fea0003c00000 */
[----:B------:R-:W-:-:S07]  /*c010*/  IMAD.MOV.U32 R9, RZ, RZ, R7 ;  /* 0x000000ffff097224 */ /* 0x000fce00078e0007 */
.L_x_162:
[----:B------:R-:W-:Y:S05]  /*c020*/  BSYNC.RECONVERGENT B5 ;  /* 0x0000000000057941 */ /* 0x000fea0003800200 */
.L_x_161:
[----:B------:R-:W2:Y:S01]  /*c030*/  MUFU.RCP64H R13, 179 ;  /* 0x40666000000d7908 */ /* 0x000ea20000001800 */
[----:B------:R-:W-:Y:S01]  /*c040*/  IMAD.MOV.U32 R62, RZ, RZ, 0x0 ;  /* 0x00000000ff3e7424 */ /* 0x000fe200078e00ff */
[----:B------:R-:W-:Y:S01]  /*c050*/  MOV R63, 0x3ff00000 ;  /* 0x3ff00000003f7802 */ /* 0x000fe20000000f00 */
[----:B------:R-:W-:Y:S01]  /*c060*/  IMAD.MOV.U32 R12, RZ, RZ, 0x1 ;  /* 0x00000001ff0c7424 */ /* 0x000fe200078e00ff */
[----:B------:R-:W-:Y:S04]  /*c070*/  BSSY.RECONVERGENT B5, `(.L_x_163) ;  /* 0x000001b000057945 */ /* 0x000fe80003800200 */
[----:B------:R-:W3:Y:S01]  /*c080*/  F2I.F64.TRUNC R66, R8 ;  /* 0x0000000800427311 */ /* 0x000ee2000030d100 */
[----:B--2---:R-:W-:-:S07]  /*c090*/  DFMA R10, R12, -179, R62 ;  /* 0xc06660000c0a782b */ /* 0x004fce000000003e */
[----:B---3--:R-:W2:Y:S01]  /*c0a0*/  I2F.F64 R6, R66 ;  /* 0x0000004200067312 */ /* 0x008ea20000201c00 */
[----:B------:R-:W-:Y:S01]  /*c0b0*/  DFMA R64, R10, R10, R10 ;  /* 0x0000000a0a40722b */ /* 0x000fe2000000000a */
[----:B------:R-:W-:Y:S01]  /*c0c0*/  IMAD.MOV.U32 R10, RZ, RZ, R58 ;  /* 0x000000ffff0a7224 */ /* 0x000fe200078e003a */
[----:B------:R-:W-:-:S05]  /*c0d0*/  MOV R11, R59 ;  /* 0x0000003b000b7202 */ /* 0x000fca0000000f00 */
[----:B------:R-:W3:Y:S01]  /*c0e0*/  I2F.F64.S64 R60, R10 ;  /* 0x0000000a003c7312 */ /* 0x000ee20000301c00 */
        /* <DEDUP_REMOVED lines=17> */
[----:B01--4-:R-:W-:Y:S05]  /*c200*/  CALL.REL.NOINC `($__internal_0_$__cuda_sm20_div_rn_f64_full) ;  /* 0x000000f000587944 */ /* 0x013fea0003c00000 */
[----:B------:R-:W-:-:S07]  /*c210*/  IMAD.MOV.U32 R9, RZ, RZ, R7 ;  /* 0x000000ffff097224 */ /* 0x000fce00078e0007 */
.L_x_164:
[----:B------:R-:W-:Y:S05]  /*c220*/  BSYNC.RECONVERGENT B5 ;  /* 0x0000000000057941 */ /* 0x000fea0003800200 */
.L_x_163:
[----:B------:R-:W2:Y:S01]  /*c230*/  MUFU.RCP64H R11, 169 ;  /* 0x40652000000b7908 */ /* 0x000ea20000001800 */
[----:B------:R-:W-:Y:S01]  /*c240*/  MOV R12, 0x0 ;  /* 0x00000000000c7802 */ /* 0x000fe20000000f00 */
[----:B------:R-:W-:Y:S01]  /*c250*/  IMAD.MOV.U32 R13, RZ, RZ, 0x3ff00000 ;  /* 0x3ff00000ff0d7424 */ /* 0x000fe200078e00ff */
[----:B------:R-:W-:Y:S01]  /*c260*/  MOV R6, 0x1 ;  /* 0x0000000100067802 */ /* 0x000fe20000000f00 */
[----:B------:R-:W-:Y:S01]  /*c270*/  IMAD.MOV.U32 R10, RZ, RZ, 0x1 ;  /* 0x00000001ff0a7424 */ /* 0x000fe200078e00ff */
[----:B------:R-:W-:Y:S01]  /*c280*/  BSSY.RECONVERGENT B5, `(.L_x_165) ;  /* 0x000001e000057945 */ /* 0x000fe20003800200 */
[----:B------:R-:W-:Y:S02]  /*c290*/  IMAD.MOV.U32 R7, RZ, RZ, 0x0 ;  /* 0x00000000ff077424 */ /* 0x000fe400078e00ff */
[----:B0-----:R-:W-:Y:S01]  /*c2a0*/  IMAD R63, R53, 0x35, RZ ;  /* 0x00000035353f7824 */ /* 0x001fe200078e02ff */
[----:B------:R-:W0:Y:S01]  /*c2b0*/  F2I.F64.TRUNC R8, R8 ;  /* 0x0000000800087311 */ /* 0x000e22000030d100 */
[----:B------:R-:W-:Y:S01]  /*c2c0*/  IMAD.WIDE.U32 R52, R52, 0x35, R6 ;  /* 0x0000003534347825 */ /* 0x000fe200078e0006 */
[----:B--2---:R-:W-:-:S08]  /*c2d0*/  DFMA R48, R10, -169, R12 ;  /* 0xc06520000a30782b */ /* 0x004fd0000000000c */
[----:B------:R-:W-:-:S08]  /*c2e0*/  DFMA R48, R48, R48, R48 ;  /* 0x000000303030722b */ /* 0x000fd00000000030 */
[----:B------:R-:W-:Y:S01]  /*c2f0*/  DFMA R10, R10, R48, R10 ;  /* 0x000000300a0a722b */ /* 0x000fe2000000000a */
[----:B------:R-:W-:Y:S01]  /*c300*/  IMAD.IADD R49, R53, 0x1, R63 ;  /* 0x0000000135317824 */ /* 0x000fe200078e023f */
[----:B------:R-:W-:-:S06]  /*c310*/  MOV R48, R52 ;  /* 0x0000003400307202 */ /* 0x000fcc0000000f00 */
[C---:B------:R-:W-:Y:S01]  /*c320*/  DFMA R12, R10.reuse, -169, R12 ;  /* 0xc06520000a0c782b */ /* 0x040fe2000000000c */
[----:B------:R-:W2:Y:S07]  /*c330*/  I2F.F64.S64 R48, R48 ;  /* 0x0000003000307312 */ /* 0x000eae0000301c00 */
[----:B------:R-:W-:Y:S01]  /*c340*/  DFMA R52, R10, R12, R10 ;  /* 0x0000000c0a34722b */ /* 0x000fe2000000000a */
[----:B0-----:R-:W0:Y:S07]  /*c350*/  I2F.F64 R10, R8 ;  /* 0x00000008000a7312 */ /* 0x001e2e0000201c00 */
[----:B--2---:R-:W-:Y:S01]  /*c360*/  DMUL R6, R52, R48 ;  /* 0x0000003034067228 */ /* 0x004fe20000000000 */
[----:B------:R-:W-:-:S07]  /*c370*/  FSETP.GEU.AND P1, PT, |R49|, 6.5827683646048100446e-37, PT ;  /* 0x036000003100780b */ /* 0x000fce0003f2e200 */
[----:B------:R-:W-:Y:S02]  /*c380*/  DFMA R12, R6, -169, R48 ;  /* 0xc0652000060c782b */ /* 0x000fe40000000030 */
[----:B0-----:R-:W-:-:S06]  /*c390*/  DFMA R10, R10, -179, R60 ;  /* 0xc06660000a0a782b */ /* 0x001fcc000000003c */
        /* <DEDUP_REMOVED lines=10> */
[----:B-1--4-:R-:W-:Y:S05]  /*c440*/  CALL.REL.NOINC `($__internal_0_$__cuda_sm20_div_rn_f64_full) ;  /* 0x000000ec00c87944 */ /* 0x012fea0003c00000 */
[----:B------:R-:W-:-:S07]  /*c450*/  IMAD.MOV.U32 R6, RZ, RZ, R8 ;  /* 0x000000ffff067224 */ /* 0x000fce00078e0008 */
.L_x_166:
[----:B------:R-:W-:Y:S05]  /*c460*/  BSYNC.RECONVERGENT B5 ;  /* 0x0000000000057941 */ /* 0x000fea0003800200 */
.L_x_165:
        /* <DEDUP_REMOVED lines=19> */
[C---:B------:R-:W-:Y:S01]  /*c5a0*/  IMAD R9, R46.reuse, R59, R47 ;  /* 0x0000003b2e097224 */ /* 0x040fe200078e022f */
        /* <DEDUP_REMOVED lines=26> */
[----:B-1--4-:R-:W-:Y:S05]  /*c750*/  CALL.REL.NOINC `($__internal_0_$__cuda_sm20_div_rn_f64_full) ;  /* 0x000000ec00047944 */ /* 0x012fea0003c00000 */
[----:B------:R-:W-:-:S07]  /*c760*/  IMAD.MOV.U32 R9, RZ, RZ, R7 ;  /* 0x000000ffff097224 */ /* 0x000fce00078e0007 */
.L_x_168:
[----:B------:R-:W-:Y:S05]  /*c770*/  BSYNC.RECONVERGENT B5 ;  /* 0x0000000000057941 */ /* 0x000fea0003800200 */
.L_x_167:
        /* <DEDUP_REMOVED lines=29> */
.L_x_170:
[----:B------:R-:W-:Y:S05]  /*c950*/  BSYNC.RECONVERGENT B5 ;  /* 0x0000000000057941 */ /* 0x000fea0003800200 */
.L_x_169:
        /* <DEDUP_REMOVED lines=35> */
.L_x_172:
[----:B------:R-:W-:Y:S05]  /*cb90*/  BSYNC.RECONVERGENT B5 ;  /* 0x0000000000057941 */ /* 0x000fea0003800200 */
.L_x_171:
        /* <DEDUP_REMOVED lines=20> */
[----:B------:R-:W-:Y:S02]  /*cce0*/  IMAD R9, R53, R58, R59 ;  /* 0x0000003a35097224 */ /* 0x000fe400078e023b */
        /* <DEDUP_REMOVED lines=25> */
[----:B-1--4-:R-:W-:Y:S05]  /*ce80*/  CALL.REL.NOINC `($__internal_0_$__cuda_sm20_div_rn_f64_full) ;  /* 0x000000e400387944 */ /* 0x012fea0003c00000 */
[----:B------:R-:W-:-:S07]  /*ce90*/  IMAD.MOV.U32 R9, RZ, RZ, R7 ;  /* 0x000000ffff097224 */ /* 0x000fce00078e0007 */
.L_x_174:
[----:B------:R-:W-:Y:S05]  /*cea0*/  BSYNC.RECONVERGENT B5 ;  /* 0x0000000000057941 */ /* 0x000fea0003800200 */
.L_x_173:
        /* <DEDUP_REMOVED lines=27> */
[----:B-1--4-:R-:W-:Y:S05]  /*d060*/  CALL.REL.NOINC `($__internal_0_$__cuda_sm20_div_rn_f64_full) ;  /* 0x000000e000c07944 */ /* 0x012fea0003c00000 */
[----:B------:R-:W-:-:S07]  /*d070*/  IMAD.MOV.U32 R9, RZ, RZ, R7 ;  /* 0x000000ffff097224 */ /* 0x000fce00078e0007 */
.L_x_176:
[----:B------:R-:W-:Y:S05]  /*d080*/  BSYNC.RECONVERGENT B5 ;  /* 0x0000000000057941 */ /* 0x000fea0003800200 */
.L_x_175:
        /* <DEDUP_REMOVED lines=33> */
[----:B-1--4-:R-:W-:Y:S05]  /*d2a0*/  CALL.REL.NOINC `($__internal_0_$__cuda_sm20_div_rn_f64_full) ;  /* 0x000000e000307944 */ /* 0x012fea0003c00000 */
[----:B------:R-:W-:-:S07]  /*d2b0*/  IMAD.MOV.U32 R6, RZ, RZ, R8 ;  /* 0x000000ffff067224 */ /* 0x000fce00078e0008 */
.L_x_178:
[----:B------:R-:W-:Y:S05]  /*d2c0*/  BSYNC.RECONVERGENT B5 ;  /* 0x0000000000057941 */ /* 0x000fea0003800200 */
.L_x_177:
        /* <DEDUP_REMOVED lines=46> */
[----:B-1--4-:R-:W-:Y:S05]  /*d5b0*/  CALL.REL.NOINC `($__internal_0_$__cuda_sm20_div_rn_f64_full) ;  /* 0x000000dc006c7944 */ /* 0x012fea0003c00000 */
[----:B------:R-:W-:-:S07]  /*d5c0*/  MOV R9, R7 ;  /* 0x0000000700097202 */ /* 0x000fce0000000f00 */
.L_x_180:
[----:B------:R-:W-:Y:S05]  /*d5d0*/  BSYNC.RECONVERGENT B5 ;  /* 0x0000000000057941 */ /* 0x000fea0003800200 */
.L_x_179:
        /* <DEDUP_REMOVED lines=27> */
[----:B-1--4-:R-:W-:Y:S05]  /*d790*/  CALL.REL.NOINC `($__internal_0_$__cuda_sm20_div_rn_f64_full) ;  /* 0x000000d800f47944 */ /* 0x012fea0003c00000 */
[----:B------:R-:W-:-:S07]  /*d7a0*/  IMAD.MOV.U32 R9, RZ, RZ, R7 ;  /* 0x000000ffff097224 */ /* 0x000fce00078e0007 */
.L_x_182:
[----:B------:R-:W-:Y:S05]  /*d7b0*/  BSYNC.RECONVERGENT B5 ;  /* 0x0000000000057941 */ /* 0x000fea0003800200 */
.L_x_181:
        /* <DEDUP_REMOVED lines=35> */
.L_x_184:
[----:B------:R-:W-:Y:S05]  /*d9f0*/  BSYNC.RECONVERGENT B5 ;  /* 0x0000000000057941 */ /* 0x000fea0003800200 */
.L_x_183:
        /* <DEDUP_REMOVED lines=10> */
[----:B------:R-:W-:-:S05]  /*daa0*/  IMAD R13, R58, R53, R13 ;  /* 0x000000353a0d7224 */ /* 0x000fca00078e020d */
[----:B------:R-:W-:-:S06]  /*dab0*/  IADD3 R11, PT, PT, R11, R13, RZ ;  /* 0x0000000d0b0b7210 */ /* 0x000fcc0007ffe0ff */
        /* <DEDUP_REMOVED lines=55> */
[----:B-----5:R2:W-:Y:S04]  /*de30*/  STG.E.64 desc[UR4][R56.64], R12 ;  /* 0x0000000c38007986 */ /* 0x0205e8000c101b04 */
[----:B------:R-:W3:Y:S01]  /*de40*/  LDG.E.64 R46, desc[UR4][R14.64+0x2290] ;  /* 0x002290040e2e7981 */ /* 0x000ee2000c1e1b00 */
[----:B------:R-:W-:Y:S01]  /*de50*/  MOV R58, 0x61 ;  /* 0x00000061003a7802 */ /* 0x000fe20000000f00 */
[----:B------:R-:W-:Y:S01]  /*de60*/  IMAD.MOV.U32 R59, RZ, RZ, 0x21 ;  /* 0x00000021ff3b7424 */ /* 0x000fe200078e00ff */
        /* <DEDUP_REMOVED lines=8> */
[----:B------:R-:W-:Y:S01]  /*def0*/  IMAD.MOV.U32 R9, RZ, RZ, 0x3ff00000 ;  /* 0x3ff00000ff097424 */ /* 0x000fe200078e00ff */
[----:B------:R-:W-:Y:S01]  /*df00*/  MOV R55, 0x21 ;  /* 0x0000002100377802 */ /* 0x000fe20000000f00 */
[----:B------:R-:W-:-:S07]  /*df10*/  IMAD.MOV.U32 R54, RZ, RZ, 0x61 ;  /* 0x00000061ff367424 */ /* 0x000fce00078e00ff */
.L_x_193:
        /* <DEDUP_REMOVED lines=12> */
.L_x_192:
[--C-:B------:R-:W-:Y:S01]  /*dfe0*/  IMAD.WIDE R10, R55, 0x8, R14.reuse ;  /* 0x00000008370a7825 */ /* 0x100fe200078e020e */
[----:B--2---:R-:W2:Y:S03]  /*dff0*/  LDG.E.64 R12, desc[UR4][R46.64] ;  /* 0x000000042e0c7981 */ /* 0x004ea6000c1e1b00 */
        /* <DEDUP_REMOVED lines=9> */
[----:B------:R-:W5:Y:S04]  /*e090*/  LDG.E.64 R8, desc[UR4][R14.64+0x2260] ;  /* 0x002260040e087981 */ /* 0x000f68000c1e1b00 */
[----:B--2---:R-:W2:Y:S01]  /*e0a0*/  LDG.E.64 R12, desc[UR4][R14.64+0x2288] ;  /* 0x002288040e0c7981 */ /* 0x004ea2000c1e1b00 */
[----:B-----5:R-:W-:Y:S01]  /*e0b0*/  VIADD R8, R8, 0xffffffff ;  /* 0xffffffff08087836 */ /* 0x020fe20000000000 */
[----:B------:R-:W-:-:S04]  /*e0c0*/  IADD3 R9, PT, PT, R9, -0x1, RZ ;  /* 0xffffffff09097810 */ /* 0x000fc80007ffe0ff */
[C---:B------:R-:W-:Y:S02]  /*e0d0*/  ISETP.NE.AND P0, PT, R8.reuse, RZ, PT ;  /* 0x000000ff0800720c */ /* 0x040fe40003f05270 */
[C---:B------:R-:W-:Y:S02]  /*e0e0*/  ISETP.NE.AND P1, PT, R9.reuse, RZ, PT ;  /* 0x000000ff0900720c */ /* 0x040fe40003f25270 */
[----:B------:R-:W-:Y:S02]  /*e0f0*/  SEL R54, R8, 0x61, P0 ;  /* 0x0000006108367807 */ /* 0x000fe40000000000 */
[----:B------:R-:W-:Y:S02]  /*e100*/  SEL R55, R9, 0x61, P1 ;  /* 0x0000006109377807 */ /* 0x000fe40000800000 */
[----:B------:R-:W5:Y:S04]  /*e110*/  LDG.E.64 R8, desc[UR4][R14.64+0x2268] ;  /* 0x002268040e087981 */ /* 0x000f68000c1e1b00 */
[----:B------:R0:W-:Y:S04]  /*e120*/  STG.E.64 desc[UR4][R14.64+0x2260], R54 ;  /* 0x002260360e007986 */ /* 0x0001e8000c101b04 */
[----:B---3--:R-:W5:Y:S02]  /*e130*/  LDG.E.64 R10, desc[UR4][R48.64] ;  /* 0x00000004300a7981 */ /* 0x008f64000c1e1b00 */
[----:B-----5:R-:W-:-:S08]  /*e140*/  DADD R8, R8, -R10 ;  /* 0x0000000008087229 */ /* 0x020fd0000000080a */
        /* <DEDUP_REMOVED lines=11> */
.L_x_191:
[----:B------:R2:W5:Y:S01]  /*e200*/  LDG.E.64 R46, desc[UR4][R14.64+0x2290] ;  /* 0x002290040e2e7981 */ /* 0x000562000c1e1b00 */
[----:B------:R-:W-:Y:S01]  /*e210*/  IMAD.MOV.U32 R6, RZ, RZ, R12 ;  /* 0x000000ffff067224 */ /* 0x000fe200078e000c */
[----:B------:R-:W-:-:S07]  /*e220*/  MOV R7, R13 ;  /* 0x0000000d00077202 */ /* 0x000fce0000000f00 */
.L_x_190:
[----:B------:R-:W-:Y:S05]  /*e230*/  BSYNC.RECONVERGENT B5 ;  /* 0x0000000000057941 */ /* 0x000fea0003800200 */
.L_x_189:
[----:B------:R-:W-:Y:S01]  /*e240*/  VIADD R3, R3, 0x1 ;  /* 0x0000000103037836 */ /* 0x000fe20000000000 */
[----:B-----5:R-:W-:-:S03]  /*e250*/  DADD R10, R46, 1 ;  /* 0x3ff000002e0a7429 */ /* 0x020fc60000000000 */
[----:B------:R-:W3:Y:S05]  /*e260*/  I2F.F64.U32 R8, R3 ;  /* 0x0000000300087312 */ /* 0x000eea0000201800 */
[----:B---3--:R-:W-:-:S14]  /*e270*/  DSETP.GE.AND P0, PT, R10, R8, PT ;  /* 0x000000080a00722a */ /* 0x008fdc0003f06000 */
[----:B------:R-:W-:Y:S05]  /*e280*/  @P0 BRA `(.L_x_193) ;  /* 0xfffffffc00240947 */ /* 0x000fea000383ffff */
.L_x_188:
[----:B------:R-:W-:Y:S05]  /*e290*/  BSYNC.RECONVERGENT B1 ;  /* 0x0000000000017941 */ /* 0x000fea0003800200 */
.L_x_187:
[----:B------:R-:W3:Y:S02]  /*e2a0*/  LDG.E R3, desc[UR4][R14.64+0x2274] ;  /* 0x002274040e037981 */ /* 0x000ee4000c1e1900 */
[----:B---3--:R-:W-:-:S13]  /*e2b0*/  ISETP.NE.AND P0, PT, R3, 0x1, PT ;  /* 0x000000010300780c */ /* 0x008fda0003f05270 */
[----:B------:R3:W-:Y:S01]  /*e2c0*/  @!P0 STG.E desc[UR4][R14.64+0x2274], RZ ;  /* 0x002274ff0e008986 */ /* 0x0007e2000c101904 */
[----:B------:R-:W-:Y:S05]  /*e2d0*/  @!P0 BREAK.RELIABLE B3 ;  /* 0x0000000000038942 */ /* 0x000fea0003800100 */
[----:B------:R-:W-:Y:S01]  /*e2e0*/  @!P0 IMAD.MOV.U32 R3, RZ, RZ, 0x1 ;  /* 0x00000001ff038424 */ /* 0x000fe200078e00ff */
[----:B------:R-:W-:Y:S06]  /*e2f0*/  @!P0 BRA `(.L_x_194) ;  /* 0x0000000400208947 */ /* 0x000fec0003800000 */
.L_x_156:
[----:B------:R-:W-:Y:S05]  /*e300*/  BSYNC.RELIABLE B3 ;  /* 0x0000000000037941 */ /* 0x000fea0003800100 */
.L_x_155:
[----:B------:R-:W-:Y:S01]  /*e310*/  MOV R3, 0x1 ;  /* 0x0000000100037802 */ /* 0x000fe20000000f00 */
[----:B------:R-:W-:Y:S01]  /*e320*/  BSSY.RECONVERGENT B1, `(.L_x_195) ;  /* 0x0000038000017945 */ /* 0x000fe20003800200 */
[----:B------:R-:W-:-:S03]  /*e330*/  ISETP.GE.AND P0, PT, R4, 0x1, PT ;  /* 0x000000010400780c */ /* 0x000fc60003f06270 */
[----:B------:R0:W-:Y:S10]  /*e340*/  STG.E desc[UR4][R14.64+0x2258], R3 ;  /* 0x002258030e007986 */ /* 0x0001f4000c101904 */
[----:B------:R-:W-:Y:S05]  /*e350*/  @!P0 BRA `(.L_x_196) ;  /* 0x0000000000d08947 */ /* 0x000fea0003800000 */
[----:B------:R-:W0:Y:S08]  /*e360*/  LDC.64 R4, c[0x4][0x20] ;  /* 0x01000800ff047b82 */ /* 0x000e300000000a00 */
[----:B------:R-:W0:Y:S02]  /*e370*/  LDC.64 R6, c[0x4][RZ] ;  /* 0x01000000ff067b82 */ /* 0x000e240000000a00 */
.L_x_197:
        /* <DEDUP_REMOVED lines=14> */
[----:B------:R-:W3:Y:S01]  /*e460*/  LDG.E R3, desc[UR4][R14.64+0x2258] ;  /* 0x002258040e037981 */ /* 0x000ee2000c1e1900 */
[----:B--2---:R-:W-:-:S02]  /*e470*/  VIADD R46, R46, 0xffffffff ;  /* 0xffffffff2e2e7836 */ /* 0x004fc40000000000 */
[----:B------:R-:W-:-:S03]  /*e480*/  VIADD R47, R47, 0xffffffff ;  /* 0xffffffff2f2f7836 */ /* 0x000fc60000000000 */
        /* <DEDUP_REMOVED lines=20> */
[----:B---3--:R-:W-:-:S13]  /*e5d0*/  IMAD.WIDE R10, R3, 0x8, R14 ;  /* 0x00000008030a7825 */ /* 0x008fda00078e020e */
[----:B------:R-:W0:Y:S01]  /*e5e0*/  @!P0 LDC.64 R52, c[0x4][0x18] ;  /* 0x01000600ff348b82 */ /* 0x000e220000000a00 */
[----:B------:R2:W-:Y:S04]  /*e5f0*/  STG.E.64 desc[UR4][R10.64], R8 ;  /* 0x000000080a007986 */ /* 0x0005e8000c101b04 */
[----:B------:R-:W3:Y:S04]  /*e600*/  @!P0 LDG.E R47, desc[UR4][R14.64+0x2258] ;  /* 0x002258040e2f8981 */ /* 0x000ee8000c1e1900 */
[----:B0-----:R-:W5:Y:S01]  /*e610*/  @!P0 LDG.E.64 R12, desc[UR4][R52.64] ;  /* 0x00000004340c8981 */ /* 0x001f62000c1e1b00 */
[----:B---3--:R-:W-:-:S05]  /*e620*/  @!P0 IMAD.WIDE R46, R47, 0x8, R14 ;  /* 0x000000082f2e8825 */ /* 0x008fca00078e020e */
[----:B-----5:R2:W-:Y:S04]  /*e630*/  @!P0 STG.E.64 desc[UR4][R46.64], R12 ;  /* 0x0000000c2e008986 */ /* 0x0205e8000c101b04 */
[----:B------:R-:W3:Y:S02]  /*e640*/  LDG.E R3, desc[UR4][R14.64+0x2258] ;  /* 0x002258040e037981 */ /* 0x000ee4000c1e1900 */
[----:B---3--:R-:W-:-:S04]  /*e650*/  IADD3 R3, PT, PT, R3, 0x1, RZ ;  /* 0x0000000103037810 */ /* 0x008fc80007ffe0ff */
[----:B------:R-:W0:Y:S01]  /*e660*/  I2F.F64 R48, R3 ;  /* 0x0000000300307312 */ /* 0x000e220000201c00 */
[----:B------:R2:W-:Y:S01]  /*e670*/  STG.E desc[UR4][R14.64+0x2258], R3 ;  /* 0x002258030e007986 */ /* 0x0005e2000c101904 */
[----:B0-----:R-:W-:-:S14]  /*e680*/  DSETP.GE.AND P0, PT, R50, R48, PT ;  /* 0x000000303200722a */ /* 0x001fdc0003f06000 */
[----:B--2---:R-:W-:Y:S05]  /*e690*/  @P0 BRA `(.L_x_197) ;  /* 0xfffffffc00380947 */ /* 0x004fea000383ffff */
.L_x_196:
[----:B------:R-:W-:Y:S05]  /*e6a0*/  BSYNC.RECONVERGENT B1 ;  /* 0x0000000000017941 */ /* 0x000fea0003800200 */
.L_x_195:
[----:B------:R-:W5:Y:S01]  /*e6b0*/  LDG.E.64 R4, desc[UR4][R14.64+0x2288] ;  /* 0x002288040e047981 */ /* 0x000f62000c1e1b00 */
[----:B0-----:R-:W-:Y:S01]  /*e6c0*/  IMAD.MOV.U32 R3, RZ, RZ, 0x1 ;  /* 0x00000001ff037424 */ /* 0x001fe200078e00ff */
[----:B-----5:R-:W-:-:S07]  /*e6d0*/  DADD R4, R50, R4 ;  /* 0x0000000032047229 */ /* 0x020fce0000000004 */
[----:B------:R0:W-:Y:S01]  /*e6e0*/  STG.E.64 desc[UR4][R14.64+0x2288], R4 ;  /* 0x002288040e007986 */ /* 0x0001e2000c101b04 */
[----:B------:R-:W-:-:S14]  /*e6f0*/  DSETP.GE.AND P0, PT, R4, 1.00000000000000000000e+09, PT ;  /* 0x41cdcd650400742a */ /* 0x000fdc0003f06000 */
[----:B0-----:R-:W-:Y:S05]  /*e700*/  @!P0 BRA `(.L_x_194) ;  /* 0x00000000001c8947 */ /* 0x001fea0003800000 */
[----:B------:R-:W5:Y:S01]  /*e710*/  LDG.E.64 R6, desc[UR4][R14.64+0x2290] ;  /* 0x002290040e067981 */ /* 0x000f62000c1e1b00 */
[----:B------:R-:W-:-:S07]  /*e720*/  DADD R4, R4, -1.00000000000000000000e+09 ;  /* 0xc1cdcd6504047429 */ /* 0x000fce0000000000 */
[----:B------:R0:W-:Y:S01]  /*e730*/  STG.E.64 desc[UR4][R14.64+0x2288], R4 ;  /* 0x002288040e007986 */ /* 0x0001e2000c101b04 */
[----:B-----5:R-:W-:-:S07]  /*e740*/  DADD R6, R6, 1 ;  /* 0x3ff0000006067429 */ /* 0x020fce0000000000 */
[----:B------:R0:W-:Y:S01]  /*e750*/  STG.E.64 desc[UR4][R14.64+0x2290], R6 ;  /* 0x002290060e007986 */ /* 0x0001e2000c101b04 */
[----:B------:R-:W-:Y:S05]  /*e760*/  BRA `(.L_x_194) ;  /* 0x0000000000047947 */ /* 0x000fea0003800000 */
.L_x_154:
[----:B------:R-:W-:-:S07]  /*e770*/  VIADD R3, R3, 0x1 ;  /* 0x0000000103037836 */ /* 0x000fce0000000000 */
.L_x_194:
[----:B------:R-:W-:Y:S05]  /*e780*/  BSYNC.RECONVERGENT B4 ;  /* 0x0000000000047941 */ /* 0x000fea0003800200 */
.L_x_153:
[----:B0-----:R-:W-:Y:S01]  /*e790*/  IMAD.WIDE R4, R3, 0x8, R14 ;  /* 0x0000000803047825 */ /* 0x001fe200078e020e */
[----:B------:R0:W-:Y:S05]  /*e7a0*/  STG.E desc[UR4][R14.64+0x2258], R3 ;  /* 0x002258030e007986 */ /* 0x0001ea000c101904 */
[----:B------:R-:W5:Y:S01]  /*e7b0*/  LDG.E.64 R4, desc[UR4][R4.64] ;  /* 0x0000000404047981 */ /* 0x000f62000c1e1b00 */
[----:B------:R-:W-:Y:S01]  /*e7c0*/  BSSY.RECONVERGENT B1, `(.L_x_198) ;  /* 0x0000053000017945 */ /* 0x000fe20003800200 */
[----:B------:R-:W-:Y:S01]  /*e7d0*/  IMAD.MOV.U32 R49, RZ, RZ, -0x3ff ;  /* 0xfffffc01ff317424 */ /* 0x000fe200078e00ff */
[----:B-----5:R-:W-:Y:S01]  /*e7e0*/  ISETP.GT.AND P0, PT, R5, 0xfffff, PT ;  /* 0x000fffff0500780c */ /* 0x020fe20003f04270 */
[--C-:B------:R-:W-:Y:S01]  /*e7f0*/  IMAD.MOV.U32 R7, RZ, RZ, R5.reuse ;  /* 0x000000ffff077224 */ /* 0x100fe200078e0005 */
[----:B------:R-:W-:Y:S01]  /*e800*/  MOV R6, R4 ;  /* 0x0000000400067202 */ /* 0x000fe20000000f00 */
[----:B------:R-:W-:-:S10]  /*e810*/  IMAD.MOV.U32 R48, RZ, RZ, R5 ;  /* 0x000000ffff307224 */ /* 0x000fd400078e0005 */
        /* <DEDUP_REMOVED lines=71> */
.L_x_199:
[----:B------:R-:W-:Y:S01]  /*ec90*/  MOV R4, 0x0 ;  /* 0x0000000000047802 */ /* 0x000fe20000000f00 */
[----:B------:R-:W-:Y:S01]  /*eca0*/  IMAD.MOV.U32 R5, RZ, RZ, 0x7ff00000 ;  /* 0x7ff00000ff057424 */ /* 0x000fe200078e00ff */
[----:B------:R-:W-:-:S05]  /*ecb0*/  LOP3.LUT P0, RZ, R7, 0x7fffffff, RZ, 0xc0, !PT ;  /* 0x7fffffff07ff7812 */ /* 0x000fca000780c0ff */
[----:B------:R-:W-:-:S10]  /*ecc0*/  DFMA R4, R6, R4, +INF ;  /* 0x7ff000000604742b */ /* 0x000fd40000000004 */
[----:B------:R-:W-:Y:S02]  /*ecd0*/  FSEL R6, R4, RZ, P0 ;  /* 0x000000ff04067208 */ /* 0x000fe40000000000 */
[----:B------:R-:W-:-:S07]  /*ece0*/  FSEL R7, R5, -QNAN , P0 ;  /* 0xfff0000005077808 */ /* 0x000fce0000000000 */
.L_x_200:
[----:B------:R-:W-:Y:S05]  /*ecf0*/  BSYNC.RECONVERGENT B1 ;  /* 0x0000000000017941 */ /* 0x000fea0003800200 */
.L_x_198:
[----:B------:R-:W0:Y:S02]  /*ed00*/  LDC.64 R4, c[0x0][0x388] ;  /* 0x0000e200ff047b82 */ /* 0x000e240000000a00 */
[----:B0-----:R-:W5:Y:S01]  /*ed10*/  LDG.E.64 R66, desc[UR4][R4.64] ;  /* 0x0000000404427981 */ /* 0x001f62000c1e1b00 */
[----:B------:R-:W-:Y:S01]  /*ed20*/  IMAD.MOV.U32 R8, RZ, RZ, 0x1 ;  /* 0x00000001ff087424 */ /* 0x000fe200078e00ff */
[----:B------:R-:W-:Y:S01]  /*ed30*/  FSETP.GEU.AND P1, PT, |R7|, 6.5827683646048100446e-37, PT ;  /* 0x036000000700780b */ /* 0x000fe20003f2e200 */
[----:B------:R-:W-:Y:S01]  /*ed40*/  BSSY.RECONVERGENT B3, `(.L_x_201) ;  /* 0x0000011000037945 */ /* 0x000fe20003800200 */
[----:B-----5:R-:W0:Y:S03]  /*ed50*/  MUFU.RCP64H R9, R67 ;  /* 0x0000004300097308 */ /* 0x020e260000001800 */
[----:B0-----:R-:W-:-:S08]  /*ed60*/  DFMA R10, -R66, R8, 1 ;  /* 0x3ff00000420a742b */ /* 0x001fd00000000108 */
[----:B------:R-:W-:-:S08]  /*ed70*/  DFMA R10, R10, R10, R10 ;  /* 0x0000000a0a0a722b */ /* 0x000fd0000000000a */
[----:B------:R-:W-:-:S08]  /*ed80*/  DFMA R10, R8, R10, R8 ;  /* 0x0000000a080a722b */ /* 0x000fd00000000008 */
[----:B------:R-:W-:-:S08]  /*ed90*/  DFMA R8, -R66, R10, 1 ;  /* 0x3ff000004208742b */ /* 0x000fd0000000010a */
[----:B------:R-:W-:-:S08]  /*eda0*/  DFMA R8, R10, R8, R10 ;  /* 0x000000080a08722b */ /* 0x000fd0000000000a */
[----:B------:R-:W-:-:S08]  /*edb0*/  DMUL R10, R8, R6 ;  /* 0x00000006080a7228 */ /* 0x000fd00000000000 */
[----:B------:R-:W-:-:S08]  /*edc0*/  DFMA R12, -R66, R10, R6 ;  /* 0x0000000a420c722b */ /* 0x000fd00000000106 */
[----:B------:R-:W-:-:S10]  /*edd0*/  DFMA R8, R8, R12, R10 ;  /* 0x0000000c0808722b */ /* 0x000fd4000000000a */
[----:B------:R-:W-:-:S05]  /*ede0*/  FFMA R3, RZ, R67, R9 ;  /* 0x00000043ff037223 */ /* 0x000fca0000000009 */
[----:B------:R-:W-:-:S13]  /*edf0*/  FSETP.GT.AND P0, PT, |R3|, 1.469367938527859385e-39, PT ;  /* 0x001000000300780b */ /* 0x000fda0003f04200 */
[----:B------:R-:W-:Y:S05]  /*ee00*/  @P0 BRA P1, `(.L_x_202) ;  /* 0x0000000000100947 */ /* 0x000fea0000800000 */
[----:B------:R-:W-:Y:S02]  /*ee10*/  MOV R8, R6 ;  /* 0x0000000600087202 */ /* 0x000fe40000000f00 */
[----:B------:R-:W-:-:S07]  /*ee20*/  MOV R6, 0xee40 ;  /* 0x0000ee4000067802 */ /* 0x000fce0000000f00 */
[----:B-1234-:R-:W-:Y:S05]  /*ee30*/  CALL.REL.NOINC `($__internal_0_$__cuda_sm20_div_rn_f64_full) ;  /* 0x000000c4004c7944 */ /* 0x01efea0003c00000 */
[----:B------:R-:W-:-:S07]  /*ee40*/  IMAD.MOV.U32 R9, RZ, RZ, R7 ;  /* 0x000000ffff097224 */ /* 0x000fce00078e0007 */
.L_x_202:
[----:B------:R-:W-:Y:S05]  /*ee50*/  BSYNC.RECONVERGENT B3 ;  /* 0x0000000000037941 */ /* 0x000fea0003800200 */
.L_x_201:
[----:B------:R-:W-:-:S07]  /*ee60*/  DADD R16, -R8, R16 ;  /* 0x0000000008107229 */ /* 0x000fce0000000110 */
[----:B------:R0:W-:Y:S04]  /*ee70*/  STG.E.64 desc[UR4][R18.64], R16 ;  /* 0x0000001012007986 */ /* 0x0001e8000c101b04 */
[----:B------:R-:W5:Y:S01]  /*ee80*/  LDG.E.64 R8, desc[UR4][R22.64] ;  /* 0x0000000416087981 */ /* 0x000f62000c1e1b00 */
[----:B------:R-:W1:Y:S03]  /*ee90*/  LDC.64 R6, c[0x0][0x3a0] ;  /* 0x0000e800ff067b82 */ /* 0x000e660000000a00 */
[----:B------:R-:W2:Y:S04]  /*eea0*/  LDG.E.64 R4, desc[UR4][R20.64] ;  /* 0x0000000414047981 */ /* 0x000ea8000c1e1b00 */
[----:B-1----:R-:W2:Y:S01]  /*eeb0*/  LDG.E.64 R6, desc[UR4][R6.64] ;  /* 0x0000000406067981 */ /* 0x002ea2000c1e1b00 */
[----:B------:R-:W-:Y:S01]  /*eec0*/  MOV R12, 0x0 ;  /* 0x00000000000c7802 */ /* 0x000fe20000000f00 */
[----:B------:R-:W-:Y:S01]  /*eed0*/  IMAD.MOV.U32 R13, RZ, RZ, 0x3fd80000 ;  /* 0x3fd80000ff0d7424 */ /* 0x000fe200078e00ff */
[----:B------:R-:W-:Y:S01]  /*eee0*/  BSSY.RECONVERGENT B1, `(.L_x_203) ;  /* 0x0000017000017945 */ /* 0x000fe20003800200 */
[----:B-----5:R-:W1:Y:S01]  /*eef0*/  MUFU.RSQ64H R47, R9 ;  /* 0x00000009002f7308 */ /* 0x020e620000001c00 */
[----:B------:R-:W-:-:S05]  /*ef00*/  VIADD R46, R9, 0xfcb00000 ;  /* 0xfcb00000092e7836 */ /* 0x000fca0000000000 */
[----:B------:R-:W-:Y:S01]  /*ef10*/  ISETP.GE.U32.AND P0, PT, R46, 0x7ca00000, PT ;  /* 0x7ca000002e00780c */ /* 0x000fe20003f06070 */
[----:B-1----:R-:W-:-:S08]  /*ef20*/  DMUL R10, R46, R46 ;  /* 0x0000002e2e0a7228 */ /* 0x002fd00000000000 */
[----:B------:R-:W-:Y:S02]  /*ef30*/  DFMA R10, R8, -R10, 1 ;  /* 0x3ff00000080a742b */ /* 0x000fe4000000080a */
[----:B--2---:R-:W-:-:S06]  /*ef40*/  DMUL R4, R4, R6 ;  /* 0x0000000604047228 */ /* 0x004fcc0000000000 */
[----:B------:R-:W-:Y:S02]  /*ef50*/  DFMA R12, R10, R12, 0.5 ;  /* 0x3fe000000a0c742b */ /* 0x000fe4000000000c */
[----:B------:R-:W-:-:S08]  /*ef60*/  DMUL R10, R46, R10 ;  /* 0x0000000a2e0a7228 */ /* 0x000fd00000000000 */
[----:B------:R-:W-:-:S08]  /*ef70*/  DFMA R10, R12, R10, R46 ;  /* 0x0000000a0c0a722b */ /* 0x000fd0000000002e */
[----:B------:R-:W-:Y:S02]  /*ef80*/  DMUL R50, R8, R10 ;  /* 0x0000000a08327228 */ /* 0x000fe40000000000 */
[----:B------:R-:W-:Y:S01]  /*ef90*/  VIADD R13, R11, 0xfff00000 ;  /* 0xfff000000b0d7836 */ /* 0x000fe20000000000 */
[----:B------:R-:W-:-:S05]  /*efa0*/  MOV R12, R10 ;  /* 0x0000000a000c7202 */ /* 0x000fca0000000f00 */
[----:B------:R-:W-:-:S08]  /*efb0*/  DFMA R48, R50, -R50, R8 ;  /* 0x800000323230722b */ /* 0x000fd00000000008 */
[----:B------:R-:W-:Y:S01]  /*efc0*/  DFMA R6, R48, R12, R50 ;  /* 0x0000000c3006722b */ /* 0x000fe20000000032 */
[----:B0-----:R-:W-:Y:S10]  /*efd0*/  @!P0 BRA `(.L_x_204) ;  /* 0x00000000001c8947 */ /* 0x001ff40003800000 */
[----:B------:R-:W-:Y:S01]  /*efe0*/  IMAD.MOV.U32 R12, RZ, RZ, R8 ;  /* 0x000000ffff0c7224 */ /* 0x000fe200078e0008 */
[----:B------:R-:W-:Y:S01]  /*eff0*/  MOV R11, R13 ;  /* 0x0000000d000b7202 */ /* 0x000fe20000000f00 */
[----:B------:R-:W-:Y:S01]  /*f000*/  IMAD.MOV.U32 R58, RZ, RZ, R46 ;  /* 0x000000ffff3a7224 */ /* 0x000fe200078e002e */
[----:B------:R-:W-:-:S07]  /*f010*/  MOV R8, 0xf030 ;  /* 0x0000f03000087802 */ /* 0x000fce0000000f00 */
[----:B---34-:R-:W-:Y:S05]  /*f020*/  CALL.REL.NOINC `($__internal_1_$__cuda_sm20_dsqrt_rn_f64_mediumpath_v1) ;  /* 0x000000c800607944 */ /* 0x018fea0003c00000 */
[----:B------:R-:W-:Y:S02]  /*f030*/  IMAD.MOV.U32 R6, RZ, RZ, R10 ;  /* 0x000000ffff067224 */ /* 0x000fe400078e000a */
[----:B------:R-:W-:-:S07]  /*f040*/  IMAD.MOV.U32 R7, RZ, RZ, R11 ;  /* 0x000000ffff077224 */ /* 0x000fce00078e000b */
.L_x_204:
[----:B------:R-:W-:Y:S05]  /*f050*/  BSYNC.RECONVERGENT B1 ;  /* 0x0000000000017941 */ /* 0x000fea0003800200 */
.L_x_203:
[----:B------:R-:W0:Y:S01]  /*f060*/  LDC.64 R8, c[0x0][0x390] ;  /* 0x0000e400ff087b82 */ /* 0x000e220000000a00 */
[----:B------:R-:W-:-:S07]  /*f070*/  DMUL R6, R4, R6 ;  /* 0x0000000604067228 */ /* 0x000fce0000000000 */
[----:B------:R1:W-:Y:S04]  /*f080*/  STG.E.64 desc[UR4][R24.64], R6 ;  /* 0x0000000618007986 */ /* 0x0003e8000c101b04 */
[----:B------:R-:W2:Y:S04]  /*f090*/  LDG.E.64 R46, desc[UR4][R18.64] ;  /* 0x00000004122e7981 */ /* 0x000ea8000c1e1b00 */
[----:B------:R-:W5:Y:S04]  /*f0a0*/  LDG.E.64 R10, desc[UR4][R22.64] ;  /* 0x00000004160a7981 */ /* 0x000f68000c1e1b00 */
[----:B0-----:R-:W2:Y:S01]  /*f0b0*/  LDG.E.64 R8, desc[UR4][R8.64] ;  /* 0x0000000408087981 */ /* 0x001ea2000c1e1b00 */
[----:B------:R-:W-:Y:S01]  /*f0c0*/  MOV R12, 0x1 ;  /* 0x00000001000c7802 */ /* 0x000fe20000000f00 */
[----:B------:R-:W-:Y:S01]  /*f0d0*/  BSSY.RECONVERGENT B3, `(.L_x_205) ;  /* 0x0000017000037945 */ /* 0x000fe20003800200 */
[----:B--2---:R-:W-:-:S08]  /*f0e0*/  DFMA R4, R8, R46, R6 ;  /* 0x0000002e0804722b */ /* 0x004fd00000000006 */
[----:B-----5:R-:W-:-:S06]  /*f0f0*/  DFMA R4, R46, R4, R10 ;  /* 0x000000042e04722b */ /* 0x020fcc000000000a */
[----:B------:R-:W0:Y:S02]  /*f100*/  MUFU.RCP64H R13, R5 ;  /* 0x00000005000d7308 */ /* 0x000e240000001800 */
[----:B0-----:R-:W-:-:S08]  /*f110*/  DFMA R48, -R4, R12, 1 ;  /* 0x3ff000000430742b */ /* 0x001fd0000000010c */
[----:B------:R-:W-:-:S08]  /*f120*/  DFMA R48, R48, R48, R48 ;  /* 0x000000303030722b */ /* 0x000fd00000000030 */
[----:B------:R-:W-:-:S08]  /*f130*/  DFMA R48, R12, R48, R12 ;  /* 0x000000300c30722b */ /* 0x000fd0000000000c */
[----:B-1----:R-:W-:-:S08]  /*f140*/  DFMA R6, -R4, R48, 1 ;  /* 0x3ff000000406742b */ /* 0x002fd00000000130 */
[----:B------:R-:W-:-:S08]  /*f150*/  DFMA R6, R48, R6, R48 ;  /* 0x000000063006722b */ /* 0x000fd00000000030 */
[----:B------:R-:W-:-:S08]  /*f160*/  DMUL R8, R10, R6 ;  /* 0x000000060a087228 */ /* 0x000fd00000000000 */
[----:B------:R-:W-:-:S08]  /*f170*/  DFMA R12, -R4, R8, R10 ;  /* 0x00000008040c722b */ /* 0x000fd0000000010a */
[----:B------:R-:W-:Y:S01]  /*f180*/  DFMA R8, R6, R12, R8 ;  /* 0x0000000c0608722b */ /* 0x000fe20000000008 */
[----:B------:R-:W-:-:S09]  /*f190*/  FSETP.GEU.AND P1, PT, |R11|, 6.5827683646048100446e-37, PT ;  /* 0x036000000b00780b */ /* 0x000fd20003f2e200 */
[----:B------:R-:W-:-:S05]  /*f1a0*/  FFMA R3, RZ, R5, R9 ;  /* 0x00000005ff037223 */ /* 0x000fca0000000009 */
[----:B------:R-:W-:-:S13]  /*f1b0*/  FSETP.GT.AND P0, PT, |R3|, 1.469367938527859385e-39, PT ;  /* 0x001000000300780b */ /* 0x000fda0003f04200 */
[----:B------:R-:W-:Y:S05]  /*f1c0*/  @P0 BRA P1, `(.L_x_206) ;  /* 0x00000000001c0947 */ /* 0x000fea0000800000 */
[----:B------:R-:W-:Y:S01]  /*f1d0*/  IMAD.MOV.U32 R8, RZ, RZ, R10 ;  /* 0x000000ffff087224 */ /* 0x000fe200078e000a */
[----:B------:R-:W-:Y:S01]  /*f1e0*/  MOV R66, R4 ;  /* 0x0000000400427202 */ /* 0x000fe20000000f00 */
[----:B------:R-:W-:Y:S01]  /*f1f0*/  IMAD.MOV.U32 R7, RZ, RZ, R11 ;  /* 0x000000ffff077224 */ /* 0x000fe200078e000b */
[----:B------:R-:W-:Y:S01]  /*f200*/  MOV R6, 0xf230 ;  /* 0x0000f23000067802 */ /* 0x000fe20000000f00 */
[----:B------:R-:W-:-:S07]  /*f210*/  IMAD.MOV.U32 R67, RZ, RZ, R5 ;  /* 0x000000ffff437224 */ /* 0x000fce00078e0005 */
[----:B---34-:R-:W-:Y:S05]  /*f220*/  CALL.REL.NOINC `($__internal_0_$__cuda_sm20_div_rn_f64_full) ;  /* 0x000000c000507944 */ /* 0x018fea0003c00000 */
[----:B------:R-:W-:-:S07]  /*f230*/  IMAD.MOV.U32 R9, RZ, RZ, R7 ;  /* 0x000000ffff097224 */ /* 0x000fce00078e0007 */
.L_x_206:
[----:B------:R-:W-:Y:S05]  /*f240*/  BSYNC.RECONVERGENT B3 ;  /* 0x0000000000037941 */ /* 0x000fea0003800200 */
.L_x_205:
[----:B------:R-:W0:Y:S01]  /*f250*/  MUFU.RSQ64H R7, R9 ;  /* 0x0000000900077308 */ /* 0x000e220000001c00 */
[----:B------:R-:W-:Y:S01]  /*f260*/  IADD3 R6, PT, PT, R9, -0x3500000, RZ ;  /* 0xfcb0000009067810 */ /* 0x000fe20007ffe0ff */
[----:B------:R-:W-:Y:S01]  /*f270*/  IMAD.MOV.U32 R12, RZ, RZ, 0x0 ;  /* 0x00000000ff0c7424 */ /* 0x000fe200078e00ff */
[----:B------:R-:W-:Y:S01]  /*f280*/  BSSY.RECONVERGENT B1, `(.L_x_207) ;  /* 0x0000015000017945 */ /* 0x000fe20003800200 */
[----:B------:R-:W-:Y:S01]  /*f290*/  IMAD.MOV.U32 R13, RZ, RZ, 0x3fd80000 ;  /* 0x3fd80000ff0d7424 */ /* 0x000fe200078e00ff */
[----:B------:R-:W-:Y:S02]  /*f2a0*/  ISETP.GE.U32.AND P0, PT, R6, 0x7ca00000, PT ;  /* 0x7ca000000600780c */ /* 0x000fe40003f06070 */
[----:B0-----:R-:W-:-:S08]  /*f2b0*/  DMUL R10, R6, R6 ;  /* 0x00000006060a7228 */ /* 0x001fd00000000000 */
[----:B------:R-:W-:-:S08]  /*f2c0*/  DFMA R10, -R10, R8, 1 ;  /* 0x3ff000000a0a742b */ /* 0x000fd00000000108 */
[----:B------:R-:W-:Y:S02]  /*f2d0*/  DFMA R12, R10, R12, 0.5 ;  /* 0x3fe000000a0c742b */ /* 0x000fe4000000000c */
[----:B------:R-:W-:-:S08]  /*f2e0*/  DMUL R10, R6, R10 ;  /* 0x0000000a060a7228 */ /* 0x000fd00000000000 */
[----:B------:R-:W-:-:S08]  /*f2f0*/  DFMA R12, R12, R10, R6 ;  /* 0x0000000a0c0c722b */ /* 0x000fd00000000006 */
[----:B------:R-:W-:Y:S02]  /*f300*/  DMUL R50, R12, R8 ;  /* 0x000000080c327228 */ /* 0x000fe40000000000 */
[----:B------:R-:W-:Y:S01]  /*f310*/  IADD3 R11, PT, PT, R13, -0x100000, RZ ;  /* 0xfff000000d0b7810 */ /* 0x000fe20007ffe0ff */
[----:B------:R-:W-:-:S05]  /*f320*/  IMAD.MOV.U32 R10, RZ, RZ, R12 ;  /* 0x000000ffff0a7224 */ /* 0x000fca00078e000c */
[----:B------:R-:W-:-:S08]  /*f330*/  DFMA R48, R50, -R50, R8 ;  /* 0x800000323230722b */ /* 0x000fd00000000008 */
[----:B------:R-:W-:Y:S01]  /*f340*/  DFMA R56, R48, R10, R50 ;  /* 0x0000000a3038722b */ /* 0x000fe20000000032 */
[----:B------:R-:W-:Y:S10]  /*f350*/  @!P0 BRA `(.L_x_208) ;  /* 0x00000000001c8947 */ /* 0x000ff40003800000 */
[----:B------:R-:W-:Y:S01]  /*f360*/  IMAD.MOV.U32 R10, RZ, RZ, R12 ;  /* 0x000000ffff0a7224 */ /* 0x000fe200078e000c */
[----:B------:R-:W-:Y:S01]  /*f370*/  MOV R12, R8 ;  /* 0x00000008000c7202 */ /* 0x000fe20000000f00 */
[----:B------:R-:W-:Y:S01]  /*f380*/  IMAD.MOV.U32 R58, RZ, RZ, R6 ;  /* 0x000000ffff3a7224 */ /* 0x000fe200078e0006 */
[----:B------:R-:W-:-:S07]  /*f390*/  MOV R8, 0xf3b0 ;  /* 0x0000f3b000087802 */ /* 0x000fce0000000f00 */
[----:B---34-:R-:W-:Y:S05]  /*f3a0*/  CALL.REL.NOINC `($__internal_1_$__cuda_sm20_dsqrt_rn_f64_mediumpath_v1) ;  /* 0x000000c400807944 */ /* 0x018fea0003c00000 */
[----:B------:R-:W-:Y:S01]  /*f3b0*/  IMAD.MOV.U32 R56, RZ, RZ, R10 ;  /* 0x000000ffff387224 */ /* 0x000fe200078e000a */
[----:B------:R-:W-:-:S07]  /*f3c0*/  MOV R57, R11 ;  /* 0x0000000b00397202 */ /* 0x000fce0000000f00 */
.L_x_208:
[----:B------:R-:W-:Y:S05]  /*f3d0*/  BSYNC.RECONVERGENT B1 ;  /* 0x0000000000017941 */ /* 0x000fea0003800200 */
.L_x_207:
[----:B------:R-:W0:Y:S01]  /*f3e0*/  LDC.64 R6, c[0x0][0x3a0] ;  /* 0x0000e800ff067b82 */ /* 0x000e220000000a00 */
[----:B------:R1:W5:Y:S04]  /*f3f0*/  LDG.E.64 R52, desc[UR4][R20.64] ;  /* 0x0000000414347981 */ /* 0x000368000c1e1b00 */
[----:B0-----:R-:W2:Y:S01]  /*f400*/  LDG.E.64 R6, desc[UR4][R6.64] ;  /* 0x0000000406067981 */ /* 0x001ea2000c1e1b00 */
[----:B------:R-:W0:Y:S01]  /*f410*/  MUFU.RSQ64H R9, R5 ;  /* 0x0000000500097308 */ /* 0x000e220000001c00 */
[----:B------:R-:W-:Y:S01]  /*f420*/  VIADD R8, R5, 0xfcb00000 ;  /* 0xfcb0000005087836 */ /* 0x000fe20000000000 */
[----:B------:R-:W-:Y:S01]  /*f430*/  MOV R13, 0x3fd80000 ;  /* 0x3fd80000000d7802 */ /* 0x000fe20000000f00 */
[----:B------:R-:W-:-:S04]  /*f440*/  IMAD.MOV.U32 R12, RZ, RZ, 0x0 ;  /* 0x00000000ff0c7424 */ /* 0x000fc800078e00ff */
[----:B0-----:R-:W-:-:S08]  /*f450*/  DMUL R10, R8, R8 ;  /* 0x00000008080a7228 */ /* 0x001fd00000000000 */
[----:B------:R-:W-:-:S08]  /*f460*/  DFMA R10, R4, -R10, 1 ;  /* 0x3ff00000040a742b */ /* 0x000fd0000000080a */
[----:B------:R-:W-:Y:S02]  /*f470*/  DFMA R12, R10, R12, 0.5 ;  /* 0x3fe000000a0c742b */ /* 0x000fe4000000000c */
[----:B------:R-:W-:-:S08]  /*f480*/  DMUL R10, R8, R10 ;  /* 0x0000000a080a7228 */ /* 0x000fd00000000000 */
[----:B------:R-:W-:Y:S01]  /*f490*/  DFMA R12, R12, R10, R8 ;  /* 0x0000000a0c0c722b */ /* 0x000fe20000000008 */
[----:B------:R-:W-:-:S07]  /*f4a0*/  ISETP.GE.U32.AND P0, PT, R8, 0x7ca00000, PT ;  /* 0x7ca000000800780c */ /* 0x000fce0003f06070 */
[----:B------:R-:W-:Y:S02]  /*f4b0*/  DMUL R50, R4, R12 ;  /* 0x0000000c04327228 */ /* 0x000fe40000000000 */
[----:B------:R-:W-:Y:S02]  /*f4c0*/  VIADD R11, R13, 0xfff00000 ;  /* 0xfff000000d0b7836 */ /* 0x000fe40000000000 */
[----:B------:R-:W-:-:S04]  /*f4d0*/  IMAD.MOV.U32 R10, RZ, RZ, R12 ;  /* 0x000000ffff0a7224 */ /* 0x000fc800078e000c */
[----:B------:R-:W-:Y:S01]  /*f4e0*/  DFMA R48, R50, -R50, R4 ;  /* 0x800000323230722b */ /* 0x000fe20000000004 */
[----:B------:R-:W-:Y:S01]  /*f4f0*/  BSSY.RECONVERGENT B1, `(.L_x_209) ;  /* 0x000000c000017945 */ /* 0x000fe20003800200 */
[----:B--2---:R-:W-:-:S06]  /*f500*/  DMUL R6, R46, R6 ;  /* 0x000000062e067228 */ /* 0x004fcc0000000000 */
[----:B------:R-:W-:Y:S01]  /*f510*/  DFMA R46, R48, R10, R50 ;  /* 0x0000000a302e722b */ /* 0x000fe20000000032 */
[----:B-1----:R-:W-:Y:S10]  /*f520*/  @!P0 BRA `(.L_x_210) ;  /* 0x0000000000208947 */ /* 0x002ff40003800000 */
[----:B------:R-:W-:Y:S01]  /*f530*/  MOV R10, R12 ;  /* 0x0000000c000a7202 */ /* 0x000fe20000000f00 */
[----:B------:R-:W-:Y:S01]  /*f540*/  IMAD.MOV.U32 R12, RZ, RZ, R4 ;  /* 0x000000ffff0c7224 */ /* 0x000fe200078e0004 */
[----:B------:R-:W-:Y:S01]  /*f550*/  MOV R58, R8 ;  /* 0x00000008003a7202 */ /* 0x000fe20000000f00 */
[----:B------:R-:W-:Y:S01]  /*f560*/  IMAD.MOV.U32 R9, RZ, RZ, R5 ;  /* 0x000000ffff097224 */ /* 0x000fe200078e0005 */
[----:B------:R-:W-:-:S07]  /*f570*/  MOV R8, 0xf590 ;  /* 0x0000f59000087802 */ /* 0x000fce0000000f00 */
[----:B---345:R-:W-:Y:S05]  /*f580*/  CALL.REL.NOINC `($__internal_1_$__cuda_sm20_dsqrt_rn_f64_mediumpath_v1) ;  /* 0x000000c400087944 */ /* 0x038fea0003c00000 */
[----:B------:R-:W-:Y:S02]  /*f590*/  IMAD.MOV.U32 R46, RZ, RZ, R10 ;  /* 0x000000ffff2e7224 */ /* 0x000fe400078e000a */
[----:B------:R-:W-:-:S07]  /*f5a0*/  IMAD.MOV.U32 R47, RZ, RZ, R11 ;  /* 0x000000ffff2f7224 */ /* 0x000fce00078e000b */
.L_x_210:
[----:B------:R-:W-:Y:S05]  /*f5b0*/  BSYNC.RECONVERGENT B1 ;  /* 0x0000000000017941 */ /* 0x000fea0003800200 */
.L_x_209:
[----:B------:R-:W-:Y:S01]  /*f5c0*/  DADD R66, R46, R46 ;  /* 0x000000002e427229 */ /* 0x000fe2000000002e */
[----:B------:R-:W-:Y:S01]  /*f5d0*/  MOV R4, 0x1 ;  /* 0x0000000100047802 */ /* 0x000fe20000000f00 */
[----:B------:R-:W-:Y:S01]  /*f5e0*/  BSSY.RECONVERGENT B3, `(.L_x_211) ;  /* 0x0000012000037945 */ /* 0x000fe20003800200 */
[----:B------:R-:W-:-:S03]  /*f5f0*/  FSETP.GEU.AND P1, PT, |R7|, 6.5827683646048100446e-37, PT ;  /* 0x036000000700780b */ /* 0x000fc60003f2e200 */
[----:B------:R-:W0:Y:S02]  /*f600*/  MUFU.RCP64H R5, R67 ;  /* 0x0000004300057308 */ /* 0x000e240000001800 */
        /* <DEDUP_REMOVED lines=11> */
[----:B------:R-:W-:Y:S01]  /*f6c0*/  IMAD.MOV.U32 R8, RZ, RZ, R6 ;  /* 0x000000ffff087224 */ /* 0x000fe200078e0006 */
[----:B------:R-:W-:-:S07]  /*f6d0*/  MOV R6, 0xf6f0 ;  /* 0x0000f6f000067802 */ /* 0x000fce0000000f00 */
[----:B---345:R-:W-:Y:S05]  /*f6e0*/  CALL.REL.NOINC `($__internal_0_$__cuda_sm20_div_rn_f64_full) ;  /* 0x000000bc00207944 */ /* 0x038fea0003c00000 */
[----:B------:R-:W-:-:S07]  /*f6f0*/  IMAD.MOV.U32 R9, RZ, RZ, R7 ;  /* 0x000000ffff097224 */ /* 0x000fce00078e0007 */
.L_x_212:
[----:B------:R-:W-:Y:S05]  /*f700*/  BSYNC.RECONVERGENT B3 ;  /* 0x0000000000037941 */ /* 0x000fea0003800200 */
.L_x_211:
[----:B------:R-:W2:Y:S04]  /*f710*/  LDG.E.64 R54, desc[UR4][R26.64] ;  /* 0x000000041a367981 */ /* 0x000ea8000c1e1b00 */
[----:B------:R-:W3:Y:S01]  /*f720*/  LDG.E.64 R4, desc[UR4][R28.64] ;  /* 0x000000041c047981 */ /* 0x000ee2000c1e1b00 */
[C---:B------:R-:W-:Y:S01]  /*f730*/  ISETP.GE.AND P0, PT, R0.reuse, 0x6, PT ;  /* 0x000000060000780c */ /* 0x040fe20003f06270 */
[-C--:B-----5:R-:W-:Y:S01]  /*f740*/  DFMA R52, R52, R56.reuse, R8 ;  /* 0x000000383434722b */ /* 0x0a0fe20000000008 */
[----:B------:R-:W-:Y:S01]  /*f750*/  BSSY.RECONVERGENT B3, `(.L_x_213) ;  /* 0x000079d000037945 */ /* 0x000fe20003800200 */
[----:B------:R-:W-:Y:S01]  /*f760*/  IADD3 R0, PT, PT, R0, 0x1, RZ ;  /* 0x0000000100007810 */ /* 0x000fe20007ffe0ff */
[-C--:B--2---:R-:W-:Y:S02]  /*f770*/  DMUL R54, R54, R56.reuse ;  /* 0x0000003836367228 */ /* 0x084fe40000000000 */
[----:B---3--:R-:W-:-:S07]  /*f780*/  DMUL R56, R4, R56 ;  /* 0x0000003804387228 */ /* 0x008fce0000000000 */
[----:B------:R-:W-:Y:S05]  /*f790*/  @!P0 BRA `(.L_x_214) ;  /* 0x0000007800608947 */ /* 0x000fea0003800000 */
[----:B------:R0:W5:Y:S01]  /*f7a0*/  LDG.E R61, desc[UR4][R14.64+0x2258] ;  /* 0x002258040e3d7981 */ /* 0x000162000c1e1900 */
[----:B------:R-:W-:-:S07]  /*f7b0*/  IMAD.MOV.U32 R0, RZ, RZ, RZ ;  /* 0x000000ffff007224 */ /* 0x000fce00078e00ff */
.L_x_316:
[----:B-1----:R-:W2:Y:S01]  /*f7c0*/  LDG.E R3, desc[UR4][R14.64+0x225c] ;  /* 0x00225c040e037981 */ /* 0x002ea2000c1e1900 */
[C---:B-----5:R-:W-:Y:S01]  /*f7d0*/  ISETP.NE.AND P1, PT, R61.reuse, RZ, PT ;  /* 0x000000ff3d00720c */ /* 0x060fe20003f25270 */
[----:B------:R-:W-:Y:S01]  /*f7e0*/  BSSY.RECONVERGENT B5, `(.L_x_215) ;  /* 0x000034e000057945 */ /* 0x000fe20003800200 */
[----:B--2---:R-:W-:-:S13]  /*f7f0*/  ISETP.GE.AND P0, PT, R61, R3, PT ;  /* 0x000000033d00720c */ /* 0x004fda0003f06270 */
[----:B------:R-:W-:Y:S05]  /*f800*/  @!P0 BRA P1, `(.L_x_216) ;  /* 0x0000003400288947 */ /* 0x000fea0000800000 */
[----:B------:R-:W2:Y:S01]  /*f810*/  LDG.E.64 R4, desc[UR4][R14.64+0x2288] ;  /* 0x002288040e047981 */ /* 0x000ea2000c1e1b00 */
[----:B------:R1:W3:Y:S01]  /*f820*/  I2F.F64 R58, R3 ;  /* 0x00000003003a7312 */ /* 0x0002e20000201c00 */
[----:B------:R-:W-:Y:S01]  /*f830*/  BSSY.RELIABLE B4, `(.L_x_217) ;  /* 0x0000301000047945 */ /* 0x000fe20003800100 */
[----:B--2---:R-:W-:-:S14]  /*f840*/  DSETP.GE.AND P0, PT, R4, RZ, PT ;  /* 0x000000ff0400722a */ /* 0x004fdc0003f06000 */
[----:B-1-3--:R-:W-:Y:S05]  /*f850*/  @P0 BRA `(.L_x_218) ;  /* 0x0000002c00f80947 */ /* 0x00afea0003800000 */
[----:B------:R-:W2:Y:S01]  /*f860*/  LDG.E R4, desc[UR4][R14.64+0x2270] ;  /* 0x002270040e047981 */ /* 0x000ea2000c1e1900 */
[----:B------:R-:W1:Y:S01]  /*f870*/  LDC.64 R50, c[0x4][0x28] ;  /* 0x01000a00ff327b82 */ /* 0x000e620000000a00 */
[----:B--2---:R-:W-:-:S05]  /*f880*/  SHF.R.S32.HI R5, RZ, 0x1f, R4 ;  /* 0x0000001fff057819 */ /* 0x004fca0000011404 */
[----:B-1----:R1:W-:Y:S04]  /*f890*/  STG.E.64 desc[UR4][R50.64], R4 ;  /* 0x0000000432007986 */ /* 0x0023e8000c101b04 */
[----:B------:R-:W2:Y:S04]  /*f8a0*/  LDG.E.64 R6, desc[UR4][R14.64+0x2280] ;  /* 0x002280040e067981 */ /* 0x000ea8000c1e1b00 */
[----:B------:R-:W3:Y:S04]  /*f8b0*/  LDG.E.64 R8, desc[UR4][R14.64+0x2278] ;  /* 0x002278040e087981 */ /* 0x000ee8000c1e1b00 */
[----:B--2---:R2:W-:Y:S04]  /*f8c0*/  STG.E.64 desc[UR4][R14.64+0x2288], R6 ;  /* 0x002288060e007986 */ /* 0x0045e8000c101b04 */
[----:B---3--:R3:W-:Y:S04]  /*f8d0*/  STG.E.64 desc[UR4][R14.64+0x2290], R8 ;  /* 0x002290080e007986 */ /* 0x0087e8000c101b04 */
[----:B------:R-:W5:Y:S01]  /*f8e0*/  LDG.E.64 R60, desc[UR4][R50.64] ;  /* 0x00000004323c7981 */ /* 0x000f62000c1e1b00 */
[----:B------:R-:W2:Y:S01]  /*f8f0*/  MUFU.RCP64H R63, 177 ;  /* 0x40662000003f7908 */ /* 0x000ea20000001800 */
[----:B------:R-:W-:Y:S01]  /*f900*/  MOV R62, 0x1 ;  /* 0x00000001003e7802 */ /* 0x000fe20000000f00 */
[----:B-----5:R-:W-:-:S04]  /*f910*/  IMAD.WIDE.U32 R10, R61, 0x61d823a3, RZ ;  /* 0x61d823a33d0a7825 */ /* 0x020fc800078e00ff */
        /* <DEDUP_REMOVED lines=9> */
[----:B--2---:R-:W-:Y:S01]  /*f9b0*/  DFMA R6, R62, -R10, 1 ;  /* 0x3ff000003e06742b */ /* 0x004fe2000000080a */
[----:B---3--:R-:W-:-:S04]  /*f9c0*/  IADD3 R9, P1, PT, R4, -0x61d823a3, RZ ;  /* 0x9e27dc5d04097810 */ /* 0x008fc80007f3e0ff */
        /* <DEDUP_REMOVED lines=13> */
[----:B------:R-:W-:-:S04]  /*faa0*/  IMAD.WIDE.U32 R4, R60, -0x7c9663d7, RZ ;  /* 0x83699c293c047825 */ /* 0x000fc800078e00ff */
[----:B------:R-:W-:Y:S01]  /*fab0*/  IMAD.X R11, RZ, RZ, RZ, P1 ;  /* 0x000000ffff0b7224 */ /* 0x000fe200008e06ff */
[----:B------:R-:W-:Y:S01]  /*fac0*/  IADD3 RZ, P1, PT, R5, R8, RZ ;  /* 0x0000000805ff7210 */ /* 0x000fe20007f3e0ff */
[----:B------:R-:W-:Y:S01]  /*fad0*/  IMAD.MOV.U32 R10, RZ, RZ, R9 ;  /* 0x000000ffff0a7224 */ /* 0x000fe200078e0009 */
[----:B-1----:R-:W-:-:S03]  /*fae0*/  DMUL R6, R12, R50 ;  /* 0x000000320c067228 */ /* 0x002fc60000000000 */
        /* <DEDUP_REMOVED lines=22> */
[----:B0---4-:R-:W-:Y:S05]  /*fc50*/  CALL.REL.NOINC `($__internal_0_$__cuda_sm20_div_rn_f64_full) ;  /* 0x000000b400c47944 */ /* 0x011fea0003c00000 */
[----:B------:R-:W-:-:S07]  /*fc60*/  IMAD.MOV.U32 R6, RZ, RZ, R8 ;  /* 0x000000ffff067224 */ /* 0x000fce00078e0008 */
.L_x_219:
        /* <DEDUP_REMOVED lines=27> */
[----:B0---4-:R-:W-:Y:S05]  /*fe20*/  CALL.REL.NOINC `($__internal_0_$__cuda_sm20_div_rn_f64_full) ;  /* 0x000000b400507944 */ /* 0x011fea0003c00000 */
[----:B------:R-:W-:-:S07]  /*fe30*/  MOV R9, R7 ;  /* 0x0000000700097202 */ /* 0x000fce0000000f00 */
.L_x_220:
        /* <DEDUP_REMOVED lines=24> */
[----:B--2---:R-:W1:Y:S07]  /*ffc0*/  I2F.F64 R6, R8 ;  /* 0x0000000800067312 */ /* 0x004e6e0000201c00 */
[----:B------:R-:W-:Y:S01]  /*ffd0*/  DFMA R64, R10, R64, R10 ;  /* 0x000000400a40722b */ /* 0x000fe2000000000a */
[----:B------:R-:W2:Y:S01]  /*ffe0*/  I2F.F64.S64 R62, R62 ;  /* 0x0000003e003e7312 */ /* 0x000ea20000301c00 */
[----:B-1----:R-:W-:-:S06]  /*fff0*/  DFMA R48, R6, -177, R48 ;  /* 0xc06620000630782b */ /* 0x002fcc0000000030 */
[----:B--2---:R-:W-:Y:S01]  /*10000*/  DMUL R10, R64, R62 ;  /* 0x0000003e400a7228 */ /* 0x004fe20000000000 */
[----:B------:R-:W-:Y:S01]  /*10010*/  FSETP.GEU.AND P1, PT, |R63|, 6.5827683646048100446e-37, PT ;  /* 0x036000003f00780b */ /* 0x000fe20003f2e200 */
[----:B------:R-:W-:-:S06]  /*10020*/  DADD R48, R48, 2 ;  /* 0x4000000030307429 */ /* 0x000fcc0000000000 */
[----:B------:R-:W-:-:S04]  /*10030*/  DFMA R12, R10, -178, R62 ;  /* 0xc06640000a0c782b */ /* 0x000fc8000000003e */
[----:B------:R-:W1:Y:S04]  /*10040*/  F2I.S64.F64.TRUNC R48, R48 ;  /* 0x0000003000307311 */ /* 0x000e68000030d900 */
[----:B------:R-:W-:-:S10]  /*10050*/  DFMA R6, R64, R12, R10 ;  /* 0x0000000c4006722b */ /* 0x000fd4000000000a */
[----:B------:R-:W-:-:S05]  /*10060*/  FFMA R4, RZ, 3.59765625, R7 ;  /* 0x40664000ff047823 */ /* 0x000fca0000000007 */
[----:B------:R-:W-:-:S13]  /*10070*/  FSETP.GT.AND P0, PT, |R4|, 1.469367938527859385e-39, PT ;  /* 0x001000000400780b */ /* 0x000fda0003f04200 */
[----:B-1----:R-:W-:Y:S05]  /*10080*/  @P0 BRA P1, `(.L_x_221) ;  /* 0x00000000001c0947 */ /* 0x002fea0000800000 */
[----:B------:R-:W-:Y:S01]  /*10090*/  MOV R8, R62 ;  /* 0x0000003e00087202 */ /* 0x000fe20000000f00 */
[----:B------:R-:W-:Y:S01]  /*100a0*/  IMAD.MOV.U32 R7, RZ, RZ, R63 ;  /* 0x000000ffff077224 */ /* 0x000fe200078e003f */
[----:B------:R-:W-:Y:S01]  /*100b0*/  MOV R67, 0x40664000 ;  /* 0x4066400000437802 */ /* 0x000fe20000000f00 */
[----:B------:R-:W-:Y:S01]  /*100c0*/  IMAD.MOV.U32 R66, RZ, RZ, RZ ;  /* 0x000000ffff427224 */ /* 0x000fe200078e00ff */
[----:B------:R-:W-:-:S07]  /*100d0*/  MOV R6, 0x100f0 ;  /* 0x000100f000067802 */ /* 0x000fce0000000f00 */
[----:B0---4-:R-:W-:Y:S05]  /*100e0*/  CALL.REL.NOINC `($__internal_0_$__cuda_sm20_div_rn_f64_full) ;  /* 0x000000b000a07944 */ /* 0x011fea0003c00000 */
[----:B------:R-:W-:-:S07]  /*100f0*/  IMAD.MOV.U32 R6, RZ, RZ, R8 ;  /* 0x000000ffff067224 */ /* 0x000fce00078e0008 */
.L_x_221:
        /* <DEDUP_REMOVED lines=17> */
[----:B------:R-:W-:Y:S01]  /*10210*/  DFMA R12, R10, -169, R4 ;  /* 0xc06520000a0c782b */ /* 0x000fe20000000004 */
[----:B------:R1:W2:Y:S07]  /*10220*/  F2I.S64.F64.TRUNC R70, R62 ;  /* 0x0000003e00467311 */ /* 0x0002ae000030d900 */
        /* <DEDUP_REMOVED lines=9> */
[----:B0---4-:R-:W-:Y:S05]  /*102c0*/  CALL.REL.NOINC `($__internal_0_$__cuda_sm20_div_rn_f64_full) ;  /* 0x000000b000287944 */ /* 0x011fea0003c00000 */
[----:B------:R-:W-:-:S07]  /*102d0*/  IMAD.MOV.U32 R9, RZ, RZ, R7 ;  /* 0x000000ffff097224 */ /* 0x000fce00078e0007 */
.L_x_222:
[----:B------:R-:W1:Y:S01]  /*102e0*/  F2I.F64.TRUNC R8, R8 ;  /* 0x0000000800087311 */ /* 0x000e62000030d100 */
[----:B------:R-:W2:Y:S01]  /*102f0*/  LDC.64 R10, c[0x4][0x20] ;  /* 0x01000800ff0a7b82 */ /* 0x000ea20000000a00 */
[----:B------:R-:W-:Y:S01]  /*10300*/  IMAD.MOV.U32 R12, RZ, RZ, 0x0 ;  /* 0x00000000ff0c7424 */ /* 0x000fe200078e00ff */
[----:B------:R-:W-:-:S05]  /*10310*/  MOV R13, 0x3ff00000 ;  /* 0x3ff00000000d7802 */ /* 0x000fca0000000f00 */
[----:B-1----:R-:W1:Y:S01]  /*10320*/  I2F.F64 R6, R8 ;  /* 0x0000000800067312 */ /* 0x002e620000201c00 */
[----:B--2---:R2:W-:Y:S01]  /*10330*/  STG.E.64 desc[UR4][R10.64], R12 ;  /* 0x0000000c0a007986 */ /* 0x0045e2000c101b04 */
[----:B-1----:R-:W-:Y:S01]  /*10340*/  DFMA R6, R6, -169, R4 ;  /* 0xc06520000606782b */ /* 0x002fe20000000004 */
[----:B------:R-:W-:-:S05]  /*10350*/  IMAD.MOV.U32 R5, RZ, RZ, 0x1 ;  /* 0x00000001ff057424 */ /* 0x000fca00078e00ff */
[----:B------:R2:W1:Y:S05]  /*10360*/  F2I.S64.F64.TRUNC R60, R6 ;  /* 0x00000006003c7311 */ /* 0x00046a000030d900 */
.L_x_248:
[----:B------:R-:W-:Y:S01]  /*10370*/  IMAD.MOV.U32 R4, RZ, RZ, 0x1 ;  /* 0x00000001ff047424 */ /* 0x000fe200078e00ff */
[----:B------:R-:W-:Y:S02]  /*10380*/  CS2R R68, SRZ ;  /* 0x0000000000447805 */ /* 0x000fe4000001ff00 */
[----:B------:R-:W-:Y:S01]  /*10390*/  MOV R62, 0x0 ;  /* 0x00000000003e7802 */ /* 0x000fe20000000f00 */
[----:B------:R-:W-:-:S07]  /*103a0*/  IMAD.MOV.U32 R63, RZ, RZ, 0x3fe00000 ;  /* 0x3fe00000ff3f7424 */ /* 0x000fce00078e00ff */
.L_x_247:
[----:B------:R-:W3:Y:S01]  /*103b0*/  MUFU.RCP64H R9, 179 ;  /* 0x4066600000097908 */ /* 0x000ee20000001800 */
[----:B--2---:R-:W-:Y:S01]  /*103c0*/  IMAD.MOV.U32 R10, RZ, RZ, 0x0 ;  /* 0x00000000ff0a7424 */ /* 0x004fe200078e00ff */
[----:B------:R-:W-:Y:S01]  /*103d0*/  MOV R11, 0x3ff00000 ;  /* 0x3ff00000000b7802 */ /* 0x000fe20000000f00 */
[----:B------:R-:W-:Y:S01]  /*103e0*/  IMAD.MOV.U32 R8, RZ, RZ, 0x1 ;  /* 0x00000001ff087424 */ /* 0x000fe200078e00ff */
[----:B------:R-:W-:Y:S01]  /*103f0*/  BSSY.RECONVERGENT B6, `(.L_x_223) ;  /* 0x000001a000067945 */ /* 0x000fe20003800200 */
[----:B------:R-:W-:-:S04]  /*10400*/  IMAD R51, R51, R48, RZ ;  /* 0x0000003033337224 */ /* 0x000fc800078e02ff */
[----:B------:R-:W-:Y:S01]  /*10410*/  IMAD R51, R50, R49, R51 ;  /* 0x0000003132337224 */ /* 0x000fe200078e0233 */
[----:B---3--:R-:W-:-:S08]  /*10420*/  DFMA R6, R8, -179, R10 ;  /* 0xc06660000806782b */ /* 0x008fd0000000000a */
        /* <DEDUP_REMOVED lines=22> */
.L_x_224:
[----:B------:R-:W-:Y:S05]  /*10590*/  BSYNC.RECONVERGENT B6 ;  /* 0x0000000000067941 */ /* 0x000fea0003800200 */
.L_x_223:
        /* <DEDUP_REMOVED lines=29> */
[----:B01--4-:R-:W-:Y:S05]  /*10770*/  CALL.REL.NOINC `($__internal_0_$__cuda_sm20_div_rn_f64_full) ;  /* 0x000000a800fc7944 */ /* 0x013fea0003c00000 */
[----:B------:R-:W-:-:S07]  /*10780*/  MOV R9, R7 ;  /* 0x0000000700097202 */ /* 0x000fce0000000f00 */
.L_x_226:
[----:B------:R-:W-:Y:S05]  /*10790*/  BSYNC.RECONVERGENT B6 ;  /* 0x0000000000067941 */ /* 0x000fea0003800200 */
.L_x_225:
        /* <DEDUP_REMOVED lines=8> */
[----:B-1----:R-:W-:-:S02]  /*10820*/  IMAD R65, R61, 0x35, RZ ;  /* 0x000000353d417824 */ /* 0x002fc400078e02ff */
[----:B------:R-:W-:Y:S01]  /*10830*/  IMAD.WIDE.U32 R60, R60, 0x35, R6 ;  /* 0x000000353c3c7825 */ /* 0x000fe200078e0006 */
[----:B--2---:R-:W-:-:S08]  /*10840*/  DFMA R50, R10, -169, R12 ;  /* 0xc06520000a32782b */ /* 0x004fd0000000000c */
[----:B------:R-:W-:-:S08]  /*10850*/  DFMA R50, R50, R50, R50 ;  /* 0x000000323232722b */ /* 0x000fd00000000032 */
[----:B------:R-:W-:Y:S01]  /*10860*/  DFMA R10, R10, R50, R10 ;  /* 0x000000320a0a722b */ /* 0x000fe2000000000a */
[----:B------:R-:W-:Y:S01]  /*10870*/  IADD3 R51, PT, PT, R61, R65, RZ ;  /* 0x000000413d337210 */ /* 0x000fe20007ffe0ff */
[----:B------:R-:W-:-:S06]  /*10880*/  IMAD.MOV.U32 R50, RZ, RZ, R60 ;  /* 0x000000ffff327224 */ /* 0x000fcc00078e003c */
[C---:B------:R-:W-:Y:S01]  /*10890*/  DFMA R12, R10.reuse, -169, R12 ;  /* 0xc06520000a0c782b */ /* 0x040fe2000000000c */
[----:B------:R-:W1:Y:S07]  /*108a0*/  I2F.F64.S64 R50, R50 ;  /* 0x0000003200327312 */ /* 0x000e6e0000301c00 */
[----:B------:R-:W-:Y:S01]  /*108b0*/  DFMA R60, R10, R12, R10 ;  /* 0x0000000c0a3c722b */ /* 0x000fe2000000000a */
[----:B---3--:R-:W2:Y:S07]  /*108c0*/  I2F.F64 R10, R8 ;  /* 0x00000008000a7312 */ /* 0x008eae0000201c00 */
[----:B-1----:R-:W-:Y:S01]  /*108d0*/  DMUL R6, R60, R50 ;  /* 0x000000323c067228 */ /* 0x002fe20000000000 */
[----:B------:R-:W-:-:S07]  /*108e0*/  FSETP.GEU.AND P1, PT, |R51|, 6.5827683646048100446e-37, PT ;  /* 0x036000003300780b */ /* 0x000fce0003f2e200 */
[----:B------:R-:W-:Y:S02]  /*108f0*/  DFMA R12, R6, -169, R50 ;  /* 0xc0652000060c782b */ /* 0x000fe40000000032 */
[----:B--2---:R-:W-:-:S06]  /*10900*/  DFMA R10, R10, -179, R72 ;  /* 0xc06660000a0a782b */ /* 0x004fcc0000000048 */
[----:B------:R-:W-:Y:S01]  /*10910*/  DFMA R6, R60, R12, R6 ;  /* 0x0000000c3c06722b */ /* 0x000fe20000000006 */
[----:B------:R1:W2:Y:S09]  /*10920*/  F2I.S64.F64.TRUNC R60, R10 ;  /* 0x0000000a003c7311 */ /* 0x0002b2000030d900 */
[----:B------:R-:W-:-:S05]  /*10930*/  FFMA R12, RZ, 3.580078125, R7 ;  /* 0x40652000ff0c7823 */ /* 0x000fca0000000007 */
[----:B------:R-:W-:-:S13]  /*10940*/  FSETP.GT.AND P0, PT, |R12|, 1.469367938527859385e-39, PT ;  /* 0x001000000c00780b */ /* 0x000fda0003f04200 */
[----:B-12---:R-:W-:Y:S05]  /*10950*/  @P0 BRA P1, `(.L_x_228) ;  /* 0x00000000001c0947 */ /* 0x006fea0000800000 */
[----:B------:R-:W-:Y:S01]  /*10960*/  IMAD.MOV.U32 R8, RZ, RZ, R50 ;  /* 0x000000ffff087224 */ /* 0x000fe200078e0032 */
[----:B------:R-:W-:Y:S01]  /*10970*/  MOV R7, R51 ;  /* 0x0000003300077202 */ /* 0x000fe20000000f00 */
[----:B------:R-:W-:Y:S01]  /*10980*/  IMAD.MOV.U32 R66, RZ, RZ, RZ ;  /* 0x000000ffff427224 */ /* 0x000fe200078e00ff */
[----:B------:R-:W-:Y:S01]  /*10990*/  MOV R6, 0x109c0 ;  /* 0x000109c000067802 */ /* 0x000fe20000000f00 */
[----:B------:R-:W-:-:S07]  /*109a0*/  IMAD.MOV.U32 R67, RZ, RZ, 0x40652000 ;  /* 0x40652000ff437424 */ /* 0x000fce00078e00ff */
[----:B0---4-:R-:W-:Y:S05]  /*109b0*/  CALL.REL.NOINC `($__internal_0_$__cuda_sm20_div_rn_f64_full) ;  /* 0x000000a8006c7944 */ /* 0x011fea0003c00000 */
[----:B------:R-:W-:-:S07]  /*109c0*/  MOV R6, R8 ;  /* 0x0000000800067202 */ /* 0x000fce0000000f00 */
.L_x_228:
[----:B------:R-:W-:Y:S05]  /*109d0*/  BSYNC.RECONVERGENT B6 ;  /* 0x0000000000067941 */ /* 0x000fea0003800200 */
.L_x_227:
[----:B------:R1:W2:Y:S01]  /*109e0*/  F2I.F64.TRUNC R6, R6 ;  /* 0x0000000600067311 */ /* 0x0002a2000030d100 */
[----:B------:R-:W-:Y:S01]  /*109f0*/  MOV R8, 0x1 ;  /* 0x0000000100087802 */ /* 0x000fe20000000f00 */
[----:B------:R-:W-:Y:S06]  /*10a00*/  BSSY.RECONVERGENT B6, `(.L_x_229) ;  /* 0x000002d000067945 */ /* 0x000fec0003800200 */
[----:B------:R-:W3:Y:S01]  /*10a10*/  MUFU.RCP64H R9, 179 ;  /* 0x4066600000097908 */ /* 0x000ee20000001800 */
[----:B-1----:R-:W-:-:S07]  /*10a20*/  IMAD R7, R49, R70, RZ ;  /* 0x0000004631077224 */ /* 0x002fce00078e02ff */
[----:B--2---:R-:W1:Y:S02]  /*10a30*/  I2F.F64 R10, R6 ;  /* 0x00000006000a7312 */ /* 0x004e640000201c00 */
[----:B-1----:R-:W-:Y:S01]  /*10a40*/  DFMA R50, R10, -169, R50 ;  /* 0xc06520000a32782b */ /* 0x002fe20000000032 */
[----:B------:R-:W-:Y:S02]  /*10a50*/  IMAD.MOV.U32 R10, RZ, RZ, 0x0 ;  /* 0x00000000ff0a7424 */ /* 0x000fe400078e00ff */
[----:B------:R-:W-:-:S07]  /*10a60*/  IMAD.MOV.U32 R11, RZ, RZ, 0x3ff00000 ;  /* 0x3ff00000ff0b7424 */ /* 0x000fce00078e00ff */
[----:B------:R-:W1:Y:S01]  /*10a70*/  F2I.S64.F64.TRUNC R50, R50 ;  /* 0x0000003200327311 */ /* 0x000e62000030d900 */
[----:B---3--:R-:W-:-:S08]  /*10a80*/  DFMA R64, R8, -179, R10 ;  /* 0xc06660000840782b */ /* 0x008fd0000000000a */
[----:B------:R-:W-:Y:S01]  /*10a90*/  DFMA R64, R64, R64, R64 ;  /* 0x000000404040722b */ /* 0x000fe20000000040 */
[-C--:B-1----:R-:W-:Y:S02]  /*10aa0*/  IMAD R67, R61, R50.reuse, RZ ;  /* 0x000000323d437224 */ /* 0x082fe400078e02ff */
[----:B------:R-:W-:-:S05]  /*10ab0*/  IMAD.WIDE.U32 R12, R60, R50, RZ ;  /* 0x000000323c0c7225 */ /* 0x000fca00078e00ff */
[----:B------:R-:W-:Y:S01]  /*10ac0*/  DFMA R64, R8, R64, R8 ;  /* 0x000000400840722b */ /* 0x000fe20000000008 */
[----:B------:R-:W-:-:S04]  /*10ad0*/  IMAD R67, R60, R51, R67 ;  /* 0x000000333c437224 */ /* 0x000fc800078e0243 */
[----:B------:R-:W-:-:S03]  /*10ae0*/  IMAD.IADD R13, R13, 0x1, R67 ;  /* 0x000000010d0d7824 */ /* 0x000fc600078e0243 */
[C---:B------:R-:W-:Y:S01]  /*10af0*/  DFMA R8, R64.reuse, -179, R10 ;  /* 0xc06660004008782b */ /* 0x040fe2000000000a */
[C---:B------:R-:W-:Y:S02]  /*10b00*/  IMAD R67, R48.reuse, R71, R7 ;  /* 0x0000004730437224 */ /* 0x040fe400078e0207 */
[----:B------:R-:W-:Y:S01]  /*10b10*/  IMAD.WIDE.U32 R48, R48, R70, RZ ;  /* 0x0000004630307225 */ /* 0x000fe200078e00ff */
[----:B------:R-:W1:Y:S03]  /*10b20*/  I2F.F64.S64 R6, R12 ;  /* 0x0000000c00067312 */ /* 0x000e660000301c00 */
[----:B------:R-:W-:Y:S01]  /*10b30*/  IMAD.IADD R49, R49, 0x1, R67 ;  /* 0x0000000131317824 */ /* 0x000fe200078e0243 */
[----:B------:R-:W-:-:S05]  /*10b40*/  DFMA R66, R64, R8, R64 ;  /* 0x000000084042722b */ /* 0x000fca0000000040 */
        /* <DEDUP_REMOVED lines=22> */
[----:B0---4-:R-:W-:Y:S05]  /*10cb0*/  CALL.REL.NOINC `($__internal_0_$__cuda_sm20_div_rn_f64_full) ;  /* 0x000000a400ac7944 */ /* 0x011fea0003c00000 */
[----:B------:R-:W-:-:S07]  /*10cc0*/  IMAD.MOV.U32 R9, RZ, RZ, R7 ;  /* 0x000000ffff097224 */ /* 0x000fce00078e0007 */
.L_x_230:
[----:B------:R-:W-:Y:S05]  /*10cd0*/  BSYNC.RECONVERGENT B6 ;  /* 0x0000000000067941 */ /* 0x000fea0003800200 */
.L_x_229:
[----:B------:R-:W1:Y:S01]  /*10ce0*/  MUFU.RCP64H R11, 179 ;  /* 0x40666000000b7908 */ /* 0x000e620000001800 */
[----:B------:R-:W-:Y:S01]  /*10cf0*/  IMAD.MOV.U32 R12, RZ, RZ, 0x0 ;  /* 0x00000000ff0c7424 */ /* 0x000fe200078e00ff */
[----:B------:R-:W-:Y:S01]  /*10d00*/  MOV R13, 0x3ff00000 ;  /* 0x3ff00000000d7802 */ /* 0x000fe20000000f00 */
[----:B------:R-:W-:Y:S01]  /*10d10*/  IMAD.MOV.U32 R10, RZ, RZ, 0x1 ;  /* 0x00000001ff0a7424 */ /* 0x000fe200078e00ff */
[----:B------:R-:W-:Y:S04]  /*10d20*/  BSSY.RECONVERGENT B6, `(.L_x_231) ;  /* 0x0000019000067945 */ /* 0x000fe80003800200 */
[----:B------:R-:W2:Y:S08]  /*10d30*/  F2I.F64.TRUNC R66, R8 ;  /* 0x0000000800427311 */ /* 0x000eb0000030d100 */
[----:B------:R-:W-:Y:S01]  /*10d40*/  I2F.F64.S64 R72, R60 ;  /* 0x0000003c00487312 */ /* 0x000fe20000301c00 */
[----:B-1----:R-:W-:-:S07]  /*10d50*/  DFMA R64, R10, -179, R12 ;  /* 0xc06660000a40782b */ /* 0x002fce000000000c */
[----:B--2---:R-:W1:Y:S01]  /*10d60*/  I2F.F64 R6, R66 ;  /* 0x0000004200067312 */ /* 0x004e620000201c00 */
[----:B------:R-:W-:-:S08]  /*10d70*/  DFMA R64, R64, R64, R64 ;  /* 0x000000404040722b */ /* 0x000fd00000000040 */
[----:B------:R-:W-:Y:S02]  /*10d80*/  DFMA R64, R10, R64, R10 ;  /* 0x000000400a40722b */ /* 0x000fe4000000000a */
[----:B-1----:R-:W-:-:S06]  /*10d90*/  DFMA R6, R6, -179, R48 ;  /* 0xc06660000606782b */ /* 0x002fcc0000000030 */
[----:B------:R-:W-:Y:S02]  /*10da0*/  DFMA R12, R64, -179, R12 ;  /* 0xc0666000400c782b */ /* 0x000fe4000000000c */
[----:B------:R-:W-:-:S06]  /*10db0*/  DMUL R72, R6, R72 ;  /* 0x0000004806487228 */ /* 0x000fcc0000000000 */
        /* <DEDUP_REMOVED lines=13> */
[----:B0---4-:R-:W-:Y:S05]  /*10e90*/  CALL.REL.NOINC `($__internal_0_$__cuda_sm20_div_rn_f64_full) ;  /* 0x000000a400347944 */ /* 0x011fea0003c00000 */
[----:B------:R-:W-:-:S07]  /*10ea0*/  MOV R9, R7 ;  /* 0x0000000700097202 */ /* 0x000fce0000000f00 */
.L_x_232:
[----:B------:R-:W-:Y:S05]  /*10eb0*/  BSYNC.RECONVERGENT B6 ;  /* 0x0000000000067941 */ /* 0x000fea0003800200 */
.L_x_231:
[----:B------:R-:W1:Y:S01]  /*10ec0*/  MUFU.RCP64H R11, 169 ;  /* 0x40652000000b7908 */ /* 0x000e620000001800 */
        /* <DEDUP_REMOVED lines=9> */
[----:B-1----:R-:W-:-:S08]  /*10f60*/  DFMA R48, R10, -169, R12 ;  /* 0xc06520000a30782b */ /* 0x002fd0000000000c */
[----:B------:R-:W-:-:S08]  /*10f70*/  DFMA R48, R48, R48, R48 ;  /* 0x000000303030722b */ /* 0x000fd00000000030 */
[----:B------:R-:W-:Y:S01]  /*10f80*/  DFMA R10, R10, R48, R10 ;  /* 0x000000300a0a722b */ /* 0x000fe2000000000a */
[----:B------:R-:W-:Y:S01]  /*10f90*/  IADD3 R49, PT, PT, R51, R65, RZ ;  /* 0x0000004133317210 */ /* 0x000fe20007ffe0ff */
[----:B------:R-:W-:-:S06]  /*10fa0*/  IMAD.MOV.U32 R48, RZ, RZ, R50 ;  /* 0x000000ffff307224 */ /* 0x000fcc00078e0032 */
[C---:B------:R-:W-:Y:S01]  /*10fb0*/  DFMA R12, R10.reuse, -169, R12 ;  /* 0xc06520000a0c782b */ /* 0x040fe2000000000c */
[----:B------:R-:W1:Y:S07]  /*10fc0*/  I2F.F64.S64 R48, R48 ;  /* 0x0000003000307312 */ /* 0x000e6e0000301c00 */
[----:B------:R-:W-:Y:S01]  /*10fd0*/  DFMA R50, R10, R12, R10 ;  /* 0x0000000c0a32722b */ /* 0x000fe2000000000a */
[----:B--2---:R-:W2:Y:S07]  /*10fe0*/  I2F.F64 R10, R8 ;  /* 0x00000008000a7312 */ /* 0x004eae0000201c00 */
        /* <DEDUP_REMOVED lines=16> */
.L_x_234:
[----:B------:R-:W-:Y:S05]  /*110f0*/  BSYNC.RECONVERGENT B6 ;  /* 0x0000000000067941 */ /* 0x000fea0003800200 */
.L_x_233:
        /* <DEDUP_REMOVED lines=18> */
[----:B------:R-:W-:Y:S02]  /*11220*/  IMAD R67, R61, R70, R7 ;  /* 0x000000463d437224 */ /* 0x000fe400078e0207 */
        /* <DEDUP_REMOVED lines=28> */
.L_x_236:
[----:B------:R-:W-:Y:S05]  /*113f0*/  BSYNC.RECONVERGENT B6 ;  /* 0x0000000000067941 */ /* 0x000fea0003800200 */
.L_x_235:
        /* <DEDUP_REMOVED lines=29> */
.L_x_238:
[----:B------:R-:W-:Y:S05]  /*115d0*/  BSYNC.RECONVERGENT B6 ;  /* 0x0000000000067941 */ /* 0x000fea0003800200 */
.L_x_237:
        /* <DEDUP_REMOVED lines=9> */
[----:B------:R-:W-:-:S04]  /*11670*/  IMAD.WIDE.U32 R48, R48, 0x35, R6 ;  /* 0x0000003530307825 */ /* 0x000fc800078e0006 */
[----:B------:R-:W-:Y:S01]  /*11680*/  IMAD.MOV.U32 R70, RZ, RZ, R48 ;  /* 0x000000ffff467224 */ /* 0x000fe200078e0030 */
[----:B-1----:R-:W-:Y:S01]  /*11690*/  DFMA R64, R10, -169, R12 ;  /* 0xc06520000a40782b */ /* 0x002fe2000000000c */
[----:B------:R-:W-:-:S06]  /*116a0*/  IADD3 R71, PT, PT, R49, R71, RZ ;  /* 0x0000004731477210 */ /* 0x000fcc0007ffe0ff */
[----:B------:R-:W1:Y:S01]  /*116b0*/  I2F.F64.S64 R70, R70 ;  /* 0x0000004600467312 */ /* 0x000e620000301c00 */
        /* <DEDUP_REMOVED lines=21> */
.L_x_240:
[----:B------:R-:W-:Y:S05]  /*11810*/  BSYNC.RECONVERGENT B6 ;  /* 0x0000000000067941 */ /* 0x000fea0003800200 */
.L_x_239:
        /* <DEDUP_REMOVED lines=47> */
.L_x_242:
[----:B------:R-:W-:Y:S05]  /*11b10*/  BSYNC.RECONVERGENT B6 ;  /* 0x0000000000067941 */ /* 0x000fea0003800200 */
.L_x_241:
        /* <DEDUP_REMOVED lines=29> */
.L_x_244:
[----:B------:R-:W-:Y:S05]  /*11cf0*/  BSYNC.RECONVERGENT B6 ;  /* 0x0000000000067941 */ /* 0x000fea0003800200 */
.L_x_243:
        /* <DEDUP_REMOVED lines=35> */
.L_x_246:
[----:B------:R-:W-:Y:S05]  /*11f30*/  BSYNC.RECONVERGENT B6 ;  /* 0x0000000000067941 */ /* 0x000fea0003800200 */
.L_x_245:
[----:B------:R-:W1:Y:S01]  /*11f40*/  F2I.F64.TRUNC R6, R6 ;  /* 0x0000000600067311 */ /* 0x000e62000030d100 */
[----:B------:R-:W-:-:S05]  /*11f50*/  VIADD R4, R4, 0x4 ;  /* 0x0000000404047836 */ /* 0x000fca0000000000 */
[----:B------:R-:W-:Y:S02]  /*11f60*/  ISETP.NE.AND P1, PT, R4, 0x31, PT ;  /* 0x000000310400780c */ /* 0x000fe40003f25270 */
        /* <DEDUP_REMOVED lines=32> */
[----:B------:R-:W5:Y:S08]  /*12170*/  LDC.64 R60, c[0x4][RZ] ;  /* 0x01000000ff3c7b82 */ /* 0x000f700000000a00 */
[----:B-1----:R-:W1:Y:S01]  /*12180*/  LDC.64 R62, c[0x4][0x8] ;  /* 0x01000200ff3e7b82 */ /* 0x002e620000000a00 */
        /* <DEDUP_REMOVED lines=29> */
[----:B-----5:R2:W-:Y:S04]  /*12360*/  STG.E.64 desc[UR4][R60.64], R8 ;  /* 0x000000083c007986 */ /* 0x0205e8000c101b04 */
[----:B-1----:R2:W-:Y:S04]  /*12370*/  STG.E.64 desc[UR4][R62.64], R10 ;  /* 0x0000000a3e007986 */ /* 0x0025e8000c101b04 */
        /* <DEDUP_REMOVED lines=14> */
.L_x_255:
        /* <DEDUP_REMOVED lines=12> */
.L_x_254:
        /* <DEDUP_REMOVED lines=34> */
.L_x_253:
[----:B------:R2:W5:Y:S01]  /*12740*/  LDG.E.64 R12, desc[UR4][R14.64+0x2290] ;  /* 0x002290040e0c7981 */ /* 0x000562000c1e1b00 */
[----:B------:R-:W-:Y:S01]  /*12750*/  MOV R6, R50 ;  /* 0x0000003200067202 */ /* 0x000fe20000000f00 */
[----:B------:R-:W-:-:S07]  /*12760*/  IMAD.MOV.U32 R7, RZ, RZ, R51 ;  /* 0x000000ffff077224 */ /* 0x000fce00078e0033 */
.L_x_252:
[----:B------:R-:W-:Y:S05]  /*12770*/  BSYNC.RECONVERGENT B6 ;  /* 0x0000000000067941 */ /* 0x000fea0003800200 */
.L_x_251:
[----:B------:R-:W-:Y:S01]  /*12780*/  VIADD R4, R4, 0x1 ;  /* 0x0000000104047836 */ /* 0x000fe20000000000 */
[----:B-----5:R-:W-:-:S03]  /*12790*/  DADD R10, R12, 1 ;  /* 0x3ff000000c0a7429 */ /* 0x020fc60000000000 */
[----:B------:R-:W3:Y:S05]  /*127a0*/  I2F.F64.U32 R8, R4 ;  /* 0x0000000400087312 */ /* 0x000eea0000201800 */
[----:B---3--:R-:W-:-:S14]  /*127b0*/  DSETP.GE.AND P0, PT, R10, R8, PT ;  /* 0x000000080a00722a */ /* 0x008fdc0003f06000 */
[----:B------:R-:W-:Y:S05]  /*127c0*/  @P0 BRA `(.L_x_255) ;  /* 0xfffffffc00240947 */ /* 0x000fea000383ffff */
.L_x_250:
[----:B------:R-:W-:Y:S05]  /*127d0*/  BSYNC.RECONVERGENT B1 ;  /* 0x0000000000017941 */ /* 0x000fea0003800200 */
.L_x_249:
[----:B------:R-:W3:Y:S02]  /*127e0*/  LDG.E R4, desc[UR4][R14.64+0x2274] ;  /* 0x002274040e047981 */ /* 0x000ee4000c1e1900 */
[----:B---3--:R-:W-:-:S13]  /*127f0*/  ISETP.NE.AND P0, PT, R4, 0x1, PT ;  /* 0x000000010400780c */ /* 0x008fda0003f05270 */
[----:B------:R3:W-:Y:S01]  /*12800*/  @!P0 STG.E desc[UR4][R14.64+0x2274], RZ ;  /* 0x002274ff0e008986 */ /* 0x0007e2000c101904 */
[----:B------:R-:W-:Y:S05]  /*12810*/  @!P0 BREAK.RELIABLE B4 ;  /* 0x0000000000048942 */ /* 0x000fea0003800100 */
[----:B------:R-:W-:Y:S01]  /*12820*/  @!P0 MOV R61, 0x1 ;  /* 0x00000001003d8802 */ /* 0x000fe20000000f00 */
[----:B------:R-:W-:Y:S06]  /*12830*/  @!P0 BRA `(.L_x_256) ;  /* 0x0000000400208947 */ /* 0x000fec0003800000 */
.L_x_218:
[----:B------:R-:W-:Y:S05]  /*12840*/  BSYNC.RELIABLE B4 ;  /* 0x0000000000047941 */ /* 0x000fea0003800100 */
.L_x_217:
[----:B------:R-:W-:Y:S01]  /*12850*/  ISETP.GE.AND P0, PT, R3, 0x1, PT ;  /* 0x000000010300780c */ /* 0x000fe20003f06270 */
[----:B------:R-:W-:Y:S01]  /*12860*/  IMAD.MOV.U32 R3, RZ, RZ, 0x1 ;  /* 0x00000001ff037424 */ /* 0x000fe200078e00ff */
[----:B------:R-:W-:Y:S04]  /*12870*/  BSSY.RECONVERGENT B1, `(.L_x_257) ;  /* 0x0000037000017945 */ /* 0x000fe80003800200 */
[----:B------:R0:W-:Y:S07]  /*12880*/  STG.E desc[UR4][R14.64+0x2258], R3 ;  /* 0x002258030e007986 */ /* 0x0001ee000c101904 */
[----:B------:R-:W-:Y:S05]  /*12890*/  @!P0 BRA `(.L_x_258) ;  /* 0x0000000000d08947 */ /* 0x000fea0003800000 */
[----:B------:R-:W0:Y:S08]  /*128a0*/  LDC.64 R4, c[0x4][0x20] ;  /* 0x01000800ff047b82 */ /* 0x000e300000000a00 */
[----:B------:R-:W0:Y:S02]  /*128b0*/  LDC.64 R6, c[0x4][RZ] ;  /* 0x01000000ff067b82 */ /* 0x000e240000000a00 */
.L_x_259:
        /* <DEDUP_REMOVED lines=45> */
[----:B---3--:R-:W-:-:S04]  /*12b90*/  VIADD R3, R3, 0x1 ;  /* 0x0000000103037836 */ /* 0x008fc80000000000 */
[----:B------:R-:W0:Y:S01]  /*12ba0*/  I2F.F64 R50, R3 ;  /* 0x0000000300327312 */ /* 0x000e220000201c00 */
[----:B------:R2:W-:Y:S01]  /*12bb0*/  STG.E desc[UR4][R14.64+0x2258], R3 ;  /* 0x002258030e007986 */ /* 0x0005e2000c101904 */
[----:B0-----:R-:W-:-:S14]  /*12bc0*/  DSETP.GE.AND P0, PT, R58, R50, PT ;  /* 0x000000323a00722a */ /* 0x001fdc0003f06000 */
[----:B--2---:R-:W-:Y:S05]  /*12bd0*/  @P0 BRA `(.L_x_259) ;  /* 0xfffffffc00380947 */ /* 0x004fea000383ffff */
.L_x_258:
[----:B------:R-:W-:Y:S05]  /*12be0*/  BSYNC.RECONVERGENT B1 ;  /* 0x0000000000017941 */ /* 0x000fea0003800200 */
.L_x_257:
[----:B------:R-:W5:Y:S01]  /*12bf0*/  LDG.E.64 R4, desc[UR4][R14.64+0x2288] ;  /* 0x002288040e047981 */ /* 0x000f62000c1e1b00 */
[----:B------:R-:W-:Y:S01]  /*12c00*/  IMAD.MOV.U32 R61, RZ, RZ, 0x1 ;  /* 0x00000001ff3d7424 */ /* 0x000fe200078e00ff */
        /* <DEDUP_REMOVED lines=10> */
.L_x_216:
[----:B------:R-:W-:-:S07]  /*12cb0*/  IADD3 R61, PT, PT, R61, 0x1, RZ ;  /* 0x000000013d3d7810 */ /* 0x000fce0007ffe0ff */
.L_x_256:
[----:B------:R-:W-:Y:S05]  /*12cc0*/  BSYNC.RECONVERGENT B5 ;  /* 0x0000000000057941 */ /* 0x000fea0003800200 */
.L_x_215:
[----:B0-----:R-:W2:Y:S01]  /*12cd0*/  LDG.E R5, desc[UR4][R14.64+0x225c] ;  /* 0x00225c040e057981 */ /* 0x001ea2000c1e1900 */
[----:B------:R-:W-:-:S03]  /*12ce0*/  IMAD.WIDE R50, R61, 0x8, R14 ;  /* 0x000000083d327825 */ /* 0x000fc600078e020e */
[----:B------:R0:W-:Y:S04]  /*12cf0*/  STG.E desc[UR4][R14.64+0x2258], R61 ;  /* 0x0022583d0e007986 */ /* 0x0001e8000c101904 */
[----:B------:R-:W5:Y:S01]  /*12d00*/  LDG.E.64 R50, desc[UR4][R50.64] ;  /* 0x0000000432327981 */ /* 0x000f62000c1e1b00 */
[C---:B------:R-:W-:Y:S01]  /*12d10*/  ISETP.NE.AND P1, PT, R61.reuse, RZ, PT ;  /* 0x000000ff3d00720c */ /* 0x040fe20003f25270 */
[----:B------:R-:W-:Y:S01]  /*12d20*/  BSSY.RECONVERGENT B5, `(.L_x_260) ;  /* 0x000034d000057945 */ /* 0x000fe20003800200 */
[----:B--2---:R-:W-:-:S13]  /*12d30*/  ISETP.GE.AND P0, PT, R61, R5, PT ;  /* 0x000000053d00720c */ /* 0x004fda0003f06270 */
[----:B0-----:R-:W-:Y:S05]  /*12d40*/  @!P0 BRA P1, `(.L_x_261) ;  /* 0x0000003400248947 */ /* 0x001fea0000800000 */
[----:B------:R-:W2:Y:S01]  /*12d50*/  LDG.E.64 R6, desc[UR4][R14.64+0x2288] ;  /* 0x002288040e067981 */ /* 0x000ea2000c1e1b00 */
[----:B------:R0:W0:Y:S01]  /*12d60*/  I2F.F64 R48, R5 ;  /* 0x0000000500307312 */ /* 0x0000220000201c00 */
[----:B------:R-:W-:Y:S01]  /*12d70*/  BSSY.RELIABLE B4, `(.L_x_262) ;  /* 0x0000300000047945 */ /* 0x000fe20003800100 */
[----:B--2---:R-:W-:-:S14]  /*12d80*/  DSETP.GE.AND P0, PT, R6, RZ, PT ;  /* 0x000000ff0600722a */ /* 0x004fdc0003f06000 */
[----:B0-----:R-:W-:Y:S05]  /*12d90*/  @P0 BRA `(.L_x_263) ;  /* 0x0000002c00f40947 */ /* 0x001fea0003800000 */
        /* <DEDUP_REMOVED lines=8> */
[----:B------:R-:W4:Y:S01]  /*12e20*/  LDG.E.64 R58, desc[UR4][R64.64] ;  /* 0x00000004403a7981 */ /* 0x000f22000c1e1b00 */
[----:B------:R-:W2:Y:S01]  /*12e30*/  MUFU.RCP64H R67, 177 ;  /* 0x4066200000437908 */ /* 0x000ea20000001800 */
[----:B------:R-:W-:-:S02]  /*12e40*/  IMAD.MOV.U32 R66, RZ, RZ, 0x1 ;  /* 0x00000001ff427424 */ /* 0x000fc400078e00ff */
[----:B----4-:R-:W-:-:S04]  /*12e50*/  IMAD.WIDE.U32 R12, R59, 0x61d823a3, RZ ;  /* 0x61d823a33b0c7825 */ /* 0x010fc800078e00ff */
        /* <DEDUP_REMOVED lines=11> */
[----:B---3--:R-:W-:Y:S02]  /*12f10*/  IADD3.X R11, PT, PT, R7, -0x64d47ceb, RZ, P1, !PT ;  /* 0x9b2b8315070b7810 */ /* 0x008fe40000ffe4ff */
        /* <DEDUP_REMOVED lines=9> */
[----:B------:R-:W0:Y:S05]  /*12fb0*/  I2F.F64.S64 R60, R60 ;  /* 0x0000003c003c7312 */ /* 0x000e2a0000301c00 */
[----:B------:R-:W-:Y:S01]  /*12fc0*/  DFMA R12, R8, R12, R8 ;  /* 0x0000000c080c722b */ /* 0x000fe20000000008 */
[----:B------:R-:W-:-:S04]  /*12fd0*/  IMAD.WIDE.U32 R8, P1, R58, 0x116dba97, R6 ;  /* 0x116dba973a087825 */ /* 0x000fc80007820006 */
[----:B------:R-:W-:Y:S01]  /*12fe0*/  IMAD.WIDE.U32 R6, R58, -0x7c9663d7, RZ ;  /* 0x83699c293a067825 */ /* 0x000fe200078e00ff */
[----:B------:R-:W-:-:S03]  /*12ff0*/  IADD3.X R11, PT, PT, RZ, RZ, RZ, P1, !PT ;  /* 0x000000ffff0b7210 */ /* 0x000fc60000ffe4ff */
[----:B------:R-:W-:Y:S01]  /*13000*/  IMAD.MOV.U32 R10, RZ, RZ, R9 ;  /* 0x000000ffff0a7224 */ /* 0x000fe200078e0009 */
        /* <DEDUP_REMOVED lines=26> */
.L_x_264:
        /* <DEDUP_REMOVED lines=19> */
[----:B------:R-:W-:-:S05]  /*132e0*/  FFMA R4, RZ, 3.595703125, R9 ;  /* 0x40662000ff047823 */ /* 0x000fca0000000009 */
        /* <DEDUP_REMOVED lines=9> */
.L_x_265:
        /* <DEDUP_REMOVED lines=31> */
[----:B------:R-:W-:Y:S01]  /*13570*/  DFMA R12, R10, -178, R60 ;  /* 0xc06640000a0c782b */ /* 0x000fe2000000003c */
[----:B------:R0:W2:Y:S07]  /*13580*/  F2I.S64.F64.TRUNC R74, R62 ;  /* 0x0000003e004a7311 */ /* 0x0000ae000030d900 */
[----:B------:R-:W-:-:S10]  /*13590*/  DFMA R6, R64, R12, R10 ;  /* 0x0000000c4006722b */ /* 0x000fd4000000000a */
[----:B------:R-:W-:-:S05]  /*135a0*/  FFMA R4, RZ, 3.59765625, R7 ;  /* 0x40664000ff047823 */ /* 0x000fca0000000007 */
        /* <DEDUP_REMOVED lines=9> */
.L_x_266:
[----:B------:R-:W0:Y:S01]  /*13640*/  MUFU.RCP64H R9, 169 ;  /* 0x4065200000097908 */ /* 0x000e220000001800 */
[----:B------:R-:W-:Y:S01]  /*13650*/  IMAD.MOV.U32 R10, RZ, RZ, 0x0 ;  /* 0x00000000ff0a7424 */ /* 0x000fe200078e00ff */
[----:B------:R-:W-:Y:S01]  /*13660*/  MOV R8, 0x1 ;  /* 0x0000000100087802 */ /* 0x000fe20000000f00 */
[----:B------:R-:W-:Y:S02]  /*13670*/  IMAD.MOV.U32 R11, RZ, RZ, 0x40652000 ;  /* 0x40652000ff0b7424 */ /* 0x000fe400078e00ff */
[----:B------:R-:W-:Y:S02]  /*13680*/  IMAD.MOV.U32 R62, RZ, RZ, R58 ;  /* 0x000000ffff3e7224 */ /* 0x000fe400078e003a */
[----:B------:R-:W-:Y:S01]  /*13690*/  IMAD.MOV.U32 R63, RZ, RZ, R3 ;  /* 0x000000ffff3f7224 */ /* 0x000fe200078e0003 */
        /* <DEDUP_REMOVED lines=25> */
.L_x_267:
        /* <DEDUP_REMOVED lines=9> */
.L_x_293:
[----:B------:R-:W-:Y:S01]  /*138c0*/  IMAD.MOV.U32 R3, RZ, RZ, 0x1 ;  /* 0x00000001ff037424 */ /* 0x000fe200078e00ff */
[----:B------:R-:W-:Y:S02]  /*138d0*/  CS2R R60, SRZ ;  /* 0x00000000003c7805 */ /* 0x000fe4000001ff00 */
[----:B------:R-:W-:Y:S01]  /*138e0*/  MOV R68, 0x0 ;  /* 0x0000000000447802 */ /* 0x000fe20000000f00 */
[----:B------:R-:W-:-:S07]  /*138f0*/  IMAD.MOV.U32 R69, RZ, RZ, 0x3fe00000 ;  /* 0x3fe00000ff457424 */ /* 0x000fce00078e00ff */
.L_x_292:
        /* <DEDUP_REMOVED lines=30> */
.L_x_269:
[----:B------:R-:W-:Y:S05]  /*13ae0*/  BSYNC.RECONVERGENT B6 ;  /* 0x0000000000067941 */ /* 0x000fea0003800200 */
.L_x_268:
        /* <DEDUP_REMOVED lines=31> */
.L_x_271:
[----:B------:R-:W-:Y:S05]  /*13ce0*/  BSYNC.RECONVERGENT B6 ;  /* 0x0000000000067941 */ /* 0x000fea0003800200 */
.L_x_270:
        /* <DEDUP_REMOVED lines=9> */
[----:B------:R-:W-:-:S04]  /*13d80*/  IMAD.WIDE.U32 R62, R62, 0x35, R6 ;  /* 0x000000353e3e7825 */ /* 0x000fc800078e0006 */
[----:B------:R-:W-:Y:S01]  /*13d90*/  IMAD.MOV.U32 R70, RZ, RZ, R62 ;  /* 0x000000ffff467224 */ /* 0x000fe200078e003e */
[----:B--2---:R-:W-:Y:S01]  /*13da0*/  DFMA R64, R10, -169, R12 ;  /* 0xc06520000a40782b */ /* 0x004fe2000000000c */
[----:B------:R-:W-:-:S06]  /*13db0*/  IADD3 R71, PT, PT, R63, R71, RZ ;  /* 0x000000473f477210 */ /* 0x000fcc0007ffe0ff */
[----:B------:R-:W0:Y:S01]  /*13dc0*/  I2F.F64.S64 R70, R70 ;  /* 0x0000004600467312 */ /* 0x000e220000301c00 */
[----:B------:R-:W-:-:S08]  /*13dd0*/  DFMA R64, R64, R64, R64 ;  /* 0x000000404040722b */ /* 0x000fd00000000040 */
[----:B------:R-:W-:Y:S01]  /*13de0*/  DFMA R64, R10, R64, R10 ;  /* 0x000000400a40722b */ /* 0x000fe2000000000a */
[----:B---3--:R-:W2:Y:S01]  /*13df0*/  I2F.F64 R10, R8 ;  /* 0x00000008000a7312 */ /* 0x008ea20000201c00 */
[----:B0-----:R-:W-:-:S06]  /*13e00*/  FSETP.GEU.AND P1, PT, |R71|, 6.5827683646048100446e-37, PT ;  /* 0x036000004700780b */ /* 0x001fcc0003f2e200 */
        /* <DEDUP_REMOVED lines=17> */
.L_x_273:
[----:B------:R-:W-:Y:S05]  /*13f20*/  BSYNC.RECONVERGENT B6 ;  /* 0x0000000000067941 */ /* 0x000fea0003800200 */
.L_x_272:
[----:B------:R0:W2:Y:S01]  /*13f30*/  F2I.F64.TRUNC R6, R6 ;  /* 0x0000000600067311 */ /* 0x0000a2000030d100 */
[----:B------:R-:W-:Y:S01]  /*13f40*/  MOV R8, 0x1 ;  /* 0x0000000100087802 */ /* 0x000fe20000000f00 */
[----:B------:R-:W-:Y:S06]  /*13f50*/  BSSY.RECONVERGENT B6, `(.L_x_274) ;  /* 0x000002d000067945 */ /* 0x000fec0003800200 */
[----:B------:R-:W3:Y:S01]  /*13f60*/  MUFU.RCP64H R9, 179 ;  /* 0x4066600000097908 */ /* 0x000ee20000001800 */
[----:B0-----:R-:W-:-:S07]  /*13f70*/  IMAD R7, R75, R58, RZ ;  /* 0x0000003a4b077224 */ /* 0x001fce00078e02ff */
[----:B--2---:R-:W0:Y:S02]  /*13f80*/  I2F.F64 R10, R6 ;  /* 0x00000006000a7312 */ /* 0x004e240000201c00 */
[----:B0-----:R-:W-:Y:S01]  /*13f90*/  DFMA R72, R10, -169, R70 ;  /* 0xc06520000a48782b */ /* 0x001fe20000000046 */
[----:B------:R-:W-:Y:S02]  /*13fa0*/  IMAD.MOV.U32 R10, RZ, RZ, 0x0 ;  /* 0x00000000ff0a7424 */ /* 0x000fe400078e00ff */
[----:B------:R-:W-:-:S07]  /*13fb0*/  IMAD.MOV.U32 R11, RZ, RZ, 0x3ff00000 ;  /* 0x3ff00000ff0b7424 */ /* 0x000fce00078e00ff */
[----:B------:R-:W0:Y:S01]  /*13fc0*/  F2I.S64.F64.TRUNC R72, R72 ;  /* 0x0000004800487311 */ /* 0x000e22000030d900 */
[----:B---3--:R-:W-:-:S08]  /*13fd0*/  DFMA R64, R8, -179, R10 ;  /* 0xc06660000840782b */ /* 0x008fd0000000000a */
[----:B------:R-:W-:Y:S01]  /*13fe0*/  DFMA R64, R64, R64, R64 ;  /* 0x000000404040722b */ /* 0x000fe20000000040 */
[-C--:B0-----:R-:W-:Y:S02]  /*13ff0*/  IMAD R67, R63, R72.reuse, RZ ;  /* 0x000000483f437224 */ /* 0x081fe400078e02ff */
[----:B------:R-:W-:-:S05]  /*14000*/  IMAD.WIDE.U32 R12, R62, R72, RZ ;  /* 0x000000483e0c7225 */ /* 0x000fca00078e00ff */
[----:B------:R-:W-:Y:S01]  /*14010*/  DFMA R64, R8, R64, R8 ;  /* 0x000000400840722b */ /* 0x000fe20000000008 */
[----:B------:R-:W-:-:S04]  /*14020*/  IMAD R67, R62, R73, R67 ;  /* 0x000000493e437224 */ /* 0x000fc800078e0243 */
[----:B------:R-:W-:-:S03]  /*14030*/  IMAD.IADD R13, R13, 0x1, R67 ;  /* 0x000000010d0d7824 */ /* 0x000fc600078e0243 */
[C---:B------:R-:W-:Y:S01]  /*14040*/  DFMA R8, R64.reuse, -179, R10 ;  /* 0xc06660004008782b */ /* 0x040fe2000000000a */
[C---:B------:R-:W-:Y:S02]  /*14050*/  IMAD R67, R74.reuse, R59, R7 ;  /* 0x0000003b4a437224 */ /* 0x040fe400078e0207 */
[----:B------:R-:W-:Y:S01]  /*14060*/  IMAD.WIDE.U32 R74, R74, R58, RZ ;  /* 0x0000003a4a4a7225 */ /* 0x000fe200078e00ff */
[----:B------:R-:W0:Y:S03]  /*14070*/  I2F.F64.S64 R6, R12 ;  /* 0x0000000c00067312 */ /* 0x000e260000301c00 */
[----:B------:R-:W-:Y:S01]  /*14080*/  IMAD.IADD R75, R75, 0x1, R67 ;  /* 0x000000014b4b7824 */ /* 0x000fe200078e0243 */
[----:B------:R-:W-:-:S04]  /*14090*/  DFMA R66, R64, R8, R64 ;  /* 0x000000084042722b */ /* 0x000fc80000000040 */
[----:B------:R-:W2:Y:S01]  /*140a0*/  I2F.F64.S64 R70, R74 ;  /* 0x0000004a00467312 */ /* 0x000ea20000301c00 */
[----:B0-----:R-:W-:-:S03]  /*140b0*/  DMUL R10, R6, 0.015625 ;  /* 0x3f900000060a7828 */ /* 0x001fc60000000000 */
[----:B--2---:R-:W-:Y:S01]  /*140c0*/  DMUL R8, R66, R70 ;  /* 0x0000004642087228 */ /* 0x004fe20000000000 */
[----:B------:R-:W-:-:S06]  /*140d0*/  FSETP.GEU.AND P2, PT, |R71|, 6.5827683646048100446e-37, PT ;  /* 0x036000004700780b */ /* 0x000fcc0003f4e200 */
        /* <DEDUP_REMOVED lines=20> */
.L_x_275:
[----:B------:R-:W-:Y:S05]  /*14220*/  BSYNC.RECONVERGENT B6 ;  /* 0x0000000000067941 */ /* 0x000fea0003800200 */
.L_x_274:
        /* <DEDUP_REMOVED lines=29> */
.L_x_277:
[----:B------:R-:W-:Y:S05]  /*14400*/  BSYNC.RECONVERGENT B6 ;  /* 0x0000000000067941 */ /* 0x000fea0003800200 */
.L_x_276:
        /* <DEDUP_REMOVED lines=10> */
[----:B0-----:R-:W-:-:S04]  /*144b0*/  DFMA R64, R10, -169, R12 ;  /* 0xc06520000a40782b */ /* 0x001fc8000000000c */
[----:B------:R-:W-:-:S06]  /*144c0*/  IADD3 R73, PT, PT, R73, R67, RZ ;  /* 0x0000004349497210 */ /* 0x000fcc0007ffe0ff */
[----:B------:R-:W0:Y:S01]  /*144d0*/  I2F.F64.S64 R72, R72 ;  /* 0x0000004800487312 */ /* 0x000e220000301c00 */
[----:B------:R-:W-:-:S08]  /*144e0*/  DFMA R64, R64, R64, R64 ;  /* 0x000000404040722b */ /* 0x000fd00000000040 */
[----:B------:R-:W-:Y:S01]  /*144f0*/  DFMA R64, R10, R64, R10 ;  /* 0x000000400a40722b */ /* 0x000fe2000000000a */
[----:B--2---:R-:W2:Y:S01]  /*14500*/  I2F.F64 R10, R8 ;  /* 0x00000008000a7312 */ /* 0x004ea20000201c00 */
        /* <DEDUP_REMOVED lines=18> */
.L_x_279:
[----:B------:R-:W-:Y:S05]  /*14630*/  BSYNC.RECONVERGENT B6 ;  /* 0x0000000000067941 */ /* 0x000fea0003800200 */
.L_x_278:
[----:B------:R0:W2:Y:S01]  /*14640*/  F2I.F64.TRUNC R6, R6 ;  /* 0x0000000600067311 */ /* 0x0000a2000030d100 */
[----:B------:R-:W-:Y:S01]  /*14650*/  IMAD.MOV.U32 R8, RZ, RZ, 0x1 ;  /* 0x00000001ff087424 */ /* 0x000fe200078e00ff */
[----:B------:R-:W-:Y:S06]  /*14660*/  BSSY.RECONVERGENT B6, `(.L_x_280) ;  /* 0x000002d000067945 */ /* 0x000fec0003800200 */
[----:B------:R-:W3:Y:S01]  /*14670*/  MUFU.RCP64H R9, 179 ;  /* 0x4066600000097908 */ /* 0x000ee20000001800 */
[----:B0-----:R-:W-:-:S07]  /*14680*/  IMAD R7, R59, R62, RZ ;  /* 0x0000003e3b077224 */ /* 0x001fce00078e02ff */
[----:B--2---:R-:W0:Y:S02]  /*14690*/  I2F.F64 R10, R6 ;  /* 0x00000006000a7312 */ /* 0x004e240000201c00 */
[----:B0-----:R-:W-:Y:S01]  /*146a0*/  DFMA R72, R10, -169, R72 ;  /* 0xc06520000a48782b */ /* 0x001fe20000000048 */
[----:B------:R-:W-:Y:S01]  /*146b0*/  MOV R10, 0x0 ;  /* 0x00000000000a7802 */ /* 0x000fe20000000f00 */
[----:B------:R-:W-:-:S06]  /*146c0*/  IMAD.MOV.U32 R11, RZ, RZ, 0x3ff00000 ;  /* 0x3ff00000ff0b7424 */ /* 0x000fcc00078e00ff */
[----:B---3--:R-:W-:Y:S02]  /*146d0*/  DFMA R64, R8, -179, R10 ;  /* 0xc06660000840782b */ /* 0x008fe4000000000a */
[----:B------:R-:W0:Y:S06]  /*146e0*/  F2I.S64.F64.TRUNC R72, R72 ;  /* 0x0000004800487311 */ /* 0x000e2c000030d900 */
[----:B------:R-:W-:Y:S01]  /*146f0*/  DFMA R64, R64, R64, R64 ;  /* 0x000000404040722b */ /* 0x000fe20000000040 */
[----:B0-----:R-:W-:-:S07]  /*14700*/  IMAD R67, R71, R72, RZ ;  /* 0x0000004847437224 */ /* 0x001fce00078e02ff */
[----:B------:R-:W-:Y:S01]  /*14710*/  DFMA R64, R8, R64, R8 ;  /* 0x000000400840722b */ /* 0x000fe20000000008 */
[----:B------:R-:W-:-:S04]  /*14720*/  IMAD.WIDE.U32 R12, R70, R72, RZ ;  /* 0x00000048460c7225 */ /* 0x000fc800078e00ff */
[----:B------:R-:W-:-:S03]  /*14730*/  IMAD R67, R70, R73, R67 ;  /* 0x0000004946437224 */ /* 0x000fc600078e0243 */
[C---:B------:R-:W-:Y:S02]  /*14740*/  DFMA R8, R64.reuse, -179, R10 ;  /* 0xc06660004008782b */ /* 0x040fe4000000000a */
[----:B------:R-:W-:Y:S01]  /*14750*/  IADD3 R13, PT, PT, R13, R67, RZ ;  /* 0x000000430d0d7210 */ /* 0x000fe20007ffe0ff */
[----:B------:R-:W-:Y:S02]  /*14760*/  IMAD R67, R63, R58, R7 ;  /* 0x0000003a3f437224 */ /* 0x000fe400078e0207 */
[----:B------:R-:W-:Y:S01]  /*14770*/  IMAD.WIDE.U32 R58, R58, R62, RZ ;  /* 0x0000003e3a3a7225 */ /* 0x000fe200078e00ff */
[----:B------:R-:W0:Y:S03]  /*14780*/  I2F.F64.S64 R6, R12 ;  /* 0x0000000c00067312 */ /* 0x000e260000301c00 */
[----:B------:R-:W-:Y:S01]  /*14790*/  IMAD.IADD R59, R59, 0x1, R67 ;  /* 0x000000013b3b7824 */ /* 0x000fe200078e0243 */
[----:B------:R-:W-:-:S05]  /*147a0*/  DFMA R66, R64, R8, R64 ;  /* 0x000000084042722b */ /* 0x000fca0000000040 */
        /* <DEDUP_REMOVED lines=24> */
.L_x_281:
[----:B------:R-:W-:Y:S05]  /*14930*/  BSYNC.RECONVERGENT B6 ;  /* 0x0000000000067941 */ /* 0x000fea0003800200 */
.L_x_280:
[----:B------:R-:W0:Y:S01]  /*14940*/  MUFU.RCP64H R11, 179 ;  /* 0x40666000000b7908 */ /* 0x000e220000001800 */
[----:B------:R-:W-:Y:S02]  /*14950*/  HFMA2 R10, -RZ, RZ, 0, 5.9604644775390625e-08 ;  /* 0x00000001ff0a7431 */ /* 0x000fe400000001ff */
[----:B------:R-:W-:Y:S01]  /*14960*/  IMAD.MOV.U32 R12, RZ, RZ, 0x0 ;  /* 0x00000000ff0c7424 */ /* 0x000fe200078e00ff */
[----:B------:R-:W-:Y:S01]  /*14970*/  BSSY.RECONVERGENT B6, `(.L_x_282) ;  /* 0x000001a000067945 */ /* 0x000fe20003800200 */
[----:B------:R-:W-:-:S03]  /*14980*/  IMAD.MOV.U32 R13, RZ, RZ, 0x3ff00000 ;  /* 0x3ff00000ff0d7424 */ /* 0x000fc600078e00ff */
[----:B------:R-:W2:Y:S08]  /*14990*/  F2I.F64.TRUNC R66, R8 ;  /* 0x0000000800427311 */ /* 0x000eb0000030d100 */
[----:B------:R-:W-:Y:S01]  /*149a0*/  I2F.F64.S64 R74, R70 ;  /* 0x00000046004a7312 */ /* 0x000fe20000301c00 */
[----:B0-----:R-:W-:-:S07]  /*149b0*/  DFMA R64, R10, -179, R12 ;  /* 0xc06660000a40782b */ /* 0x001fce000000000c */
[----:B--2---:R-:W0:Y:S01]  /*149c0*/  I2F.F64 R6, R66 ;  /* 0x0000004200067312 */ /* 0x004e220000201c00 */
[----:B------:R-:W-:-:S08]  /*149d0*/  DFMA R64, R64, R64, R64 ;  /* 0x000000404040722b */ /* 0x000fd00000000040 */
[----:B------:R-:W-:Y:S02]  /*149e0*/  DFMA R64, R10, R64, R10 ;  /* 0x000000400a40722b */ /* 0x000fe4000000000a */
[----:B0-----:R-:W-:-:S06]  /*149f0*/  DFMA R6, R6, -179, R58 ;  /* 0xc06660000606782b */ /* 0x001fcc000000003a */
        /* <DEDUP_REMOVED lines=17> */
.L_x_283:
[----:B------:R-:W-:Y:S05]  /*14b10*/  BSYNC.RECONVERGENT B6 ;  /* 0x0000000000067941 */ /* 0x000fea0003800200 */
.L_x_282:
        /* <DEDUP_REMOVED lines=8> */
[----:B------:R-:W-:Y:S01]  /*14ba0*/  F2I.F64.TRUNC R8, R8 ;  /* 0x0000000800087311 */ /* 0x000fe2000030d100 */
[----:B------:R-:W-:-:S04]  /*14bb0*/  IMAD.WIDE.U32 R72, R72, 0x35, R6 ;  /* 0x0000003548487825 */ /* 0x000fc800078e0006 */
[----:B------:R-:W-:Y:S01]  /*14bc0*/  IMAD.IADD R73, R73, 0x1, R65 ;  /* 0x0000000149497824 */ /* 0x000fe200078e0241 */
[----:B0-----:R-:W-:-:S08]  /*14bd0*/  DFMA R58, R10, -169, R12 ;  /* 0xc06520000a3a782b */ /* 0x001fd0000000000c */
[----:B------:R-:W-:-:S08]  /*14be0*/  DFMA R58, R58, R58, R58 ;  /* 0x0000003a3a3a722b */ /* 0x000fd0000000003a */
[----:B------:R-:W-:Y:S02]  /*14bf0*/  DFMA R10, R10, R58, R10 ;  /* 0x0000003a0a0a722b */ /* 0x000fe4000000000a */
[----:B------:R-:W0:Y:S06]  /*14c00*/  I2F.F64.S64 R58, R72 ;  /* 0x00000048003a7312 */ /* 0x000e2c0000301c00 */
[----:B------:R-:W-:-:S08]  /*14c10*/  DFMA R12, R10, -169, R12 ;  /* 0xc06520000a0c782b */ /* 0x000fd0000000000c */
[----:B------:R-:W-:Y:S01]  /*14c20*/  DFMA R64, R10, R12, R10 ;  /* 0x0000000c0a40722b */ /* 0x000fe2000000000a */
[----:B0-----:R-:W-:Y:S01]  /*14c30*/  FSETP.GEU.AND P1, PT, |R59|, 6.5827683646048100446e-37, PT ;  /* 0x036000003b00780b */ /* 0x001fe20003f2e200 */
[----:B------:R-:W0:Y:S06]  /*14c40*/  I2F.F64 R10, R8 ;  /* 0x00000008000a7312 */ /* 0x000e2c0000201c00 */
[----:B------:R-:W-:-:S08]  /*14c50*/  DMUL R6, R64, R58 ;  /* 0x0000003a40067228 */ /* 0x000fd00000000000 */
[----:B------:R-:W-:Y:S02]  /*14c60*/  DFMA R12, R6, -169, R58 ;  /* 0xc0652000060c782b */ /* 0x000fe4000000003a */
[----:B0-----:R-:W-:-:S06]  /*14c70*/  DFMA R10, R10, -179, R74 ;  /* 0xc06660000a0a782b */ /* 0x001fcc000000004a */
        /* <DEDUP_REMOVED lines=12> */
.L_x_285:
[----:B------:R-:W-:Y:S05]  /*14d40*/  BSYNC.RECONVERGENT B6 ;  /* 0x0000000000067941 */ /* 0x000fea0003800200 */
.L_x_284:
[----:B------:R0:W2:Y:S01]  /*14d50*/  F2I.F64.TRUNC R6, R6 ;  /* 0x0000000600067311 */ /* 0x0000a2000030d100 */
[----:B------:R-:W-:Y:S01]  /*14d60*/  IMAD.MOV.U32 R8, RZ, RZ, 0x1 ;  /* 0x00000001ff087424 */ /* 0x000fe200078e00ff */
[----:B------:R-:W-:Y:S06]  /*14d70*/  BSSY.RECONVERGENT B6, `(.L_x_286) ;  /* 0x000002d000067945 */ /* 0x000fec0003800200 */
[----:B------:R-:W3:Y:S01]  /*14d80*/  MUFU.RCP64H R9, 179 ;  /* 0x4066600000097908 */ /* 0x000ee20000001800 */
[----:B0-----:R-:W-:-:S07]  /*14d90*/  IMAD R7, R63, R70, RZ ;  /* 0x000000463f077224 */ /* 0x001fce00078e02ff */
[----:B--2---:R-:W0:Y:S02]  /*14da0*/  I2F.F64 R10, R6 ;  /* 0x00000006000a7312 */ /* 0x004e240000201c00 */
[----:B0-----:R-:W-:Y:S01]  /*14db0*/  DFMA R58, R10, -169, R58 ;  /* 0xc06520000a3a782b */ /* 0x001fe2000000003a */
[----:B------:R-:W-:Y:S01]  /*14dc0*/  IMAD.MOV.U32 R10, RZ, RZ, 0x0 ;  /* 0x00000000ff0a7424 */ /* 0x000fe200078e00ff */
[----:B------:R-:W-:-:S06]  /*14dd0*/  MOV R11, 0x3ff00000 ;  /* 0x3ff00000000b7802 */ /* 0x000fcc0000000f00 */
[----:B---3--:R-:W-:Y:S02]  /*14de0*/  DFMA R64, R8, -179, R10 ;  /* 0xc06660000840782b */ /* 0x008fe4000000000a */
[----:B------:R-:W0:Y:S06]  /*14df0*/  F2I.S64.F64.TRUNC R58, R58 ;  /* 0x0000003a003a7311 */ /* 0x000e2c000030d900 */
[----:B------:R-:W-:Y:S01]  /*14e00*/  DFMA R64, R64, R64, R64 ;  /* 0x000000404040722b */ /* 0x000fe20000000040 */
[----:B0-----:R-:W-:-:S07]  /*14e10*/  IMAD R67, R75, R58, RZ ;  /* 0x0000003a4b437224 */ /* 0x001fce00078e02ff */
[----:B------:R-:W-:Y:S01]  /*14e20*/  DFMA R64, R8, R64, R8 ;  /* 0x000000400840722b */ /* 0x000fe20000000008 */
[----:B------:R-:W-:-:S04]  /*14e30*/  IMAD.WIDE.U32 R12, R74, R58, RZ ;  /* 0x0000003a4a0c7225 */ /* 0x000fc800078e00ff */
[----:B------:R-:W-:-:S03]  /*14e40*/  IMAD R67, R74, R59, R67 ;  /* 0x0000003b4a437224 */ /* 0x000fc600078e0243 */
[C---:B------:R-:W-:Y:S01]  /*14e50*/  DFMA R8, R64.reuse, -179, R10 ;  /* 0xc06660004008782b */ /* 0x040fe2000000000a */
[----:B------:R-:W-:Y:S02]  /*14e60*/  IMAD.IADD R13, R13, 0x1, R67 ;  /* 0x000000010d0d7824 */ /* 0x000fe400078e0243 */
[----:B------:R-:W-:Y:S02]  /*14e70*/  IMAD R67, R71, R62, R7 ;  /* 0x0000003e47437224 */ /* 0x000fe400078e0207 */
[----:B------:R-:W-:Y:S01]  /*14e80*/  IMAD.WIDE.U32 R62, R62, R70, RZ ;  /* 0x000000463e3e7225 */ /* 0x000fe200078e00ff */
[----:B------:R-:W0:Y:S04]  /*14e90*/  I2F.F64.S64 R6, R12 ;  /* 0x0000000c00067312 */ /* 0x000e280000301c00 */
[----:B------:R-:W-:Y:S01]  /*14ea0*/  IADD3 R63, PT, PT, R63, R67, RZ ;  /* 0x000000433f3f7210 */ /* 0x000fe20007ffe0ff */
        /* <DEDUP_REMOVED lines=25> */
.L_x_287:
[----:B------:R-:W-:Y:S05]  /*15040*/  BSYNC.RECONVERGENT B6 ;  /* 0x0000000000067941 */ /* 0x000fea0003800200 */
.L_x_286:
[----:B------:R-:W0:Y:S01]  /*15050*/  MUFU.RCP64H R11, 179 ;  /* 0x40666000000b7908 */ /* 0x000e220000001800 */
[----:B------:R-:W-:Y:S01]  /*15060*/  MOV R12, 0x0 ;  /* 0x00000000000c7802 */ /* 0x000fe20000000f00 */
[----:B------:R-:W-:Y:S01]  /*15070*/  IMAD.MOV.U32 R13, RZ, RZ, 0x3ff00000 ;  /* 0x3ff00000ff0d7424 */ /* 0x000fe200078e00ff */
[----:B------:R-:W-:Y:S01]  /*15080*/  BSSY.RECONVERGENT B6, `(.L_x_288) ;  /* 0x000001a000067945 */ /* 0x000fe20003800200 */
[----:B------:R-:W-:-:S04]  /*15090*/  IMAD.MOV.U32 R10, RZ, RZ, 0x1 ;  /* 0x00000001ff0a7424 */ /* 0x000fc800078e00ff */
        /* <DEDUP_REMOVED lines=24> */
.L_x_289:
[----:B------:R-:W-:Y:S05]  /*15220*/  BSYNC.RECONVERGENT B6 ;  /* 0x0000000000067941 */ /* 0x000fea0003800200 */
.L_x_288:
        /* <DEDUP_REMOVED lines=35> */
.L_x_291:
[----:B------:R-:W-:Y:S05]  /*15460*/  BSYNC.RECONVERGENT B6 ;  /* 0x0000000000067941 */ /* 0x000fea0003800200 */
.L_x_290:
        /* <DEDUP_REMOVED lines=36> */
[----:B------:R-:W1:Y:S01]  /*156b0*/  LDC.64 R66, c[0x4][0x8] ;  /* 0x01000200ff427b82 */ /* 0x000e620000000a00 */
        /* <DEDUP_REMOVED lines=30> */
[----:B-1----:R2:W-:Y:S04]  /*158a0*/  STG.E.64 desc[UR4][R66.64], R12 ;  /* 0x0000000c42007986 */ /* 0x0025e8000c101b04 */
        /* <DEDUP_REMOVED lines=14> */
.L_x_300:
[----:B-1---5:R-:W1:Y:S01]  /*15990*/  F2I.S64.F64.TRUNC R12, R6 ;  /* 0x00000006000c7311 */ /* 0x022e62000030d900 */
[----:B------:R-:W-:Y:S01]  /*159a0*/  BSSY.RECONVERGENT B6, `(.L_x_296) ;  /* 0x0000030000067945 */ /* 0x000fe20003800200 */
[----:B-1----:R-:W-:-:S04]  /*159b0*/  ISETP.GE.U32.AND P0, PT, R12, 0x1, PT ;  /* 0x000000010c00780c */ /* 0x002fc80003f06070 */
[----:B------:R-:W-:Y:S01]  /*159c0*/  ISETP.GE.AND.EX P0, PT, R13, RZ, PT, P0 ;  /* 0x000000ff0d00720c */ /* 0x000fe20003f06300 */
[----:B------:R-:W-:-:S12]  /*159d0*/  DADD R12, R58, 1 ;  /* 0x3ff000003a0c7429 */ /* 0x000fd80000000000 */
[----:B------:R-:W-:-:S06]  /*159e0*/  DSETP.EQ.AND P0, PT, R12, R8, !P0 ;  /* 0x000000080c00722a */ /* 0x000fcc0004702000 */
[----:B------:R-:W-:-:S14]  /*159f0*/  DSETP.LTU.OR P0, PT, R6, 1, P0 ;  /* 0x3ff000000600742a */ /* 0x000fdc0000709400 */
[----:B------:R-:W-:Y:S05]  /*15a00*/  @P0 BRA `(.L_x_297) ;  /* 0x0000000000a40947 */ /* 0x000fea0003800000 */
[----:B------:R-:W1:Y:S01]  /*15a10*/  LDC.64 R8, c[0x4][0x20] ;  /* 0x01000800ff087b82 */ /* 0x000e620000000a00 */
[----:B------:R-:W-:Y:S01]  /*15a20*/  BSSY.RECONVERGENT B7, `(.L_x_298) ;  /* 0x0000024000077945 */ /* 0x000fe20003800200 */
[----:B------:R-:W-:-:S06]  /*15a30*/  MOV R4, 0x1 ;  /* 0x0000000100047802 */ /* 0x000fcc0000000f00 */
[----:B------:R-:W2:Y:S02]  /*15a40*/  LDC.64 R6, c[0x4][RZ] ;  /* 0x01000000ff067b82 */ /* 0x000ea40000000a00 */
.L_x_299:
[--C-:B------:R-:W-:Y:S01]  /*15a50*/  IMAD.WIDE R58, R11, 0x8, R14.reuse ;  /* 0x000000080b3a7825 */ /* 0x100fe200078e020e */
[----:B-1----:R-:W3:Y:S03]  /*15a60*/  LDG.E.64 R60, desc[UR4][R8.64] ;  /* 0x00000004083c7981 */ /* 0x002ee6000c1e1b00 */
[----:B------:R-:W-:Y:S02]  /*15a70*/  IMAD.WIDE R12, R10, 0x8, R14 ;  /* 0x000000080a0c7825 */ /* 0x000fe400078e020e */
[----:B------:R-:W4:Y:S04]  /*15a80*/  LDG.E.64 R58, desc[UR4][R58.64+0x1f48] ;  /* 0x001f48043a3a7981 */ /* 0x000f28000c1e1b00 */
[----:B------:R-:W4:Y:S02]  /*15a90*/  LDG.E.64 R10, desc[UR4][R12.64+0x1f48] ;  /* 0x001f48040c0a7981 */ /* 0x000f24000c1e1b00 */
[----:B----4-:R-:W-:-:S08]  /*15aa0*/  DADD R10, R10, -R58 ;  /* 0x000000000a0a7229 */ /* 0x010fd0000000083a */
[C---:B---3--:R-:W-:Y:S02]  /*15ab0*/  DADD R60, R10.reuse, R60 ;  /* 0x000000000a3c7229 */ /* 0x048fe4000000003c */
[----:B------:R-:W-:-:S08]  /*15ac0*/  DSETP.GEU.AND P0, PT, R10, RZ, PT ;  /* 0x000000ff0a00722a */ /* 0x000fd00003f0e000 */
[----:B------:R-:W-:Y:S02]  /*15ad0*/  FSEL R62, R60, R10, !P0 ;  /* 0x0000000a3c3e7208 */ /* 0x000fe40004000000 */
[----:B------:R-:W-:-:S05]  /*15ae0*/  FSEL R63, R61, R11, !P0 ;  /* 0x0000000b3d3f7208 */ /* 0x000fca0004000000 */
[----:B------:R1:W-:Y:S04]  /*15af0*/  STG.E.64 desc[UR4][R12.64+0x1f48], R62 ;  /* 0x001f483e0c007986 */ /* 0x0003e8000c101b04 */
[----:B------:R-:W3:Y:S04]  /*15b00*/  LDG.E.64 R10, desc[UR4][R14.64+0x2260] ;  /* 0x002260040e0a7981 */ /* 0x000ee8000c1e1b00 */
[----:B------:R-:W4:Y:S04]  /*15b10*/  LDG.E.64 R58, desc[UR4][R14.64+0x2268] ;  /* 0x002268040e3a7981 */ /* 0x000f28000c1e1b00 */
[----:B-1----:R-:W5:Y:S01]  /*15b20*/  LDG.E.64 R62, desc[UR4][R14.64+0x2288] ;  /* 0x002288040e3e7981 */ /* 0x002f62000c1e1b00 */
[----:B---3--:R-:W-:-:S02]  /*15b30*/  VIADD R10, R10, 0xffffffff ;  /* 0xffffffff0a0a7836 */ /* 0x008fc40000000000 */
[----:B------:R-:W-:-:S03]  /*15b40*/  VIADD R11, R11, 0xffffffff ;  /* 0xffffffff0b0b7836 */ /* 0x000fc60000000000 */
[C---:B------:R-:W-:Y:S02]  /*15b50*/  ISETP.NE.AND P0, PT, R10.reuse, RZ, PT ;  /* 0x000000ff0a00720c */ /* 0x040fe40003f05270 */
[C---:B------:R-:W-:Y:S02]  /*15b60*/  ISETP.NE.AND P1, PT, R11.reuse, RZ, PT ;  /* 0x000000ff0b00720c */ /* 0x040fe40003f25270 */
[----:B------:R-:W-:Y:S02]  /*15b70*/  SEL R10, R10, 0x61, P0 ;  /* 0x000000610a0a7807 */ /* 0x000fe40000000000 */
[----:B------:R-:W-:-:S05]  /*15b80*/  SEL R11, R11, 0x61, P1 ;  /* 0x000000610b0b7807 */ /* 0x000fca0000800000 */
[----:B------:R3:W-:Y:S04]  /*15b90*/  STG.E.64 desc[UR4][R14.64+0x2260], R10 ;  /* 0x0022600a0e007986 */ /* 0x0007e8000c101b04 */
[----:B--2---:R-:W4:Y:S02]  /*15ba0*/  LDG.E.64 R60, desc[UR4][R6.64] ;  /* 0x00000004063c7981 */ /* 0x004f24000c1e1b00 */
[----:B----4-:R-:W-:-:S08]  /*15bb0*/  DADD R58, R58, -R60 ;  /* 0x000000003a3a7229 */ /* 0x010fd0000000083c */
[----:B------:R-:W-:-:S14]  /*15bc0*/  DSETP.GEU.AND P0, PT, R58, RZ, PT ;  /* 0x000000ff3a00722a */ /* 0x000fdc0003f0e000 */
[----:B------:R-:W1:Y:S01]  /*15bd0*/  @!P0 LDC.64 R64, c[0x4][0x8] ;  /* 0x01000200ff408b82 */ /* 0x000e620000000a00 */
[----:B------:R3:W-:Y:S04]  /*15be0*/  STG.E.64 desc[UR4][R14.64+0x2268], R58 ;  /* 0x0022683a0e007986 */ /* 0x0007e8000c101b04 */
[----:B-1----:R-:W2:Y:S01]  /*15bf0*/  @!P0 LDG.E.64 R12, desc[UR4][R64.64] ;  /* 0x00000004400c8981 */ /* 0x002ea2000c1e1b00 */
[----:B------:R-:W-:-:S04]  /*15c00*/  IADD3 R4, PT, PT, R4, 0x1, RZ ;  /* 0x0000000104047810 */ /* 0x000fc80007ffe0ff */
[----:B------:R-:W5:Y:S01]  /*15c10*/  I2F.F64.U32 R60, R4 ;  /* 0x00000004003c7312 */ /* 0x000f620000201800 */
[----:B--2---:R-:W-:-:S07]  /*15c20*/  @!P0 DADD R12, R58, R12 ;  /* 0x000000003a0c8229 */ /* 0x004fce000000000c */
[----:B------:R3:W-:Y:S01]  /*15c30*/  @!P0 STG.E.64 desc[UR4][R14.64+0x2268], R12 ;  /* 0x0022680c0e008986 */ /* 0x0007e2000c101b04 */
[----:B-----5:R-:W-:-:S14]  /*15c40*/  DSETP.GE.AND P0, PT, R62, R60, PT ;  /* 0x0000003c3e00722a */ /* 0x020fdc0003f06000 */
[----:B---3--:R-:W-:Y:S05]  /*15c50*/  @P0 BRA `(.L_x_299) ;  /* 0xfffffffc007c0947 */ /* 0x008fea000383ffff */
[----:B------:R-:W-:Y:S05]  /*15c60*/  BSYNC.RECONVERGENT B7 ;  /* 0x0000000000077941 */ /* 0x000fea0003800200 */
.L_x_298:
[----:B------:R1:W5:Y:S01]  /*15c70*/  LDG.E.64 R58, desc[UR4][R14.64+0x2290] ;  /* 0x002290040e3a7981 */ /* 0x000362000c1e1b00 */
[----:B------:R-:W-:Y:S02]  /*15c80*/  IMAD.MOV.U32 R6, RZ, RZ, R62 ;  /* 0x000000ffff067224 */ /* 0x000fe400078e003e */
[----:B------:R-:W-:-:S07]  /*15c90*/  IMAD.MOV.U32 R7, RZ, RZ, R63 ;  /* 0x000000ffff077224 */ /* 0x000fce00078e003f */
.L_x_297:
[----:B------:R-:W-:Y:S05]  /*15ca0*/  BSYNC.RECONVERGENT B6 ;  /* 0x0000000000067941 */ /* 0x000fea0003800200 */
.L_x_296:
[----:B------:R-:W-:Y:S01]  /*15cb0*/  IADD3 R3, PT, PT, R3, 0x1, RZ ;  /* 0x0000000103037810 */ /* 0x000fe20007ffe0ff */
[----:B-----5:R-:W-:-:S03]  /*15cc0*/  DADD R12, R58, 1 ;  /* 0x3ff000003a0c7429 */ /* 0x020fc60000000000 */
[----:B------:R-:W2:Y:S05]  /*15cd0*/  I2F.F64.U32 R8, R3 ;  /* 0x0000000300087312 */ /* 0x000eaa0000201800 */
[----:B--2---:R-:W-:-:S14]  /*15ce0*/  DSETP.GE.AND P0, PT, R12, R8, PT ;  /* 0x000000080c00722a */ /* 0x004fdc0003f06000 */
[----:B------:R-:W-:Y:S05]  /*15cf0*/  @P0 BRA `(.L_x_300) ;  /* 0xfffffffc00240947 */ /* 0x000fea000383ffff */
.L_x_295:
[----:B------:R-:W-:Y:S05]  /*15d00*/  BSYNC.RECONVERGENT B1 ;  /* 0x0000000000017941 */ /* 0x000fea0003800200 */
.L_x_294:
[----:B------:R-:W2:Y:S02]  /*15d10*/  LDG.E R3, desc[UR4][R14.64+0x2274] ;  /* 0x002274040e037981 */ /* 0x000ea4000c1e1900 */
[----:B--2---:R-:W-:-:S13]  /*15d20*/  ISETP.NE.AND P0, PT, R3, 0x1, PT ;  /* 0x000000010300780c */ /* 0x004fda0003f05270 */
[----:B------:R2:W-:Y:S01]  /*15d30*/  @!P0 STG.E desc[UR4][R14.64+0x2274], RZ ;  /* 0x002274ff0e008986 */ /* 0x0005e2000c101904 */
[----:B------:R-:W-:Y:S05]  /*15d40*/  @!P0 BREAK.RELIABLE B4 ;  /* 0x0000000000048942 */ /* 0x000fea0003800100 */
[----:B------:R-:W-:Y:S01]  /*15d50*/  @!P0 IMAD.MOV.U32 R61, RZ, RZ, 0x1 ;  /* 0x00000001ff3d8424 */ /* 0x000fe200078e00ff */
[----:B------:R-:W-:Y:S06]  /*15d60*/  @!P0 BRA `(.L_x_301) ;  /* 0x0000000400208947 */ /* 0x000fec0003800000 */
.L_x_263:
[----:B------:R-:W-:Y:S05]  /*15d70*/  BSYNC.RELIABLE B4 ;  /* 0x0000000000047941 */ /* 0x000fea0003800100 */
.L_x_262:
[----:B------:R-:W-:Y:S01]  /*15d80*/  IMAD.MOV.U32 R3, RZ, RZ, 0x1 ;  /* 0x00000001ff037424 */ /* 0x000fe200078e00ff */
[----:B------:R-:W-:Y:S01]  /*15d90*/  ISETP.GE.AND P0, PT, R5, 0x1, PT ;  /* 0x000000010500780c */ /* 0x000fe20003f06270 */
[----:B------:R-:W-:Y:S03]  /*15da0*/  BSSY.RECONVERGENT B1, `(.L_x_302) ;  /* 0x0000037000017945 */ /* 0x000fe60003800200 */
[----:B------:R0:W-:Y:S09]  /*15db0*/  STG.E desc[UR4][R14.64+0x2258], R3 ;  /* 0x002258030e007986 */ /* 0x0001f2000c101904 */
[----:B------:R-:W-:Y:S05]  /*15dc0*/  @!P0 BRA `(.L_x_303) ;  /* 0x0000000000d08947 */ /* 0x000fea0003800000 */
[----:B------:R-:W0:Y:S08]  /*15dd0*/  LDC.64 R4, c[0x4][0x20] ;  /* 0x01000800ff047b82 */ /* 0x000e300000000a00 */
[----:B------:R-:W0:Y:S02]  /*15de0*/  LDC.64 R6, c[0x4][RZ] ;  /* 0x01000000ff067b82 */ /* 0x000e240000000a00 */
.L_x_304:
        /* <DEDUP_REMOVED lines=50> */
.L_x_303:
[----:B------:R-:W-:Y:S05]  /*16110*/  BSYNC.RECONVERGENT B1 ;  /* 0x0000000000017941 */ /* 0x000fea0003800200 */
.L_x_302:
[----:B------:R-:W2:Y:S01]  /*16120*/  LDG.E.64 R4, desc[UR4][R14.64+0x2288] ;  /* 0x002288040e047981 */ /* 0x000ea2000c1e1b00 */
[----:B------:R-:W-:Y:S01]  /*16130*/  MOV R61, 0x1 ;  /* 0x00000001003d7802 */ /* 0x000fe20000000f00 */
[----:B--2---:R-:W-:-:S07]  /*16140*/  DADD R4, R48, R4 ;  /* 0x0000000030047229 */ /* 0x004fce0000000004 */
[----:B------:R2:W-:Y:S01]  /*16150*/  STG.E.64 desc[UR4][R14.64+0x2288], R4 ;  /* 0x002288040e007986 */ /* 0x0005e2000c101b04 */
[----:B------:R-:W-:-:S14]  /*16160*/  DSETP.GE.AND P0, PT, R4, 1.00000000000000000000e+09, PT ;  /* 0x41cdcd650400742a */ /* 0x000fdc0003f06000 */
[----:B--2---:R-:W-:Y:S05]  /*16170*/  @!P0 BRA `(.L_x_301) ;  /* 0x00000000001c8947 */ /* 0x004fea0003800000 */
[----:B------:R-:W2:Y:S01]  /*16180*/  LDG.E.64 R6, desc[UR4][R14.64+0x2290] ;  /* 0x002290040e067981 */ /* 0x000ea2000c1e1b00 */
[----:B------:R-:W-:-:S07]  /*16190*/  DADD R4, R4, -1.00000000000000000000e+09 ;  /* 0xc1cdcd6504047429 */ /* 0x000fce0000000000 */
[----:B------:R0:W-:Y:S01]  /*161a0*/  STG.E.64 desc[UR4][R14.64+0x2288], R4 ;  /* 0x002288040e007986 */ /* 0x0001e2000c101b04 */
[----:B--2---:R-:W-:-:S07]  /*161b0*/  DADD R6, R6, 1 ;  /* 0x3ff0000006067429 */ /* 0x004fce0000000000 */
[----:B------:R0:W-:Y:S01]  /*161c0*/  STG.E.64 desc[UR4][R14.64+0x2290], R6 ;  /* 0x002290060e007986 */ /* 0x0001e2000c101b04 */
[----:B------:R-:W-:Y:S05]  /*161d0*/  BRA `(.L_x_301) ;  /* 0x0000000000047947 */ /* 0x000fea0003800000 */
.L_x_261:
[----:B------:R-:W-:-:S07]  /*161e0*/  VIADD R61, R61, 0x1 ;  /* 0x000000013d3d7836 */ /* 0x000fce0000000000 */
.L_x_301:
[----:B------:R-:W-:Y:S05]  /*161f0*/  BSYNC.RECONVERGENT B5 ;  /* 0x0000000000057941 */ /* 0x000fea0003800200 */
.L_x_260:
[----:B------:R-:W-:Y:S01]  /*16200*/  IMAD.WIDE R62, R61, 0x8, R14 ;  /* 0x000000083d3e7825 */ /* 0x000fe200078e020e */
[----:B------:R1:W-:Y:S05]  /*16210*/  STG.E desc[UR4][R14.64+0x2258], R61 ;  /* 0x0022583d0e007986 */ /* 0x0003ea000c101904 */
[----:B------:R-:W5:Y:S02]  /*16220*/  LDG.E.64 R62, desc[UR4][R62.64] ;  /* 0x000000043e3e7981 */ /* 0x000f64000c1e1b00 */
[----:B-----5:R-:W-:Y:S01]  /*16230*/  ISETP.GT.AND P0, PT, R51, 0xfffff, PT ;  /* 0x000fffff3300780c */ /* 0x020fe20003f04270 */
[----:B0-----:R-:W-:Y:S01]  /*16240*/  IMAD.MOV.U32 R3, RZ, RZ, R51 ;  /* 0x000000ffff037224 */ /* 0x001fe200078e0033 */
[----:B------:R-:W-:Y:S01]  /*16250*/  MOV R4, R50 ;  /* 0x0000003200047202 */ /* 0x000fe20000000f00 */
[----:B------:R-:W-:Y:S01]  /*16260*/  BSSY.RECONVERGENT B1, `(.L_x_305) ;  /* 0x000004f000017945 */ /* 0x000fe20003800200 */
[----:B------:R-:W-:-:S09]  /*16270*/  MOV R58, 0xfffffc01 ;  /* 0xfffffc01003a7802 */ /* 0x000fd20000000f00 */
[----:B------:R-:W-:Y:S01]  /*16280*/  @!P0 DMUL R50, R50, 1.80143985094819840000e+16 ;  /* 0x4350000032328828 */ /* 0x000fe20000000000 */
[----:B------:R-:W-:-:S09]  /*16290*/  @!P0 IMAD.MOV.U32 R58, RZ, RZ, -0x435 ;  /* 0xfffffbcbff3a8424 */ /* 0x000fd200078e00ff */
[----:B------:R-:W-:Y:S02]  /*162a0*/  @!P0 IMAD.MOV.U32 R3, RZ, RZ, R51 ;  /* 0x000000ffff038224 */ /* 0x000fe400078e0033 */
[----:B------:R-:W-:Y:S02]  /*162b0*/  @!P0 IMAD.MOV.U32 R4, RZ, RZ, R50 ;  /* 0x000000ffff048224 */ /* 0x000fe400078e0032 */
[----:B------:R-:W-:-:S05]  /*162c0*/  VIADD R5, R3, 0xffffffff ;  /* 0xffffffff03057836 */ /* 0x000fca0000000000 */
[----:B------:R-:W-:-:S13]  /*162d0*/  ISETP.GT.U32.AND P1, PT, R5, 0x7feffffe, PT ;  /* 0x7feffffe0500780c */ /* 0x000fda0003f24070 */
[----:B-1----:R-:W-:Y:S05]  /*162e0*/  @P1 BRA `(.L_x_306) ;  /* 0x0000000400001947 */ /* 0x002fea0003800000 */
[----:B------:R-:W-:Y:S01]  /*162f0*/  LOP3.LUT R5, R3, 0xfffff, RZ, 0xc0, !PT ;  /* 0x000fffff03057812 */ /* 0x000fe200078ec0ff */
[----:B------:R-:W-:Y:S01]  /*16300*/  IMAD.MOV.U32 R6, RZ, RZ, RZ ;  /* 0x000000ffff067224 */ /* 0x000fe200078e00ff */
[----:B------:R-:W-:Y:S01]  /*16310*/  MOV R48, 0x8b7a8b04 ;  /* 0x8b7a8b0400307802 */ /* 0x000fe20000000f00 */
[----:B------:R-:W-:Y:S01]  /*16320*/  IMAD.MOV.U32 R49, RZ, RZ, 0x3ed0ee25 ;  /* 0x3ed0ee25ff317424 */ /* 0x000fe200078e00ff */
[----:B------:R-:W-:Y:S01]  /*16330*/  LOP3.LUT R5, R5, 0x3ff00000, RZ, 0xfc, !PT ;  /* 0x3ff0000005057812 */ /* 0x000fe200078efcff */
[----:B------:R-:W-:Y:S01]  /*16340*/  UMOV UR6, 0x3ae80f1e ;  /* 0x3ae80f1e00067882 */ /* 0x000fe20000000000 */
[----:B------:R-:W-:Y:S01]  /*16350*/  UMOV UR7, 0x3eb1380b ;  /* 0x3eb1380b00077882 */ /* 0x000fe20000000000 */
[----:B------:R-:W-:Y:S01]  /*16360*/  LEA.HI R3, R3, R58, RZ, 0xc ;  /* 0x0000003a03037211 */ /* 0x000fe200078f60ff */
[----:B------:R-:W-:Y:S01]  /*16370*/  UMOV UR8, 0x80000000 ;  /* 0x8000000000087882 */ /* 0x000fe20000000000 */
[----:B------:R-:W-:Y:S01]  /*16380*/  ISETP.GE.U32.AND P0, PT, R5, 0x3ff6a09f, PT ;  /* 0x3ff6a09f0500780c */ /* 0x000fe20003f06070 */
[----:B------:R-:W-:Y:S01]  /*16390*/  UMOV UR9, 0x43300000 ;  /* 0x4330000000097882 */ /* 0x000fe20000000000 */
[----:B------:R-:W-:-:S11]  /*163a0*/  MOV R51, 0x43300000 ;  /* 0x4330000000337802 */ /* 0x000fd60000000f00 */
[----:B------:R-:W-:Y:S01]  /*163b0*/  @P0 IADD3 R7, PT, PT, R5, -0x100000, RZ ;  /* 0xfff0000005070810 */ /* 0x000fe20007ffe0ff */
[----:B------:R-:W-:-:S04]  /*163c0*/  @P0 VIADD R3, R3, 0x1 ;  /* 0x0000000103030836 */ /* 0x000fc80000000000 */
[----:B------:R-:W-:Y:S01]  /*163d0*/  @P0 IMAD.MOV.U32 R5, RZ, RZ, R7 ;  /* 0x000000ffff050224 */ /* 0x000fe200078e0007 */
[----:B------:R-:W-:-:S05]  /*163e0*/  LOP3.LUT R50, R3, 0x80000000, RZ, 0x3c, !PT ;  /* 0x8000000003327812 */ /* 0x000fca00078e3cff */
        /* <DEDUP_REMOVED lines=48> */
.L_x_306:
[----:B------:R-:W-:Y:S01]  /*166f0*/  IMAD.MOV.U32 R4, RZ, RZ, 0x0 ;  /* 0x00000000ff047424 */ /* 0x000fe200078e00ff */
[----:B------:R-:W-:Y:S01]  /*16700*/  LOP3.LUT P0, RZ, R51, 0x7fffffff, RZ, 0xc0, !PT ;  /* 0x7fffffff33ff7812 */ /* 0x000fe2000780c0ff */
[----:B------:R-:W-:-:S06]  /*16710*/  IMAD.MOV.U32 R5, RZ, RZ, 0x7ff00000 ;  /* 0x7ff00000ff057424 */ /* 0x000fcc00078e00ff */
[----:B------:R-:W-:-:S10]  /*16720*/  DFMA R4, R50, R4, +INF ;  /* 0x7ff000003204742b */ /* 0x000fd40000000004 */
[----:B------:R-:W-:Y:S02]  /*16730*/  FSEL R10, R4, RZ, P0 ;  /* 0x000000ff040a7208 */ /* 0x000fe40000000000 */
[----:B------:R-:W-:-:S07]  /*16740*/  FSEL R11, R5, -QNAN , P0 ;  /* 0xfff00000050b7808 */ /* 0x000fce0000000000 */
.L_x_307:
[----:B------:R-:W-:Y:S05]  /*16750*/  BSYNC.RECONVERGENT B1 ;  /* 0x0000000000017941 */ /* 0x000fea0003800200 */
.L_x_305:
[----:B------:R-:W-:Y:S01]  /*16760*/  DADD R12, -RZ, -R10 ;  /* 0x00000000ff0c7229 */ /* 0x000fe2000000090a */
[----:B------:R-:W-:Y:S01]  /*16770*/  IMAD.MOV.U32 R8, RZ, RZ, 0x0 ;  /* 0x00000000ff087424 */ /* 0x000fe200078e00ff */
[----:B------:R-:W-:Y:S01]  /*16780*/  BSSY.RECONVERGENT B1, `(.L_x_308) ;  /* 0x0000018000017945 */ /* 0x000fe20003800200 */
[----:B------:R-:W-:-:S03]  /*16790*/  IMAD.MOV.U32 R9, RZ, RZ, 0x3fd80000 ;  /* 0x3fd80000ff097424 */ /* 0x000fc600078e00ff */
[----:B------:R-:W0:Y:S04]  /*167a0*/  MUFU.RSQ64H R5, R13 ;  /* 0x0000000d00057308 */ /* 0x000e280000001c00 */
[----:B------:R-:W-:-:S04]  /*167b0*/  IADD3 R4, PT, PT, R13, -0x3500000, RZ ;  /* 0xfcb000000d047810 */ /* 0x000fc80007ffe0ff */
[----:B------:R-:W-:Y:S02]  /*167c0*/  ISETP.GE.U32.AND P0, PT, R4, 0x7ca00000, PT ;  /* 0x7ca000000400780c */ /* 0x000fe40003f06070 */
[----:B0-----:R-:W-:-:S08]  /*167d0*/  DMUL R6, R4, R4 ;  /* 0x0000000404067228 */ /* 0x001fd00000000000 */
[----:B------:R-:W-:-:S08]  /*167e0*/  DFMA R6, -R6, -R10, 1 ;  /* 0x3ff000000606742b */ /* 0x000fd0000000090a */
[----:B------:R-:W-:Y:S02]  /*167f0*/  DFMA R8, R6, R8, 0.5 ;  /* 0x3fe000000608742b */ /* 0x000fe40000000008 */
[----:B------:R-:W-:-:S08]  /*16800*/  DMUL R6, R4, R6 ;  /* 0x0000000604067228 */ /* 0x000fd00000000000 */
[----:B------:R-:W-:-:S08]  /*16810*/  DFMA R8, R8, R6, R4 ;  /* 0x000000060808722b */ /* 0x000fd00000000004 */
[----:B------:R-:W-:Y:S02]  /*16820*/  DMUL R50, R8, -R10 ;  /* 0x8000000a08327228 */ /* 0x000fe40000000000 */
[----:B------:R-:W-:Y:S01]  /*16830*/  IADD3 R7, PT, PT, R9, -0x100000, RZ ;  /* 0xfff0000009077810 */ /* 0x000fe20007ffe0ff */
[----:B------:R-:W-:-:S05]  /*16840*/  IMAD.MOV.U32 R6, RZ, RZ, R8 ;  /* 0x000000ffff067224 */ /* 0x000fca00078e0008 */
[----:B------:R-:W-:-:S08]  /*16850*/  DFMA R48, R50, -R50, -R10 ;  /* 0x800000323230722b */ /* 0x000fd0000000080a */
[----:B------:R-:W-:Y:S01]  /*16860*/  DFMA R58, R48, R6, R50 ;  /* 0x00000006303a722b */ /* 0x000fe20000000032 */
[----:B------:R-:W-:Y:S10]  /*16870*/  @!P0 BRA `(.L_x_309) ;  /* 0x0000000000208947 */ /* 0x000ff40003800000 */
[----:B------:R-:W-:Y:S01]  /*16880*/  IMAD.MOV.U32 R10, RZ, RZ, R8 ;  /* 0x000000ffff0a7224 */ /* 0x000fe200078e0008 */
[----:B------:R-:W-:Y:S01]  /*16890*/  MOV R9, R13 ;  /* 0x0000000d00097202 */ /* 0x000fe20000000f00 */
[----:B------:R-:W-:Y:S01]  /*168a0*/  IMAD.MOV.U32 R58, RZ, RZ, R4 ;  /* 0x000000ffff3a7224 */ /* 0x000fe200078e0004 */
[----:B------:R-:W-:Y:S01]  /*168b0*/  MOV R8, 0x168e0 ;  /* 0x000168e000087802 */ /* 0x000fe20000000f00 */
[----:B------:R-:W-:-:S07]  /*168c0*/  IMAD.MOV.U32 R11, RZ, RZ, R7 ;  /* 0x000000ffff0b7224 */ /* 0x000fce00078e0007 */
[----:B--234-:R-:W-:Y:S05]  /*168d0*/  CALL.REL.NOINC `($__internal_1_$__cuda_sm20_dsqrt_rn_f64_mediumpath_v1) ;  /* 0x0000005000347944 */ /* 0x01cfea0003c00000 */
[----:B------:R-:W-:Y:S01]  /*168e0*/  MOV R58, R10 ;  /* 0x0000000a003a7202 */ /* 0x000fe20000000f00 */
[----:B------:R-:W-:-:S07]  /*168f0*/  IMAD.MOV.U32 R59, RZ, RZ, R11 ;  /* 0x000000ffff3b7224 */ /* 0x000fce00078e000b */
.L_x_309:
[----:B------:R-:W-:Y:S05]  /*16900*/  BSYNC.RECONVERGENT B1 ;  /* 0x0000000000017941 */ /* 0x000fea0003800200 */
.L_x_308:
        /* <DEDUP_REMOVED lines=28> */
[----:B--234-:R-:W-:Y:S05]  /*16ad0*/  CALL.REL.NOINC `($_Z13GetCollisionsPdS_S_S_S_S_S_S_S_S_S_S_S_S_S_S_S_S_S_S_S_S_S_S_S_S_P7RM48Gen$__internal_trig_reduction_slowpathd) ;  /* 0x0000005800fc7944 */ /* 0x01cfea0003c00000 */
[----:B------:R-:W-:Y:S01]  /*16ae0*/  IMAD.MOV.U32 R3, RZ, RZ, R12 ;  /* 0x000000ffff037224 */ /* 0x000fe200078e000c */
[----:B------:R-:W-:Y:S01]  /*16af0*/  MOV R12, R4 ;  /* 0x00000004000c7202 */ /* 0x000fe20000000f00 */
[----:B------:R-:W-:-:S07]  /*16b00*/  IMAD.MOV.U32 R13, RZ, RZ, R5 ;  /* 0x000000ffff0d7224 */ /* 0x000fce00078e0005 */
.L_x_313:
[----:B------:R-:W-:Y:S05]  /*16b10*/  BSYNC.RECONVERGENT B4 ;  /* 0x0000000000047941 */ /* 0x000fea0003800200 */
.L_x_312:
[----:B------:R-:W-:-:S07]  /*16b20*/  VIADD R3, R3, 0x1 ;  /* 0x0000000103037836 */ /* 0x000fce0000000000 */
.L_x_311:
[----:B------:R-:W-:Y:S05]  /*16b30*/  BSYNC.RECONVERGENT B1 ;  /* 0x0000000000017941 */ /* 0x000fea0003800200 */
.L_x_310:
[----:B------:R-:W0:Y:S01]  /*16b40*/  LDCU.64 UR6, c[0x4][0x38] ;  /* 0x01000700ff0677ac */ /* 0x000e220008000a00 */
[----:B------:R-:W-:-:S04]  /*16b50*/  SHF.L.U32 R4, R3, 0x6, RZ ;  /* 0x0000000603047819 */ /* 0x000fc800000006ff */
[----:B------:R-:W-:-:S04]  /*16b60*/  LOP3.LUT R4, R4, 0x40, RZ, 0xc0, !PT ;  /* 0x0000004004047812 */ /* 0x000fc800078ec0ff */
[----:B0-----:R-:W-:-:S05]  /*16b70*/  IADD3 R64, P0, PT, R4, UR6, RZ ;  /* 0x0000000604407c10 */ /* 0x001fca000ff1e0ff */
[----:B------:R-:W-:-:S05]  /*16b80*/  IMAD.X R65, RZ, RZ, UR7, P0 ;  /* 0x00000007ff417e24 */ /* 0x000fca00080e06ff */
[----:B------:R-:W5:Y:S04]  /*16b90*/  LDG.E.128.CONSTANT R4, desc[UR4][R64.64] ;  /* 0x0000000440047981 */ /* 0x000f68000c1e9d00 */
[----:B------:R-:W2:Y:S04]  /*16ba0*/  LDG.E.128.CONSTANT R8, desc[UR4][R64.64+0x10] ;  /* 0x0000100440087981 */ /* 0x000ea8000c1e9d00 */
[----:B------:R0:W3:Y:S01]  /*16bb0*/  LDG.E.128.CONSTANT R48, desc[UR4][R64.64+0x20] ;  /* 0x0000200440307981 */ /* 0x0000e2000c1e9d00 */
[----:B------:R-:W-:Y:S01]  /*16bc0*/  LOP3.LUT R60, R3, 0x1, RZ, 0xc0, !PT ;  /* 0x00000001033c7812 */ /* 0x000fe200078ec0ff */
[----:B------:R-:W-:Y:S01]  /*16bd0*/  IMAD.MOV.U32 R68, RZ, RZ, 0x20fd8164 ;  /* 0x20fd8164ff447424 */ /* 0x000fe200078e00ff */
[----:B------:R-:W-:Y:S01]  /*16be0*/  DMUL R66, R12, R12 ;  /* 0x0000000c0c427228 */ /* 0x000fe20000000000 */
[----:B------:R-:W-:Y:S01]  /*16bf0*/  BSSY.RECONVERGENT B1, `(.L_x_314) ;  /* 0x000002f000017945 */ /* 0x000fe20003800200 */
[----:B------:R-:W-:-:S02]  /*16c00*/  ISETP.NE.U32.AND P0, PT, R60, 0x1, PT ;  /* 0x000000013c00780c */ /* 0x000fc40003f05070 */
[----:B------:R-:W-:Y:S02]  /*16c10*/  MOV R60, 0x3da8ff83 ;  /* 0x3da8ff83003c7802 */ /* 0x000fe40000000f00 */
[----:B------:R-:W-:Y:S01]  /*16c20*/  FSEL R68, R68, -8.06006814911005101289e+34, !P0 ;  /* 0xf9785eba44447808 */ /* 0x000fe20004000000 */
[----:B0-----:R-:W-:Y:S01]  /*16c30*/  @!P2 DMUL R64, RZ, R62 ;  /* 0x0000003eff40a228 */ /* 0x001fe20000000000 */
        /* <DEDUP_REMOVED lines=8> */
[----:B------:R-:W-:-:S10]  /*16cc0*/  DFMA R4, R66, R4, 1 ;  /* 0x3ff000004204742b */ /* 0x000fd40000000004 */
[----:B------:R-:W-:Y:S01]  /*16cd0*/  FSEL R6, R4, R12, !P0 ;  /* 0x0000000c04067208 */ /* 0x000fe20004000000 */
[----:B------:R-:W-:Y:S01]  /*16ce0*/  @!P2 IMAD.MOV.U32 R12, RZ, RZ, RZ ;  /* 0x000000ffff0ca224 */ /* 0x000fe200078e00ff */
[----:B------:R-:W-:Y:S02]  /*16cf0*/  FSEL R7, R5, R13, !P0 ;  /* 0x0000000d05077208 */ /* 0x000fe40004000000 */
[----:B------:R-:W-:Y:S01]  /*16d00*/  LOP3.LUT P0, RZ, R3, 0x2, RZ, 0xc0, !PT ;  /* 0x0000000203ff7812 */ /* 0x000fe2000780c0ff */
[----:B------:R-:W-:-:S03]  /*16d10*/  IMAD R3, R0, 0x8, R1 ;  /* 0x0000000800037824 */ /* 0x000fc600078e0201 */
[----:B------:R-:W-:-:S10]  /*16d20*/  DADD R4, RZ, -R6 ;  /* 0x00000000ff047229 */ /* 0x000fd40000000806 */
[----:B------:R-:W-:Y:S02]  /*16d30*/  FSEL R4, R6, R4, !P0 ;  /* 0x0000000406047208 */ /* 0x000fe40004000000 */
[----:B------:R-:W-:-:S06]  /*16d40*/  FSEL R5, R7, R5, !P0 ;  /* 0x0000000507057208 */ /* 0x000fcc0004000000 */
[----:B------:R-:W-:-:S07]  /*16d50*/  DMUL R4, R58, R4 ;  /* 0x000000043a047228 */ /* 0x000fce0000000000 */
[----:B------:R0:W-:Y:S01]  /*16d60*/  STL.64 [R3], R4 ;  /* 0x0000000403007387 */ /* 0x0001e20000100a00 */
[----:B------:R-:W-:Y:S05]  /*16d70*/  @!P2 BRA `(.L_x_315) ;  /* 0x000000000058a947 */ /* 0x000fea0003800000 */
[----:B------:R-:W-:Y:S01]  /*16d80*/  UMOV UR6, 0x6dc9c883 ;  /* 0x6dc9c88300067882 */ /* 0x000fe20000000000 */
[----:B------:R-:W-:Y:S01]  /*16d90*/  UMOV UR7, 0x3fe45f30 ;  /* 0x3fe45f3000077882 */ /* 0x000fe20000000000 */
[C---:B------:R-:W-:Y:S02]  /*16da0*/  DSETP.GE.AND P0, PT, |R62|.reuse, 2.14748364800000000000e+09, PT ;  /* 0x41e000003e00742a */ /* 0x040fe40003f06200 */
[----:B------:R-:W-:Y:S01]  /*16db0*/  DMUL R12, R62, UR6 ;  /* 0x000000063e0c7c28 */ /* 0x000fe20008000000 */
[----:B------:R-:W-:Y:S01]  /*16dc0*/  UMOV UR6, 0x54442d18 ;  /* 0x54442d1800067882 */ /* 0x000fe20000000000 */
[----:B------:R-:W-:-:S08]  /*16dd0*/  UMOV UR7, 0x3ff921fb ;  /* 0x3ff921fb00077882 */ /* 0x000fd00000000000 */
[----:B------:R-:W1:Y:S08]  /*16de0*/  F2I.F64 R12, R12 ;  /* 0x0000000c000c7311 */ /* 0x000e700000301100 */
[----:B-1----:R-:W0:Y:S02]  /*16df0*/  I2F.F64 R64, R12 ;  /* 0x0000000c00407312 */ /* 0x002e240000201c00 */
        /* <DEDUP_REMOVED lines=11> */
[----:B----4-:R-:W-:Y:S05]  /*16eb0*/  CALL.REL.NOINC `($_Z13GetCollisionsPdS_S_S_S_S_S_S_S_S_S_S_S_S_S_S_S_S_S_S_S_S_S_S_S_S_P7RM48Gen$__internal_trig_reduction_slowpathd) ;  /* 0x0000005800047944 */ /* 0x010fea0003c00000 */
[----:B------:R-:W-:Y:S01]  /*16ec0*/  IMAD.MOV.U32 R64, RZ, RZ, R4 ;  /* 0x000000ffff407224 */ /* 0x000fe200078e0004 */
[----:B------:R-:W-:-:S07]  /*16ed0*/  MOV R65, R5 ;  /* 0x0000000500417202 */ /* 0x000fce0000000f00 */
.L_x_315:
[----:B------:R-:W-:Y:S05]  /*16ee0*/  BSYNC.RECONVERGENT B1 ;  /* 0x0000000000017941 */ /* 0x000fea0003800200 */
.L_x_314:
[----:B------:R-:W1:Y:S01]  /*16ef0*/  LDCU.64 UR6, c[0x4][0x38] ;  /* 0x01000700ff0677ac */ /* 0x000e620008000a00 */
[----:B0-----:R-:W-:-:S05]  /*16f00*/  IMAD.SHL.U32 R4, R12, 0x40, RZ ;  /* 0x000000400c047824 */ /* 0x001fca00078e00ff */
[----:B------:R-:W-:-:S04]  /*16f10*/  LOP3.LUT R4, R4, 0x40, RZ, 0xc0, !PT ;  /* 0x0000004004047812 */ /* 0x000fc800078ec0ff */
[----:B-1----:R-:W-:-:S05]  /*16f20*/  IADD3 R62, P0, PT, R4, UR6, RZ ;  /* 0x00000006043e7c10 */ /* 0x002fca000ff1e0ff */
[----:B------:R-:W-:-:S05]  /*16f30*/  IMAD.X R63, RZ, RZ, UR7, P0 ;  /* 0x00000007ff3f7e24 */ /* 0x000fca00080e06ff */
[----:B------:R-:W2:Y:S04]  /*16f40*/  LDG.E.128.CONSTANT R4, desc[UR4][R62.64] ;  /* 0x000000043e047981 */ /* 0x000ea8000c1e9d00 */
[----:B------:R-:W3:Y:S04]  /*16f50*/  LDG.E.128.CONSTANT R8, desc[UR4][R62.64+0x10] ;  /* 0x000010043e087981 */ /* 0x000ee8000c1e9d00 */
[----:B------:R-:W5:Y:S01]  /*16f60*/  LDG.E.128.CONSTANT R48, desc[UR4][R62.64+0x20] ;  /* 0x000020043e307981 */ /* 0x000f62000c1e9d00 */
[----:B------:R-:W-:Y:S01]  /*16f70*/  LOP3.LUT R13, R12, 0x1, RZ, 0xc0, !PT ;  /* 0x000000010c0d7812 */ /* 0x000fe200078ec0ff */
[----:B------:R-:W-:Y:S01]  /*16f80*/  HFMA2 R68, -RZ, RZ, 0.00974273681640625, -2.12192535400390625e-05 ;  /* 0x20fd8164ff447431 */ /* 0x000fe200000001ff */
[----:B------:R-:W-:Y:S01]  /*16f90*/  DMUL R66, R64, R64 ;  /* 0x0000004040427228 */ /* 0x000fe20000000000 */
[----:B------:R-:W-:Y:S01]  /*16fa0*/  VIADD R0, R0, 0x2 ;  /* 0x0000000200007836 */ /* 0x000fe20000000000 */
[----:B------:R-:W-:Y:S01]  /*16fb0*/  ISETP.NE.U32.AND P0, PT, R13, 0x1, PT ;  /* 0x000000010d00780c */ /* 0x000fe20003f05070 */
[----:B------:R-:W-:-:S05]  /*16fc0*/  IMAD.MOV.U32 R13, RZ, RZ, 0x3da8ff83 ;  /* 0x3da8ff83ff0d7424 */ /* 0x000fca00078e00ff */
        /* <DEDUP_REMOVED lines=20> */
[----:B------:R-:W-:-:S07]  /*17110*/  MOV R0, 0x1 ;  /* 0x0000000100007802 */ /* 0x000fce0000000f00 */
.L_x_214:
[----:B------:R-:W-:Y:S05]  /*17120*/  BSYNC.RECONVERGENT B3 ;  /* 0x0000000000037941 */ /* 0x000fea0003800200 */
.L_x_213:
[----:B------:R-:W0:Y:S01]  /*17130*/  LDC.64 R4, c[0x0][0x3c8] ;  /* 0x0000f200ff047b82 */ /* 0x000e220000000a00 */
[----:B-1----:R-:W-:-:S05]  /*17140*/  IMAD R3, R0, 0x8, R1 ;  /* 0x0000000800037824 */ /* 0x002fca00078e0201 */
[----:B------:R-:W2:Y:S04]  /*17150*/  LDL.64 R8, [R3+-0x8] ;  /* 0xfffff80003087983 */ /* 0x000ea80000100a00 */
[----:B------:R-:W3:Y:S04]  /*17160*/  LDL.64 R10, [R3] ;  /* 0x00000000030a7983 */ /* 0x000ee80000100a00 */
[----:B------:R-:W5:Y:S04]  /*17170*/  LDL.64 R12, [R3+0x8] ;  /* 0x00000800030c7983 */ /* 0x000f680000100a00 */
[----:B0-----:R-:W2:Y:S02]  /*17180*/  LDG.E.64 R6, desc[UR4][R4.64] ;  /* 0x0000000404067981 */ /* 0x001ea4000c1e1b00 */
[----:B--2---:R-:W-:-:S07]  /*17190*/  DMUL R6, R6, R8 ;  /* 0x0000000806067228 */ /* 0x004fce0000000000 */
[----:B------:R0:W-:Y:S04]  /*171a0*/  STG.E.64 desc[UR4][R30.64], R6 ;  /* 0x000000061e007986 */ /* 0x0001e8000c101b04 */
[----:B------:R-:W3:Y:S01]  /*171b0*/  LDG.E.64 R8, desc[UR4][R4.64] ;  /* 0x0000000404087981 */ /* 0x000ee2000c1e1b00 */
[----:B------:R-:W1:Y:S01]  /*171c0*/  LDC.64 R48, c[0x0][0x3a8] ;  /* 0x0000ea00ff307b82 */ /* 0x000e620000000a00 */
[----:B---3--:R-:W-:-:S07]  /*171d0*/  DMUL R8, R8, R10 ;  /* 0x0000000a08087228 */ /* 0x008fce0000000000 */
[----:B------:R2:W-:Y:S04]  /*171e0*/  STG.E.64 desc[UR4][R32.64], R8 ;  /* 0x0000000820007986 */ /* 0x0005e8000c101b04 */
[----:B------:R-:W5:Y:S02]  /*171f0*/  LDG.E.64 R10, desc[UR4][R4.64] ;  /* 0x00000004040a7981 */ /* 0x000f64000c1e1b00 */
[----:B-----5:R-:W-:-:S07]  /*17200*/  DMUL R10, R10, R12 ;  /* 0x0000000c0a0a7228 */ /* 0x020fce0000000000 */
[----:B------:R3:W-:Y:S04]  /*17210*/  STG.E.64 desc[UR4][R34.64], R10 ;  /* 0x0000000a22007986 */ /* 0x0007e8000c101b04 */
[----:B-1----:R-:W5:Y:S02]  /*17220*/  LDG.E.64 R12, desc[UR4][R48.64] ;  /* 0x00000004300c7981 */ /* 0x002f64000c1e1b00 */
[----:B-----5:R-:W-:-:S08]  /*17230*/  DMUL R12, R54, R12 ;  /* 0x0000000c360c7228 */ /* 0x020fd00000000000 */
[----:B------:R-:W-:-:S07]  /*17240*/  DMUL R12, R12, R46 ;  /* 0x0000002e0c0c7228 */ /* 0x000fce0000000000 */
[----:B------:R1:W-:Y:S04]  /*17250*/  STG.E.64 desc[UR4][R36.64], R12 ;  /* 0x0000000c24007986 */ /* 0x0003e8000c101b04 */
[----:B0-----:R-:W5:Y:S02]  /*17260*/  LDG.E.64 R6, desc[UR4][R48.64] ;  /* 0x0000000430067981 */ /* 0x001f64000c1e1b00 */
[----:B-----5:R-:W-:-:S08]  /*17270*/  DMUL R6, R56, R6 ;  /* 0x0000000638067228 */ /* 0x020fd00000000000 */
[----:B------:R-:W-:-:S07]  /*17280*/  DMUL R6, R6, R46 ;  /* 0x0000002e06067228 */ /* 0x000fce0000000000 */
[----:B------:R1:W-:Y:S04]  /*17290*/  STG.E.64 desc[UR4][R38.64], R6 ;  /* 0x0000000626007986 */ /* 0x0003e8000c101b04 */
[----:B------:R-:W5:Y:S02]  /*172a0*/  LDG.E.64 R4, desc[UR4][R48.64] ;  /* 0x0000000430047981 */ /* 0x000f64000c1e1b00 */
[----:B-----5:R-:W-:-:S08]  /*172b0*/  DMUL R4, R52, R4 ;  /* 0x0000000434047228 */ /* 0x020fd00000000000 */
[----:B------:R-:W-:-:S07]  /*172c0*/  DMUL R4, R4, R46 ;  /* 0x0000002e04047228 */ /* 0x000fce0000000000 */
[----:B------:R1:W-:Y:S04]  /*172d0*/  STG.E.64 desc[UR4][R40.64], R4 ;  /* 0x0000000428007986 */ /* 0x0003e8000c101b04 */
[----:B--2---:R-:W2:Y:S04]  /*172e0*/  LDG.E.64 R8, desc[UR4][R36.64] ;  /* 0x0000000424087981 */ /* 0x004ea8000c1e1b00 */
[----:B---3--:R-:W2:Y:S01]  /*172f0*/  LDG.E.64 R10, desc[UR4][R30.64] ;  /* 0x000000041e0a7981 */ /* 0x008ea2000c1e1b00 */
[----:B------:R-:W-:Y:S01]  /*17300*/  BSSY.RECONVERGENT B1, `(.L_x_317) ;  /* 0x0000007000017945 */ /* 0x000fe20003800200 */
[----:B--2---:R-:W-:-:S08]  /*17310*/  DADD R8, R8, -R10 ;  /* 0x0000000008087229 */ /* 0x004fd0000000080a */
[----:B------:R-:W-:-:S10]  /*17320*/  DADD R10, -RZ, |R8| ;  /* 0x00000000ff0a7229 */ /* 0x000fd40000000508 */
[----:B------:R-:W-:Y:S01]  /*17330*/  IMAD.MOV.U32 R50, RZ, RZ, R10 ;  /* 0x000000ffff327224 */ /* 0x000fe200078e000a */
[----:B------:R-:W-:Y:S02]  /*17340*/  MOV R3, R11 ;  /* 0x0000000b00037202 */ /* 0x000fe40000000f00 */
[----:B-1----:R-:W-:-:S07]  /*17350*/  MOV R10, 0x17370 ;  /* 0x00017370000a7802 */ /* 0x002fce0000000f00 */
[----:B----4-:R-:W-:Y:S05]  /*17360*/  CALL.REL.NOINC `($_Z13GetCollisionsPdS_S_S_S_S_S_S_S_S_S_S_S_S_S_S_S_S_S_S_S_S_S_S_S_S_P7RM48Gen$__internal_accurate_pow) ;  /* 0x0000004800307944 */ /* 0x010fea0003c00000 */
[----:B------:R-:W-:Y:S05]  /*17370*/  BSYNC.RECONVERGENT B1 ;  /* 0x0000000000017941 */ /* 0x000fea0003800200 */
.L_x_317:
[----:B------:R-:W2:Y:S04]  /*17380*/  LDG.E.64 R6, desc[UR4][R38.64] ;  /* 0x0000000426067981 */ /* 0x000ea8000c1e1b00 */
[----:B------:R-:W2:Y:S01]  /*17390*/  LDG.E.64 R12, desc[UR4][R32.64] ;  /* 0x00000004200c7981 */ /* 0x000ea2000c1e1b00 */
[C---:B------:R-:W-:Y:S01]  /*173a0*/  DADD R10, R8.reuse, 2 ;  /* 0x40000000080a7429 */ /* 0x040fe20000000000 */
[----:B------:R-:W-:Y:S01]  /*173b0*/  BSSY.RECONVERGENT B1, `(.L_x_318) ;  /* 0x0000011000017945 */ /* 0x000fe20003800200 */
[C---:B------:R-:W-:Y:S02]  /*173c0*/  DSETP.NEU.AND P0, PT, R8.reuse, RZ, PT ;  /* 0x000000ff0800722a */ /* 0x040fe40003f0d000 */
[----:B------:R-:W-:-:S06]  /*173d0*/  DSETP.NEU.AND P2, PT, R8, 1, PT ;  /* 0x3ff000000800742a */ /* 0x000fcc0003f4d000 */
[----:B------:R-:W-:Y:S02]  /*173e0*/  LOP3.LUT R10, R11, 0x7ff00000, RZ, 0xc0, !PT ;  /* 0x7ff000000b0a7812 */ /* 0x000fe400078ec0ff */
[----:B------:R-:W-:Y:S02]  /*173f0*/  FSEL R11, R48, RZ, P0 ;  /* 0x000000ff300b7208 */ /* 0x000fe40000000000 */
[----:B------:R-:W-:Y:S02]  /*17400*/  ISETP.NE.AND P1, PT, R10, 0x7ff00000, PT ;  /* 0x7ff000000a00780c */ /* 0x000fe40003f25270 */
[----:B------:R-:W-:Y:S01]  /*17410*/  FSEL R10, R3, RZ, P0 ;  /* 0x000000ff030a7208 */ /* 0x000fe20000000000 */
[----:B--2---:R-:W-:-:S08]  /*17420*/  DADD R6, R6, -R12 ;  /* 0x0000000006067229 */ /* 0x004fd0000000080c */
[----:B------:R-:W-:-:S10]  /*17430*/  DADD R12, -RZ, |R6| ;  /* 0x00000000ff0c7229 */ /* 0x000fd40000000506 */
[----:B------:R-:W-:Y:S01]  /*17440*/  IMAD.MOV.U32 R50, RZ, RZ, R12 ;  /* 0x000000ffff327224 */ /* 0x000fe200078e000c */
[----:B------:R-:W-:Y:S06]  /*17450*/  @P1 BRA `(.L_x_319) ;  /* 0x0000000000181947 */ /* 0x000fec0003800000 */
[----:B------:R-:W-:-:S14]  /*17460*/  DSETP.NAN.AND P0, PT, R8, R8, PT ;  /* 0x000000080800722a */ /* 0x000fdc0003f08000 */
[----:B------:R-:W-:Y:S01]  /*17470*/  @P0 DADD R10, R8, 2 ;  /* 0x40000000080a0429 */ /* 0x000fe20000000000 */
[----:B------:R-:W-:Y:S10]  /*17480*/  @P0 BRA `(.L_x_319) ;  /* 0x00000000000c0947 */ /* 0x000ff40003800000 */
[----:B------:R-:W-:-:S14]  /*17490*/  DSETP.NEU.AND P0, PT, |R8|, +INF , PT ;  /* 0x7ff000000800742a */ /* 0x000fdc0003f0d200 */
[----:B------:R-:W-:Y:S01]  /*174a0*/  @!P0 IMAD.MOV.U32 R10, RZ, RZ, 0x0 ;  /* 0x00000000ff0a8424 */ /* 0x000fe200078e00ff */
[----:B------:R-:W-:-:S07]  /*174b0*/  @!P0 MOV R11, 0x7ff00000 ;  /* 0x7ff00000000b8802 */ /* 0x000fce0000000f00 */
.L_x_319:
[----:B------:R-:W-:Y:S05]  /*174c0*/  BSYNC.RECONVERGENT B1 ;  /* 0x0000000000017941 */ /* 0x000fea0003800200 */
.L_x_318:
[----:B------:R-:W-:Y:S01]  /*174d0*/  BSSY.RECONVERGENT B1, `(.L_x_320) ;  /* 0x0000006000017945 */ /* 0x000fe20003800200 */
[----:B------:R-:W-:Y:S01]  /*174e0*/  FSEL R8, R10, RZ, P2 ;  /* 0x000000ff0a087208 */ /* 0x000fe20001000000 */
[----:B------:R-:W-:Y:S01]  /*174f0*/  IMAD.MOV.U32 R3, RZ, RZ, R13 ;  /* 0x000000ffff037224 */ /* 0x000fe200078e000d */
[----:B------:R-:W-:Y:S02]  /*17500*/  FSEL R9, R11, 1.875, P2 ;  /* 0x3ff000000b097808 */ /* 0x000fe40001000000 */
[----:B------:R-:W-:-:S07]  /*17510*/  MOV R10, 0x17530 ;  /* 0x00017530000a7802 */ /* 0x000fce0000000f00 */
[----:B------:R-:W-:Y:S05]  /*17520*/  CALL.REL.NOINC `($_Z13GetCollisionsPdS_S_S_S_S_S_S_S_S_S_S_S_S_S_S_S_S_S_S_S_S_S_S_S_S_P7RM48Gen$__internal_accurate_pow) ;  /* 0x0000004400c07944 */ /* 0x000fea0003c00000 */
[----:B------:R-:W-:Y:S05]  /*17530*/  BSYNC.RECONVERGENT B1 ;  /* 0x0000000000017941 */ /* 0x000fea0003800200 */
.L_x_320:
        /* <DEDUP_REMOVED lines=10> */
[----:B------:R-:W-:Y:S02]  /*175e0*/  DADD R12, -RZ, |R4| ;  /* 0x00000000ff0c7229 */ /* 0x000fe40000000504 */
[----:B------:R-:W-:Y:S09]  /*175f0*/  @P1 BRA `(.L_x_322) ;  /* 0x0000000000181947 */ /* 0x000ff20003800000 */
[----:B------:R-:W-:-:S14]  /*17600*/  DSETP.NAN.AND P0, PT, R6, R6, PT ;  /* 0x000000060600722a */ /* 0x000fdc0003f08000 */
[----:B------:R-:W-:Y:S01]  /*17610*/  @P0 DADD R10, R6, 2 ;  /* 0x40000000060a0429 */ /* 0x000fe20000000000 */
[----:B------:R-:W-:Y:S10]  /*17620*/  @P0 BRA `(.L_x_322) ;  /* 0x00000000000c0947 */ /* 0x000ff40003800000 */
[----:B------:R-:W-:-:S14]  /*17630*/  DSETP.NEU.AND P0, PT, |R6|, +INF , PT ;  /* 0x7ff000000600742a */ /* 0x000fdc0003f0d200 */
[----:B------:R-:W-:Y:S01]  /*17640*/  @!P0 IMAD.MOV.U32 R10, RZ, RZ, 0x0 ;  /* 0x00000000ff0a8424 */ /* 0x000fe200078e00ff */
[----:B------:R-:W-:-:S07]  /*17650*/  @!P0 MOV R11, 0x7ff00000 ;  /* 0x7ff00000000b8802 */ /* 0x000fce0000000f00 */
.L_x_322:
[----:B------:R-:W-:Y:S05]  /*17660*/  BSYNC.RECONVERGENT B1 ;  /* 0x0000000000017941 */ /* 0x000fea0003800200 */
.L_x_321:
[----:B------:R-:W-:Y:S01]  /*17670*/  FSEL R6, R10, RZ, P2 ;  /* 0x000000ff0a067208 */ /* 0x000fe20001000000 */
[----:B------:R-:W-:Y:S01]  /*17680*/  BSSY.RECONVERGENT B1, `(.L_x_323) ;  /* 0x0000007000017945 */ /* 0x000fe20003800200 */
[----:B------:R-:W-:Y:S01]  /*17690*/  FSEL R7, R11, 1.875, P2 ;  /* 0x3ff000000b077808 */ /* 0x000fe20001000000 */
[----:B------:R-:W-:Y:S01]  /*176a0*/  IMAD.MOV.U32 R50, RZ, RZ, R12 ;  /* 0x000000ffff327224 */ /* 0x000fe200078e000c */
[----:B------:R-:W-:Y:S01]  /*176b0*/  MOV R10, 0x176f0 ;  /* 0x000176f0000a7802 */ /* 0x000fe20000000f00 */
[----:B------:R-:W-:-:S03]  /*176c0*/  IMAD.MOV.U32 R3, RZ, RZ, R13 ;  /* 0x000000ffff037224 */ /* 0x000fc600078e000d */
[----:B------:R-:W-:-:S11]  /*176d0*/  DADD R6, R8, R6 ;  /* 0x0000000008067229 */ /* 0x000fd60000000006 */
[----:B------:R-:W-:Y:S05]  /*176e0*/  CALL.REL.NOINC `($_Z13GetCollisionsPdS_S_S_S_S_S_S_S_S_S_S_S_S_S_S_S_S_S_S_S_S_S_S_S_S_P7RM48Gen$__internal_accurate_pow) ;  /* 0x0000004400507944 */ /* 0x000fea0003c00000 */
[----:B------:R-:W-:Y:S05]  /*176f0*/  BSYNC.RECONVERGENT B1 ;  /* 0x0000000000017941 */ /* 0x000fea0003800200 */
.L_x_323:
[----:B------:R-:W0:Y:S02]  /*17700*/  LDC.64 R10, c[0x0][0x3b0] ;  /* 0x0000ec00ff0a7b82 */ /* 0x000e240000000a00 */
[----:B0-----:R-:W2:Y:S01]  /*17710*/  LDG.E.64 R66, desc[UR4][R10.64] ;  /* 0x000000040a427981 */ /* 0x001ea2000c1e1b00 */
[C---:B------:R-:W-:Y:S01]  /*17720*/  DADD R8, R4.reuse, 2 ;  /* 0x4000000004087429 */ /* 0x040fe20000000000 */
[----:B------:R-:W-:Y:S01]  /*17730*/  HFMA2 R12, -RZ, RZ, 0, 5.9604644775390625e-08 ;  /* 0x00000001ff0c7431 */ /* 0x000fe200000001ff */
[C---:B------:R-:W-:Y:S01]  /*17740*/  DSETP.NEU.AND P0, PT, R4.reuse, RZ, PT ;  /* 0x000000ff0400722a */ /* 0x040fe20003f0d000 */
[----:B------:R-:W-:Y:S01]  /*17750*/  BSSY.RECONVERGENT B1, `(.L_x_324) ;  /* 0x0000011000017945 */ /* 0x000fe20003800200 */
[----:B------:R-:W-:-:S06]  /*17760*/  DSETP.NEU.AND P2, PT, R4, 1, PT ;  /* 0x3ff000000400742a */ /* 0x000fcc0003f4d000 */
[----:B------:R-:W-:Y:S02]  /*17770*/  LOP3.LUT R8, R9, 0x7ff00000, RZ, 0xc0, !PT ;  /* 0x7ff0000009087812 */ /* 0x000fe400078ec0ff */
[----:B------:R-:W-:Y:S02]  /*17780*/  FSEL R9, R48, RZ, P0 ;  /* 0x000000ff30097208 */ /* 0x000fe40000000000 */
[----:B------:R-:W-:Y:S02]  /*17790*/  ISETP.NE.AND P1, PT, R8, 0x7ff00000, PT ;  /* 0x7ff000000800780c */ /* 0x000fe40003f25270 */
[----:B------:R-:W-:Y:S01]  /*177a0*/  FSEL R8, R3, RZ, P0 ;  /* 0x000000ff03087208 */ /* 0x000fe20000000000 */
[----:B--2---:R-:W0:Y:S02]  /*177b0*/  MUFU.RCP64H R13, R67 ;  /* 0x00000043000d7308 */ /* 0x004e240000001800 */
[----:B0-----:R-:W-:-:S08]  /*177c0*/  DFMA R46, -R66, R12, 1 ;  /* 0x3ff00000422e742b */ /* 0x001fd0000000010c */
[----:B------:R-:W-:-:S08]  /*177d0*/  DFMA R46, R46, R46, R46 ;  /* 0x0000002e2e2e722b */ /* 0x000fd0000000002e */
[----:B------:R-:W-:Y:S01]  /*177e0*/  DFMA R46, R12, R46, R12 ;  /* 0x0000002e0c2e722b */ /* 0x000fe2000000000c */
[----:B------:R-:W-:Y:S10]  /*177f0*/  @P1 BRA `(.L_x_325) ;  /* 0x0000000000181947 */ /* 0x000ff40003800000 */
[----:B------:R-:W-:-:S14]  /*17800*/  DSETP.NAN.AND P0, PT, R4, R4, PT ;  /* 0x000000040400722a */ /* 0x000fdc0003f08000 */
[----:B------:R-:W-:Y:S01]  /*17810*/  @P0 DADD R8, R4, 2 ;  /* 0x4000000004080429 */ /* 0x000fe20000000000 */
[----:B------:R-:W-:Y:S10]  /*17820*/  @P0 BRA `(.L_x_325) ;  /* 0x00000000000c0947 */ /* 0x000ff40003800000 */
[----:B------:R-:W-:-:S14]  /*17830*/  DSETP.NEU.AND P0, PT, |R4|, +INF , PT ;  /* 0x7ff000000400742a */ /* 0x000fdc0003f0d200 */
[----:B------:R-:W-:Y:S02]  /*17840*/  @!P0 IMAD.MOV.U32 R8, RZ, RZ, 0x0 ;  /* 0x00000000ff088424 */ /* 0x000fe400078e00ff */
[----:B------:R-:W-:-:S07]  /*17850*/  @!P0 IMAD.MOV.U32 R9, RZ, RZ, 0x7ff00000 ;  /* 0x7ff00000ff098424 */ /* 0x000fce00078e00ff */
.L_x_325:
[----:B------:R-:W-:Y:S05]  /*17860*/  BSYNC.RECONVERGENT B1 ;  /* 0x0000000000017941 */ /* 0x000fea0003800200 */
.L_x_324:
[----:B------:R-:W-:Y:S01]  /*17870*/  DFMA R4, -R66, R46, 1 ;  /* 0x3ff000004204742b */ /* 0x000fe2000000012e */
[----:B------:R-:W-:Y:S01]  /*17880*/  FSEL R8, R8, RZ, P2 ;  /* 0x000000ff08087208 */ /* 0x000fe20001000000 */
[----:B------:R-:W-:Y:S01]  /*17890*/  BSSY.RECONVERGENT B3, `(.L_x_326) ;  /* 0x0000010000037945 */ /* 0x000fe20003800200 */
[----:B------:R-:W-:-:S05]  /*178a0*/  FSEL R9, R9, 1.875, P2 ;  /* 0x3ff0000009097808 */ /* 0x000fca0001000000 */
[----:B------:R-:W-:Y:S02]  /*178b0*/  DFMA R4, R46, R4, R46 ;  /* 0x000000042e04722b */ /* 0x000fe4000000002e */
[----:B------:R-:W-:-:S08]  /*178c0*/  DADD R10, R6, R8 ;  /* 0x00000000060a7229 */ /* 0x000fd00000000008 */
[----:B------:R-:W-:Y:S02]  /*178d0*/  DMUL R8, R10, R4 ;  /* 0x000000040a087228 */ /* 0x000fe40000000000 */
[----:B------:R-:W-:-:S06]  /*178e0*/  FSETP.GEU.AND P1, PT, |R11|, 6.5827683646048100446e-37, PT ;  /* 0x036000000b00780b */ /* 0x000fcc0003f2e200 */
[----:B------:R-:W-:-:S08]  /*178f0*/  DFMA R6, -R66, R8, R10 ;  /* 0x000000084206722b */ /* 0x000fd0000000010a */
[----:B------:R-:W-:-:S10]  /*17900*/  DFMA R8, R4, R6, R8 ;  /* 0x000000060408722b */ /* 0x000fd40000000008 */
[----:B------:R-:W-:-:S05]  /*17910*/  FFMA R3, RZ, R67, R9 ;  /* 0x00000043ff037223 */ /* 0x000fca0000000009 */
[----:B------:R-:W-:-:S13]  /*17920*/  FSETP.GT.AND P0, PT, |R3|, 1.469367938527859385e-39, PT ;  /* 0x001000000300780b */ /* 0x000fda0003f04200 */
[----:B------:R-:W-:Y:S05]  /*17930*/  @P0 BRA P1, `(.L_x_327) ;  /* 0x0000000000140947 */ /* 0x000fea0000800000 */
[----:B------:R-:W-:Y:S01]  /*17940*/  MOV R8, R10 ;  /* 0x0000000a00087202 */ /* 0x000fe20000000f00 */
[----:B------:R-:W-:Y:S01]  /*17950*/  IMAD.MOV.U32 R7, RZ, RZ, R11 ;  /* 0x000000ffff077224 */ /* 0x000fe200078e000b */
[----:B------:R-:W-:-:S07]  /*17960*/  MOV R6, 0x17980 ;  /* 0x0001798000067802 */ /* 0x000fce0000000f00 */
[----:B------:R-:W-:Y:S05]  /*17970*/  CALL.REL.NOINC `($__internal_0_$__cuda_sm20_div_rn_f64_full) ;  /* 0x00000038007c7944 */ /* 0x000fea0003c00000 */
[----:B------:R-:W-:-:S07]  /*17980*/  IMAD.MOV.U32 R9, RZ, RZ, R7 ;  /* 0x000000ffff097224 */ /* 0x000fce00078e0007 */
.L_x_327:
[----:B------:R-:W-:Y:S05]  /*17990*/  BSYNC.RECONVERGENT B3 ;  /* 0x0000000000037941 */ /* 0x000fea0003800200 */
.L_x_326:
[----:B------:R-:W0:Y:S01]  /*179a0*/  LDC.64 R4, c[0x0][0x380] ;  /* 0x0000e000ff047b82 */ /* 0x000e220000000a00 */
[----:B------:R1:W-:Y:S04]  /*179b0*/  STG.E.64 desc[UR4][R42.64], R8 ;  /* 0x000000082a007986 */ /* 0x0003e8000c101b04 */
[----:B0-----:R-:W2:Y:S01]  /*179c0*/  LDG.E.64 R66, desc[UR4][R4.64] ;  /* 0x0000000404427981 */ /* 0x001ea2000c1e1b00 */
[----:B------:R-:W-:Y:S01]  /*179d0*/  HFMA2 R6, -RZ, RZ, 0, 5.9604644775390625e-08 ;  /* 0x00000001ff067431 */ /* 0x000fe200000001ff */
[----:B------:R-:W-:Y:S01]  /*179e0*/  FSETP.GEU.AND P1, PT, |R9|, 6.5827683646048100446e-37, PT ;  /* 0x036000000900780b */ /* 0x000fe20003f2e200 */
[----:B------:R-:W-:Y:S01]  /*179f0*/  BSSY.RECONVERGENT B3, `(.L_x_328) ;  /* 0x0000011000037945 */ /* 0x000fe20003800200 */
[----:B--2---:R-:W0:Y:S03]  /*17a00*/  MUFU.RCP64H R7, R67 ;  /* 0x0000004300077308 */ /* 0x004e260000001800 */
        /* <DEDUP_REMOVED lines=10> */
[----:B-1----:R-:W-:Y:S05]  /*17ab0*/  @P0 BRA P1, `(.L_x_329) ;  /* 0x0000000000100947 */ /* 0x002fea0000800000 */
[----:B------:R-:W-:Y:S01]  /*17ac0*/  IMAD.MOV.U32 R7, RZ, RZ, R9 ;  /* 0x000000ffff077224 */ /* 0x000fe200078e0009 */
[----:B------:R-:W-:-:S07]  /*17ad0*/  MOV R6, 0x17af0 ;  /* 0x00017af000067802 */ /* 0x000fce0000000f00 */
[----:B------:R-:W-:Y:S05]  /*17ae0*/  CALL.REL.NOINC `($__internal_0_$__cuda_sm20_div_rn_f64_full) ;  /* 0x0000003800207944 */ /* 0x000fea0003c00000 */
[----:B------:R-:W-:-:S07]  /*17af0*/  IMAD.MOV.U32 R6, RZ, RZ, R8 ;  /* 0x000000ffff067224 */ /* 0x000fce00078e0008 */
.L_x_329:
[----:B------:R-:W-:Y:S05]  /*17b00*/  BSYNC.RECONVERGENT B3 ;  /* 0x0000000000037941 */ /* 0x000fea0003800200 */
.L_x_328:
[----:B------:R-:W-:Y:S01]  /*17b10*/  DSETP.MIN.AND P0, P1, R6, 3999, PT ;  /* 0x40af3e000600742a */ /* 0x000fe20003900000 */
[----:B------:R-:W-:Y:S01]  /*17b20*/  MOV R3, R7 ;  /* 0x0000000700037202 */ /* 0x000fe20000000f00 */
[----:B------:R-:W-:-:S04]  /*17b30*/  IMAD.MOV.U32 R4, RZ, RZ, 0x80000 ;  /* 0x00080000ff047424 */ /* 0x000fc800078e00ff */
[----:B------:R-:W-:Y:S02]  /*17b40*/  FSEL R3, R3, 5.476318359375, P0 ;  /* 0x40af3e0003037808 */ /* 0x000fe40000000000 */
[----:B------:R-:W-:-:S06]  /*17b50*/  SEL R6, R6, RZ, P0 ;  /* 0x000000ff06067207 */ /* 0x000fcc0000000000 */
[----:B------:R-:W-:-:S05]  /*17b60*/  @P1 LOP3.LUT R3, R4, 0x40af3e00, RZ, 0xfc, !PT ;  /* 0x40af3e0004031812 */ /* 0x000fca00078efcff */
[----:B------:R-:W-:-:S05]  /*17b70*/  IMAD.MOV.U32 R7, RZ, RZ, R3 ;  /* 0x000000ffff077224 */ /* 0x000fca00078e0003 */
[----:B------:R0:W-:Y:S04]  /*17b80*/  STG.E.64 desc[UR4][R44.64], R6 ;  /* 0x000000062c007986 */ /* 0x0001e8000c101b04 */
[----:B------:R-:W2:Y:S01]  /*17b90*/  LDG.E.64 R4, desc[UR4][R14.64+0x2258] ;  /* 0x002258040e047981 */ /* 0x000ea2000c1e1b00 */
[----:B------:R-:W-:Y:S01]  /*17ba0*/  BSSY.RECONVERGENT B4, `(.L_x_330) ;  /* 0x0000352000047945 */ /* 0x000fe20003800200 */
[C---:B--2---:R-:W-:Y:S02]  /*17bb0*/  ISETP.GE.AND P0, PT, R4.reuse, R5, PT ;  /* 0x000000050400720c */ /* 0x044fe40003f06270 */
[----:B------:R-:W-:-:S13]  /*17bc0*/  ISETP.NE.AND P1, PT, R4, RZ, PT ;  /* 0x000000ff0400720c */ /* 0x000fda0003f25270 */
[----:B0-----:R-:W-:Y:S05]  /*17bd0*/  @!P0 BRA P1, `(.L_x_331) ;  /* 0x0000003400348947 */ /* 0x001fea0000800000 */
[----:B------:R-:W2:Y:S01]  /*17be0*/  LDG.E.64 R6, desc[UR4][R14.64+0x2288] ;  /* 0x002288040e067981 */ /* 0x000ea2000c1e1b00 */
[----:B------:R0:W1:Y:S01]  /*17bf0*/  I2F.F64 R46, R5 ;  /* 0x00000005002e7312 */ /* 0x0000620000201c00 */
[----:B------:R-:W-:Y:S01]  /*17c00*/  BSSY.RELIABLE B3, `(.L_x_332) ;  /* 0x0000304000037945 */ /* 0x000fe20003800100 */
[----:B--2---:R-:W-:-:S14]  /*17c10*/  DSETP.GE.AND P0, PT, R6, RZ, PT ;  /* 0x000000ff0600722a */ /* 0x004fdc0003f06000 */
[----:B01----:R-:W-:Y:S05]  /*17c20*/  @P0 BRA `(.L_x_333) ;  /* 0x0000003000040947 */ /* 0x003fea0003800000 */
        /* <DEDUP_REMOVED lines=8> */
[----:B------:R-:W3:Y:S01]  /*17cb0*/  LDG.E.64 R52, desc[UR4][R54.64] ;  /* 0x0000000436347981 */ /* 0x000ee2000c1e1b00 */
[----:B------:R-:W1:Y:S01]  /*17cc0*/  MUFU.RCP64H R57, 177 ;  /* 0x4066200000397908 */ /* 0x000e620000001800 */
        /* <DEDUP_REMOVED lines=11> */
[----:B-1----:R-:W-:Y:S01]  /*17d80*/  DFMA R8, R56, -R12, 1 ;  /* 0x3ff000003808742b */ /* 0x002fe2000000080c */
[----:B------:R-:W-:-:S04]  /*17d90*/  IADD3 R3, P1, PT, R6, -0x61d823a3, RZ ;  /* 0x9e27dc5d06037810 */ /* 0x000fc80007f3e0ff */
[----:B--2---:R-:W-:-:S03]  /*17da0*/  IADD3.X R11, PT, PT, R7, -0x64d47ceb, RZ, P1, !PT ;  /* 0x9b2b8315070b7810 */ /* 0x004fc60000ffe4ff */
[----:B------:R-:W-:Y:S01]  /*17db0*/  DFMA R8, R8, R8, R8 ;  /* 0x000000080808722b */ /* 0x000fe20000000008 */
[----:B------:R-:W-:Y:S02]  /*17dc0*/  SEL R50, R3, R6, P0 ;  /* 0x0000000603327207 */ /* 0x000fe40000000000 */
[----:B------:R-:W-:-:S04]  /*17dd0*/  SEL R7, R11, R7, P0 ;  /* 0x000000070b077207 */ /* 0x000fc80000000000 */
[----:B------:R-:W-:Y:S01]  /*17de0*/  SHF.R.S64 R50, R50, 0x15, R7 ;  /* 0x0000001532327819 */ /* 0x000fe20000001007 */
[----:B------:R-:W-:-:S03]  /*17df0*/  DFMA R8, R56, R8, R56 ;  /* 0x000000083808722b */ /* 0x000fc60000000038 */
[----:B------:R-:W-:-:S04]  /*17e00*/  LEA.HI R50, P1, R7, R50, RZ, 0x1 ;  /* 0x0000003207327211 */ /* 0x000fc800078308ff */
[----:B------:R-:W-:Y:S01]  /*17e10*/  LEA.HI.X.SX32 R51, R7, RZ, 0xb, P1 ;  /* 0x000000ff07337211 */ /* 0x000fe200008f5eff */
[----:B------:R-:W-:Y:S01]  /*17e20*/  DFMA R12, R8, -R12, 1 ;  /* 0x3ff00000080c742b */ /* 0x000fe2000000080c */
[----:B------:R-:W-:-:S04]  /*17e30*/  IMAD.WIDE.U32 R6, R53, -0x7c9663d7, RZ ;  /* 0x83699c2935067825 */ /* 0x000fc800078e00ff */
[----:B------:R-:W0:Y:S01]  /*17e40*/  I2F.F64.S64 R50, R50 ;  /* 0x0000003200327312 */ /* 0x000e220000301c00 */
[C---:B------:R-:W-:Y:S02]  /*17e50*/  IMAD.WIDE.U32 R10, P1, R52.reuse, 0x116dba97, R6 ;  /* 0x116dba97340a7825 */ /* 0x040fe40007820006 */
[----:B------:R-:W-:Y:S02]  /*17e60*/  DFMA R48, R8, R12, R8 ;  /* 0x0000000c0830722b */ /* 0x000fe40000000008 */
[----:B------:R-:W-:Y:S01]  /*17e70*/  IMAD.WIDE.U32 R6, R52, -0x7c9663d7, RZ ;  /* 0x83699c2934067825 */ /* 0x000fe200078e00ff */
[----:B------:R-:W-:-:S03]  /*17e80*/  MOV R12, R11 ;  /* 0x0000000b000c7202 */ /* 0x000fc60000000f00 */
[----:B------:R-:W-:Y:S01]  /*17e90*/  IMAD.X R13, RZ, RZ, RZ, P1 ;  /* 0x000000ffff0d7224 */ /* 0x000fe200008e06ff */
[----:B------:R-:W-:Y:S01]  /*17ea0*/  IADD3 RZ, P1, PT, R7, R10, RZ ;  /* 0x0000000a07ff7210 */ /* 0x000fe20007f3e0ff */
[----:B0-----:R-:W-:-:S04]  /*17eb0*/  DMUL R8, R48, R50 ;  /* 0x0000003230087228 */ /* 0x001fc80000000000 */
        /* <DEDUP_REMOVED lines=18> */
[----:B------:R-:W-:Y:S01]  /*17fe0*/  MOV R66, RZ ;  /* 0x000000ff00427202 */ /* 0x000fe20000000f00 */
[----:B------:R-:W-:Y:S01]  /*17ff0*/  IMAD.MOV.U32 R7, RZ, RZ, R51 ;  /* 0x000000ffff077224 */ /* 0x000fe200078e0033 */
[----:B------:R-:W-:Y:S01]  /*18000*/  MOV R6, 0x18030 ;  /* 0x0001803000067802 */ /* 0x000fe20000000f00 */
[----:B------:R-:W-:-:S07]  /*18010*/  IMAD.MOV.U32 R67, RZ, RZ, 0x40662000 ;  /* 0x40662000ff437424 */ /* 0x000fce00078e00ff */
[----:B------:R-:W-:Y:S05]  /*18020*/  CALL.REL.NOINC `($__internal_0_$__cuda_sm20_div_rn_f64_full) ;  /* 0x0000003000d07944 */ /* 0x000fea0003c00000 */
[----:B------:R-:W-:-:S07]  /*18030*/  IMAD.MOV.U32 R9, RZ, RZ, R7 ;  /* 0x000000ffff097224 */ /* 0x000fce00078e0007 */
.L_x_334:
[----:B------:R-:W0:Y:S01]  /*18040*/  MUFU.RCP64H R7, 177 ;  /* 0x4066200000077908 */ /* 0x000e220000001800 */
[----:B------:R-:W-:Y:S01]  /*18050*/  MOV R10, 0x0 ;  /* 0x00000000000a7802 */ /* 0x000fe20000000f00 */
[----:B------:R-:W-:Y:S02]  /*18060*/  IMAD.MOV.U32 R11, RZ, RZ, 0x40662000 ;  /* 0x40662000ff0b7424 */ /* 0x000fe400078e00ff */
[----:B------:R-:W-:-:S04]  /*18070*/  IMAD.MOV.U32 R6, RZ, RZ, 0x1 ;  /* 0x00000001ff067424 */ /* 0x000fc800078e00ff */
[----:B------:R-:W-:Y:S08]  /*18080*/  F2I.F64.TRUNC R8, R8 ;  /* 0x0000000800087311 */ /* 0x000ff0000030d100 */
[----:B------:R-:W1:Y:S01]  /*18090*/  I2F.F64.S64 R48, R48 ;  /* 0x0000003000307312 */ /* 0x000e620000301c00 */
[----:B0-----:R-:W-:-:S08]  /*180a0*/  DFMA R12, R6, -R10, 1 ;  /* 0x3ff00000060c742b */ /* 0x001fd0000000080a */
[----:B------:R-:W-:Y:S01]  /*180b0*/  DFMA R12, R12, R12, R12 ;  /* 0x0000000c0c0c722b */ /* 0x000fe2000000000c */
[----:B-1----:R-:W-:-:S07]  /*180c0*/  FSETP.GEU.AND P1, PT, |R49|, 6.5827683646048100446e-37, PT ;  /* 0x036000003100780b */ /* 0x002fce0003f2e200 */
        /* <DEDUP_REMOVED lines=18> */
[----:B------:R-:W-:Y:S05]  /*181f0*/  CALL.REL.NOINC `($__internal_0_$__cuda_sm20_div_rn_f64_full) ;  /* 0x00000030005c7944 */ /* 0x000fea0003c00000 */
[----:B------:R-:W-:-:S07]  /*18200*/  IMAD.MOV.U32 R6, RZ, RZ, R8 ;  /* 0x000000ffff067224 */ /* 0x000fce00078e0008 */
.L_x_335:
[C---:B------:R-:W-:Y:S01]  /*18210*/  IMAD.WIDE.U32 R8, R3.reuse, -0x4d4122d7, RZ ;  /* 0xb2bedd2903087825 */ /* 0x040fe200078e00ff */
[----:B------:R-:W0:Y:S01]  /*18220*/  MUFU.RCP64H R55, 178 ;  /* 0x4066400000377908 */ /* 0x000e220000001800 */
[----:B------:R-:W-:Y:S02]  /*18230*/  MOV R56, 0x0 ;  /* 0x0000000000387802 */ /* 0x000fe40000000f00 */
[----:B------:R-:W-:Y:S01]  /*18240*/  IMAD.MOV.U32 R57, RZ, RZ, 0x40664000 ;  /* 0x40664000ff397424 */ /* 0x000fe200078e00ff */
[----:B------:R-:W-:Y:S01]  /*18250*/  MOV R54, 0x1 ;  /* 0x0000000100367802 */ /* 0x000fe20000000f00 */
[C---:B------:R-:W-:Y:S01]  /*18260*/  IMAD.WIDE.U32 R10, P0, R52.reuse, 0x183c977a, R8 ;  /* 0x183c977a340a7825 */ /* 0x040fe20007800008 */
[----:B------:R-:W-:Y:S02]  /*18270*/  ISETP.LT.AND P1, PT, R3, RZ, PT ;  /* 0x000000ff0300720c */ /* 0x000fe40003f21270 */
[----:B------:R-:W1:Y:S01]  /*18280*/  F2I.F64.TRUNC R6, R6 ;  /* 0x0000000600067311 */ /* 0x000e62000030d100 */
        /* <DEDUP_REMOVED lines=16> */
[----:B-1----:R-:W0:Y:S04]  /*18390*/  I2F.F64 R8, R6 ;  /* 0x0000000600087312 */ /* 0x002e280000201c00 */
[----:B------:R-:W-:-:S04]  /*183a0*/  DFMA R56, R10, R56, R10 ;  /* 0x000000380a38722b */ /* 0x000fc8000000000a */
[----:B------:R-:W1:Y:S01]  /*183b0*/  I2F.F64.S64 R54, R54 ;  /* 0x0000003600367312 */ /* 0x000e620000301c00 */
[----:B0-----:R-:W-:-:S03]  /*183c0*/  DFMA R48, R8, -177, R48 ;  /* 0xc06620000830782b */ /* 0x001fc60000000030 */
[----:B-1----:R-:W-:Y:S01]  /*183d0*/  DMUL R10, R56, R54 ;  /* 0x00000036380a7228 */ /* 0x002fe20000000000 */
[----:B------:R-:W-:-:S04]  /*183e0*/  FSETP.GEU.AND P1, PT, |R55|, 6.5827683646048100446e-37, PT ;  /* 0x036000003700780b */ /* 0x000fc80003f2e200 */
[----:B------:R-:W-:-:S03]  /*183f0*/  DADD R48, R48, 2 ;  /* 0x4000000030307429 */ /* 0x000fc60000000000 */
[----:B------:R-:W-:-:S07]  /*18400*/  DFMA R12, R10, -178, R54 ;  /* 0xc06640000a0c782b */ /* 0x000fce0000000036 */
[----:B------:R-:W0:Y:S01]  /*18410*/  F2I.S64.F64.TRUNC R48, R48 ;  /* 0x0000003000307311 */ /* 0x000e22000030d900 */
[----:B------:R-:W-:-:S10]  /*18420*/  DFMA R8, R56, R12, R10 ;  /* 0x0000000c3808722b */ /* 0x000fd4000000000a */
[----:B------:R-:W-:-:S05]  /*18430*/  FFMA R4, RZ, 3.59765625, R9 ;  /* 0x40664000ff047823 */ /* 0x000fca0000000009 */
[----:B------:R-:W-:-:S13]  /*18440*/  FSETP.GT.AND P0, PT, |R4|, 1.469367938527859385e-39, PT ;  /* 0x001000000400780b */ /* 0x000fda0003f04200 */
[----:B0-----:R-:W-:Y:S05]  /*18450*/  @P0 BRA P1, `(.L_x_336) ;  /* 0x00000000001c0947 */ /* 0x001fea0000800000 */
[----:B------:R-:W-:Y:S01]  /*18460*/  IMAD.MOV.U32 R8, RZ, RZ, R54 ;  /* 0x000000ffff087224 */ /* 0x000fe200078e0036 */
[----:B------:R-:W-:Y:S01]  /*18470*/  MOV R66, RZ ;  /* 0x000000ff00427202 */ /* 0x000fe20000000f00 */
[----:B------:R-:W-:Y:S01]  /*18480*/  IMAD.MOV.U32 R7, RZ, RZ, R55 ;  /* 0x000000ffff077224 */ /* 0x000fe200078e0037 */
[----:B------:R-:W-:Y:S01]  /*18490*/  MOV R6, 0x184c0 ;  /* 0x000184c000067802 */ /* 0x000fe20000000f00 */
[----:B------:R-:W-:-:S07]  /*184a0*/  IMAD.MOV.U32 R67, RZ, RZ, 0x40664000 ;  /* 0x40664000ff437424 */ /* 0x000fce00078e00ff */
[----:B------:R-:W-:Y:S05]  /*184b0*/  CALL.REL.NOINC `($__internal_0_$__cuda_sm20_div_rn_f64_full) ;  /* 0x0000002c00ac7944 */ /* 0x000fea0003c00000 */
[----:B------:R-:W-:-:S07]  /*184c0*/  IMAD.MOV.U32 R9, RZ, RZ, R7 ;  /* 0x000000ffff097224 */ /* 0x000fce00078e0007 */
.L_x_336:
[----:B------:R-:W0:Y:S01]  /*184d0*/  MUFU.RCP64H R7, 169 ;  /* 0x4065200000077908 */ /* 0x000e220000001800 */
[----:B------:R-:W-:Y:S01]  /*184e0*/  MOV R10, 0x0 ;  /* 0x00000000000a7802 */ /* 0x000fe20000000f00 */
[----:B------:R-:W-:Y:S01]  /*184f0*/  IMAD.MOV.U32 R11, RZ, RZ, 0x40652000 ;  /* 0x40652000ff0b7424 */ /* 0x000fe200078e00ff */
[----:B------:R-:W-:Y:S01]  /*18500*/  MOV R53, R3 ;  /* 0x0000000300357202 */ /* 0x000fe20000000f00 */
        /* <DEDUP_REMOVED lines=14> */
[----:B------:R0:W1:Y:S07]  /*185f0*/  F2I.S64.F64.TRUNC R58, R54 ;  /* 0x00000036003a7311 */ /* 0x00006e000030d900 */
[----:B------:R-:W-:-:S10]  /*18600*/  DFMA R6, R56, R12, R10 ;  /* 0x0000000c3806722b */ /* 0x000fd4000000000a */
[----:B------:R-:W-:-:S05]  /*18610*/  FFMA R3, RZ, 3.580078125, R7 ;  /* 0x40652000ff037823 */ /* 0x000fca0000000007 */
[----:B------:R-:W-:-:S13]  /*18620*/  FSETP.GT.AND P0, PT, |R3|, 1.469367938527859385e-39, PT ;  /* 0x001000000300780b */ /* 0x000fda0003f04200 */
[----:B01----:R-:W-:Y:S05]  /*18630*/  @P0 BRA P1, `(.L_x_337) ;  /* 0x00000000001c0947 */ /* 0x003fea0000800000 */
[----:B------:R-:W-:Y:S01]  /*18640*/  IMAD.MOV.U32 R8, RZ, RZ, R52 ;  /* 0x000000ffff087224 */ /* 0x000fe200078e0034 */
[----:B------:R-:W-:Y:S01]  /*18650*/  MOV R66, RZ ;  /* 0x000000ff00427202 */ /* 0x000fe20000000f00 */
[----:B------:R-:W-:Y:S01]  /*18660*/  IMAD.MOV.U32 R7, RZ, RZ, R53 ;  /* 0x000000ffff077224 */ /* 0x000fe200078e0035 */
[----:B------:R-:W-:Y:S01]  /*18670*/  MOV R6, 0x186a0 ;  /* 0x000186a000067802 */ /* 0x000fe20000000f00 */
[----:B------:R-:W-:-:S07]  /*18680*/  IMAD.MOV.U32 R67, RZ, RZ, 0x40652000 ;  /* 0x40652000ff437424 */ /* 0x000fce00078e00ff */
[----:B------:R-:W-:Y:S05]  /*18690*/  CALL.REL.NOINC `($__internal_0_$__cuda_sm20_div_rn_f64_full) ;  /* 0x0000002c00347944 */ /* 0x000fea0003c00000 */
[----:B------:R-:W-:-:S07]  /*186a0*/  IMAD.MOV.U32 R6, RZ, RZ, R8 ;  /* 0x000000ffff067224 */ /* 0x000fce00078e0008 */
.L_x_337:
[----:B------:R-:W0:Y:S01]  /*186b0*/  F2I.F64.TRUNC R6, R6 ;  /* 0x0000000600067311 */ /* 0x000e22000030d100 */
[----:B------:R-:W1:Y:S01]  /*186c0*/  LDC.64 R10, c[0x4][0x20] ;  /* 0x01000800ff0a7b82 */ /* 0x000e620000000a00 */
[----:B------:R-:W-:Y:S01]  /*186d0*/  MOV R12, 0x0 ;  /* 0x00000000000c7802 */ /* 0x000fe20000000f00 */
[----:B------:R-:W-:Y:S02]  /*186e0*/  IMAD.MOV.U32 R13, RZ, RZ, 0x3ff00000 ;  /* 0x3ff00000ff0d7424 */ /* 0x000fe400078e00ff */
[----:B------:R-:W-:-:S03]  /*186f0*/  IMAD.MOV.U32 R3, RZ, RZ, 0x1 ;  /* 0x00000001ff037424 */ /* 0x000fc600078e00ff */
[----:B0-----:R-:W0:Y:S01]  /*18700*/  I2F.F64 R8, R6 ;  /* 0x0000000600087312 */ /* 0x001e220000201c00 */
[----:B-1----:R1:W-:Y:S01]  /*18710*/  STG.E.64 desc[UR4][R10.64], R12 ;  /* 0x0000000c0a007986 */ /* 0x0023e2000c101b04 */
[----:B0-----:R-:W-:-:S06]  /*18720*/  DFMA R8, R8, -169, R52 ;  /* 0xc06520000808782b */ /* 0x001fcc0000000034 */
[----:B------:R1:W0:Y:S05]  /*18730*/  F2I.S64.F64.TRUNC R52, R8 ;  /* 0x0000000800347311 */ /* 0x00022a000030d900 */
.L_x_363:
[----:B------:R-:W-:Y:S02]  /*18740*/  MOV R4, 0x1 ;  /* 0x0000000100047802 */ /* 0x000fe40000000f00 */
[----:B------:R-:W-:Y:S01]  /*18750*/  CS2R R56, SRZ ;  /* 0x0000000000387805 */ /* 0x000fe2000001ff00 */
[----:B------:R-:W-:Y:S02]  /*18760*/  IMAD.MOV.U32 R54, RZ, RZ, 0x0 ;  /* 0x00000000ff367424 */ /* 0x000fe400078e00ff */
[----:B------:R-:W-:-:S07]  /*18770*/  IMAD.MOV.U32 R55, RZ, RZ, 0x3fe00000 ;  /* 0x3fe00000ff377424 */ /* 0x000fce00078e00ff */
.L_x_362:
[----:B-1----:R-:W1:Y:S01]  /*18780*/  MUFU.RCP64H R9, 179 ;  /* 0x4066600000097908 */ /* 0x002e620000001800 */
[----:B------:R-:W-:Y:S01]  /*18790*/  MOV R10, 0x0 ;  /* 0x00000000000a7802 */ /* 0x000fe20000000f00 */
[----:B------:R-:W-:Y:S01]  /*187a0*/  IMAD.MOV.U32 R11, RZ, RZ, 0x3ff00000 ;  /* 0x3ff00000ff0b7424 */ /* 0x000fe200078e00ff */
[----:B------:R-:W-:Y:S01]  /*187b0*/  BSSY.RECONVERGENT B5, `(.L_x_338) ;  /* 0x000001b000057945 */ /* 0x000fe20003800200 */
[----:B------:R-:W-:Y:S02]  /*187c0*/  IMAD.MOV.U32 R8, RZ, RZ, 0x1 ;  /* 0x00000001ff087424 */ /* 0x000fe400078e00ff */
[----:B------:R-:W-:-:S04]  /*187d0*/  IMAD R51, R51, R48, RZ ;  /* 0x0000003033337224 */ /* 0x000fc800078e02ff */
[----:B------:R-:W-:Y:S01]  /*187e0*/  IMAD R51, R50, R49, R51 ;  /* 0x0000003132337224 */ /* 0x000fe200078e0233 */
[----:B-1----:R-:W-:-:S08]  /*187f0*/  DFMA R6, R8, -179, R10 ;  /* 0xc06660000806782b */ /* 0x002fd0000000000a */
[----:B------:R-:W-:Y:S01]  /*18800*/  DFMA R12, R6, R6, R6 ;  /* 0x00000006060c722b */ /* 0x000fe20000000006 */
[----:B------:R-:W-:-:S04]  /*18810*/  IMAD.WIDE.U32 R6, R50, R48, RZ ;  /* 0x0000003032067225 */ /* 0x000fc800078e00ff */
[----:B------:R-:W-:Y:S01]  /*18820*/  IMAD.MOV.U32 R50, RZ, RZ, R6 ;  /* 0x000000ffff327224 */ /* 0x000fe200078e0006 */
[----:B------:R-:W-:Y:S02]  /*18830*/  IADD3 R51, PT, PT, R7, R51, RZ ;  /* 0x0000003307337210 */ /* 0x000fe40007ffe0ff */
[----:B------:R-:W-:-:S04]  /*18840*/  DFMA R12, R8, R12, R8 ;  /* 0x0000000c080c722b */ /* 0x000fc80000000008 */
[----:B------:R-:W1:Y:S04]  /*18850*/  I2F.F64.S64 R50, R50 ;  /* 0x0000003200327312 */ /* 0x000e680000301c00 */
[----:B------:R-:W-:-:S08]  /*18860*/  DFMA R10, R12, -179, R10 ;  /* 0xc06660000c0a782b */ /* 0x000fd0000000000a */
[----:B------:R-:W-:Y:S01]  /*18870*/  DFMA R10, R12, R10, R12 ;  /* 0x0000000a0c0a722b */ /* 0x000fe2000000000c */
[----:B-1----:R-:W-:-:S07]  /*18880*/  FSETP.GEU.AND P1, PT, |R51|, 6.5827683646048100446e-37, PT ;  /* 0x036000003300780b */ /* 0x002fce0003f2e200 */
        /* <DEDUP_REMOVED lines=11> */
[----:B0-----:R-:W-:Y:S05]  /*18940*/  CALL.REL.NOINC `($__internal_0_$__cuda_sm20_div_rn_f64_full) ;  /* 0x0000002800887944 */ /* 0x001fea0003c00000 */
[----:B------:R-:W-:-:S07]  /*18950*/  MOV R9, R7 ;  /* 0x0000000700097202 */ /* 0x000fce0000000f00 */
.L_x_339:
[----:B------:R-:W-:Y:S05]  /*18960*/  BSYNC.RECONVERGENT B5 ;  /* 0x0000000000057941 */ /* 0x000fea0003800200 */
.L_x_338:
        /* <DEDUP_REMOVED lines=8> */
[----:B------:R-:W-:Y:S01]  /*189f0*/  DFMA R64, R10, R10, R10 ;  /* 0x0000000a0a40722b */ /* 0x000fe2000000000a */
[----:B------:R-:W-:Y:S02]  /*18a00*/  IMAD.MOV.U32 R10, RZ, RZ, R58 ;  /* 0x000000ffff0a7224 */ /* 0x000fe400078e003a */
[----:B------:R-:W-:-:S05]  /*18a10*/  IMAD.MOV.U32 R11, RZ, RZ, R59 ;  /* 0x000000ffff0b7224 */ /* 0x000fca00078e003b */
[----:B------:R-:W-:Y:S01]  /*18a20*/  DFMA R64, R12, R64, R12 ;  /* 0x000000400c40722b */ /* 0x000fe2000000000c */
[----:B------:R-:W2:Y:S01]  /*18a30*/  I2F.F64.S64 R60, R10 ;  /* 0x0000000a003c7312 */ /* 0x000ea20000301c00 */
[----:B-1----:R-:W-:-:S06]  /*18a40*/  DFMA R6, R6, -179, R50 ;  /* 0xc06660000606782b */ /* 0x002fcc0000000032 */
[----:B------:R-:W-:Y:S02]  /*18a50*/  DFMA R62, R64, -179, R62 ;  /* 0xc0666000403e782b */ /* 0x000fe4000000003e */
[----:B--2---:R-:W-:-:S06]  /*18a60*/  DMUL R60, R6, R60 ;  /* 0x0000003c063c7228 */ /* 0x004fcc0000000000 */
        /* <DEDUP_REMOVED lines=15> */
.L_x_341:
[----:B------:R-:W-:Y:S05]  /*18b60*/  BSYNC.RECONVERGENT B5 ;  /* 0x0000000000057941 */ /* 0x000fea0003800200 */
.L_x_340:
[----:B------:R-:W1:Y:S01]  /*18b70*/  MUFU.RCP64H R11, 169 ;  /* 0x40652000000b7908 */ /* 0x000e620000001800 */
[----:B------:R-:W-:Y:S01]  /*18b80*/  IMAD.MOV.U32 R12, RZ, RZ, 0x0 ;  /* 0x00000000ff0c7424 */ /* 0x000fe200078e00ff */
[----:B------:R-:W-:Y:S01]  /*18b90*/  MOV R13, 0x3ff00000 ;  /* 0x3ff00000000d7802 */ /* 0x000fe20000000f00 */
[----:B------:R-:W-:Y:S01]  /*18ba0*/  IMAD.MOV.U32 R10, RZ, RZ, 0x1 ;  /* 0x00000001ff0a7424 */ /* 0x000fe200078e00ff */
[----:B------:R-:W-:Y:S01]  /*18bb0*/  MOV R7, 0x0 ;  /* 0x0000000000077802 */ /* 0x000fe20000000f00 */
[----:B------:R-:W-:Y:S01]  /*18bc0*/  IMAD.MOV.U32 R6, RZ, RZ, 0x1 ;  /* 0x00000001ff067424 */ /* 0x000fe200078e00ff */
[----:B------:R-:W-:Y:S01]  /*18bd0*/  BSSY.RECONVERGENT B5, `(.L_x_342) ;  /* 0x000001d000057945 */ /* 0x000fe20003800200 */
[----:B0-----:R-:W-:Y:S01]  /*18be0*/  IMAD R63, R53, 0x35, RZ ;  /* 0x00000035353f7824 */ /* 0x001fe200078e02ff */
[----:B------:R-:W0:Y:S01]  /*18bf0*/  F2I.F64.TRUNC R8, R8 ;  /* 0x0000000800087311 */ /* 0x000e22000030d100 */
[----:B------:R-:W-:Y:S01]  /*18c00*/  IMAD.WIDE.U32 R52, R52, 0x35, R6 ;  /* 0x0000003534347825 */ /* 0x000fe200078e0006 */
[----:B-1----:R-:W-:-:S08]  /*18c10*/  DFMA R50, R10, -169, R12 ;  /* 0xc06520000a32782b */ /* 0x002fd0000000000c */
[----:B------:R-:W-:-:S08]  /*18c20*/  DFMA R50, R50, R50, R50 ;  /* 0x000000323232722b */ /* 0x000fd00000000032 */
[----:B------:R-:W-:Y:S01]  /*18c30*/  DFMA R10, R10, R50, R10 ;  /* 0x000000320a0a722b */ /* 0x000fe2000000000a */
[----:B------:R-:W-:Y:S02]  /*18c40*/  IMAD.IADD R51, R53, 0x1, R63 ;  /* 0x0000000135337824 */ /* 0x000fe400078e023f */
[----:B------:R-:W-:-:S05]  /*18c50*/  IMAD.MOV.U32 R50, RZ, RZ, R52 ;  /* 0x000000ffff327224 */ /* 0x000fca00078e0034 */
[C---:B------:R-:W-:Y:S01]  /*18c60*/  DFMA R12, R10.reuse, -169, R12 ;  /* 0xc06520000a0c782b */ /* 0x040fe2000000000c */
[----:B------:R-:W1:Y:S07]  /*18c70*/  I2F.F64.S64 R50, R50 ;  /* 0x0000003200327312 */ /* 0x000e6e0000301c00 */
[----:B------:R-:W-:Y:S01]  /*18c80*/  DFMA R52, R10, R12, R10 ;  /* 0x0000000c0a34722b */ /* 0x000fe2000000000a */
[----:B0-----:R-:W0:Y:S07]  /*18c90*/  I2F.F64 R10, R8 ;  /* 0x00000008000a7312 */ /* 0x001e2e0000201c00 */
[----:B-1----:R-:W-:Y:S01]  /*18ca0*/  DMUL R6, R52, R50 ;  /* 0x0000003234067228 */ /* 0x002fe20000000000 */
[----:B------:R-:W-:-:S07]  /*18cb0*/  FSETP.GEU.AND P1, PT, |R51|, 6.5827683646048100446e-37, PT ;  /* 0x036000003300780b */ /* 0x000fce0003f2e200 */
[----:B------:R-:W-:Y:S02]  /*18cc0*/  DFMA R12, R6, -169, R50 ;  /* 0xc0652000060c782b */ /* 0x000fe40000000032 */
[----:B0-----:R-:W-:-:S06]  /*18cd0*/  DFMA R10, R10, -179, R60 ;  /* 0xc06660000a0a782b */ /* 0x001fcc000000003c */
[----:B------:R-:W-:Y:S01]  /*18ce0*/  DFMA R6, R52, R12, R6 ;  /* 0x0000000c3406722b */ /* 0x000fe20000000006 */
[----:B------:R0:W1:Y:S09]  /*18cf0*/  F2I.S64.F64.TRUNC R52, R10 ;  /* 0x0000000a00347311 */ /* 0x000072000030d900 */
[----:B------:R-:W-:-:S05]  /*18d00*/  FFMA R12, RZ, 3.580078125, R7 ;  /* 0x40652000ff0c7823 */ /* 0x000fca0000000007 */
[----:B------:R-:W-:-:S13]  /*18d10*/  FSETP.GT.AND P0, PT, |R12|, 1.469367938527859385e-39, PT ;  /* 0x001000000c00780b */ /* 0x000fda0003f04200 */
[----:B01----:R-:W-:Y:S05]  /*18d20*/  @P0 BRA P1, `(.L_x_343) ;  /* 0x00000000001c0947 */ /* 0x003fea0000800000 */
[----:B------:R-:W-:Y:S01]  /*18d30*/  MOV R8, R50 ;  /* 0x0000003200087202 */ /* 0x000fe20000000f00 */
[----:B------:R-:W-:Y:S01]  /*18d40*/  IMAD.MOV.U32 R7, RZ, RZ, R51 ;  /* 0x000000ffff077224 */ /* 0x000fe200078e0033 */
[----:B------:R-:W-:Y:S01]  /*18d50*/  MOV R67, 0x40652000 ;  /* 0x4065200000437802 */ /* 0x000fe20000000f00 */
[----:B------:R-:W-:Y:S01]  /*18d60*/  IMAD.MOV.U32 R66, RZ, RZ, RZ ;  /* 0x000000ffff427224 */ /* 0x000fe200078e00ff */
[----:B------:R-:W-:-:S07]  /*18d70*/  MOV R6, 0x18d90 ;  /* 0x00018d9000067802 */ /* 0x000fce0000000f00 */
[----:B------:R-:W-:Y:S05]  /*18d80*/  CALL.REL.NOINC `($__internal_0_$__cuda_sm20_div_rn_f64_full) ;  /* 0x0000002400787944 */ /* 0x000fea0003c00000 */
[----:B------:R-:W-:-:S07]  /*18d90*/  IMAD.MOV.U32 R6, RZ, RZ, R8 ;  /* 0x000000ffff067224 */ /* 0x000fce00078e0008 */
.L_x_343:
[----:B------:R-:W-:Y:S05]  /*18da0*/  BSYNC.RECONVERGENT B5 ;  /* 0x0000000000057941 */ /* 0x000fea0003800200 */
.L_x_342:
[----:B------:R-:W0:Y:S01]  /*18db0*/  F2I.F64.TRUNC R6, R6 ;  /* 0x0000000600067311 */ /* 0x000e22000030d100 */
[----:B------:R-:W-:Y:S01]  /*18dc0*/  IMAD.MOV.U32 R12, RZ, RZ, 0x0 ;  /* 0x00000000ff0c7424 */ /* 0x000fe200078e00ff */
[----:B------:R-:W-:Y:S01]  /*18dd0*/  MOV R13, 0x3ff00000 ;  /* 0x3ff00000000d7802 */ /* 0x000fe20000000f00 */
[----:B------:R-:W-:Y:S01]  /*18de0*/  IMAD.MOV.U32 R10, RZ, RZ, 0x1 ;  /* 0x00000001ff0a7424 */ /* 0x000fe200078e00ff */
[----:B------:R-:W-:Y:S01]  /*18df0*/  BSSY.RECONVERGENT B5, `(.L_x_344) ;  /* 0x000002c000057945 */ /* 0x000fe20003800200 */
[----:B------:R-:W-:-:S03]  /*18e00*/  IMAD R49, R49, R58, RZ ;  /* 0x0000003a31317224 */ /* 0x000fc600078e02ff */
[----:B------:R-:W1:Y:S08]  /*18e10*/  MUFU.RCP64H R11, 179 ;  /* 0x40666000000b7908 */ /* 0x000e700000001800 */
[----:B0-----:R-:W0:Y:S01]  /*18e20*/  I2F.F64 R8, R6 ;  /* 0x0000000600087312 */ /* 0x001e220000201c00 */
[----:B-1----:R-:W-:Y:S02]  /*18e30*/  DFMA R60, R10, -179, R12 ;  /* 0xc06660000a3c782b */ /* 0x002fe4000000000c */
        /* <DEDUP_REMOVED lines=11> */
[C---:B------:R-:W-:Y:S02]  /*18ef0*/  IMAD R9, R48.reuse, R59, R49 ;  /* 0x0000003b30097224 */ /* 0x040fe400078e0231 */
[----:B------:R-:W-:Y:S02]  /*18f00*/  IMAD.WIDE.U32 R48, R48, R58, RZ ;  /* 0x0000003a30307225 */ /* 0x000fe400078e00ff */
[----:B------:R-:W0:Y:S02]  /*18f10*/  I2F.F64.S64 R6, R6 ;  /* 0x0000000600067312 */ /* 0x000e240000301c00 */
[----:B------:R-:W-:-:S06]  /*18f20*/  IMAD.IADD R49, R49, 0x1, R9 ;  /* 0x0000000131317824 */ /* 0x000fcc00078e0209 */
[----:B------:R-:W1:Y:S01]  /*18f30*/  I2F.F64.S64 R48, R48 ;  /* 0x0000003000307312 */ /* 0x000e620000301c00 */
[----:B0-----:R-:W-:Y:S02]  /*18f40*/  DMUL R10, R6, 0.015625 ;  /* 0x3f900000060a7828 */ /* 0x001fe40000000000 */
[----:B-1----:R-:W-:Y:S01]  /*18f50*/  DMUL R8, R62, R48 ;  /* 0x000000303e087228 */ /* 0x002fe20000000000 */
        /* <DEDUP_REMOVED lines=19> */
[----:B------:R-:W-:Y:S05]  /*19090*/  CALL.REL.NOINC `($__internal_0_$__cuda_sm20_div_rn_f64_full) ;  /* 0x0000002000b47944 */ /* 0x000fea0003c00000 */
[----:B------:R-:W-:-:S07]  /*190a0*/  MOV R9, R7 ;  /* 0x0000000700097202 */ /* 0x000fce0000000f00 */
.L_x_345:
[----:B------:R-:W-:Y:S05]  /*190b0*/  BSYNC.RECONVERGENT B5 ;  /* 0x0000000000057941 */ /* 0x000fea0003800200 */
.L_x_344:
[----:B------:R-:W0:Y:S01]  /*190c0*/  MUFU.RCP64H R11, 179 ;  /* 0x40666000000b7908 */ /* 0x000e220000001800 */
[----:B------:R-:W-:Y:S02]  /*190d0*/  HFMA2 R10, -RZ, RZ, 0, 5.9604644775390625e-08 ;  /* 0x00000001ff0a7431 */ /* 0x000fe400000001ff */
[----:B------:R-:W-:Y:S01]  /*190e0*/  IMAD.MOV.U32 R12, RZ, RZ, 0x0 ;  /* 0x00000000ff0c7424 */ /* 0x000fe200078e00ff */
[----:B------:R-:W-:Y:S01]  /*190f0*/  BSSY.RECONVERGENT B5, `(.L_x_346) ;  /* 0x000001a000057945 */ /* 0x000fe20003800200 */
[----:B------:R-:W-:-:S03]  /*19100*/  IMAD.MOV.U32 R13, RZ, RZ, 0x3ff00000 ;  /* 0x3ff00000ff0d7424 */ /* 0x000fc600078e00ff */
[----:B------:R-:W1:Y:S03]  /*19110*/  F2I.F64.TRUNC R64, R8 ;  /* 0x0000000800407311 */ /* 0x000e66000030d100 */
[----:B0-----:R-:W-:-:S05]  /*19120*/  DFMA R60, R10, -179, R12 ;  /* 0xc06660000a3c782b */ /* 0x001fca000000000c */
[----:B-1----:R-:W0:Y:S03]  /*19130*/  I2F.F64 R6, R64 ;  /* 0x0000004000067312 */ /* 0x002e260000201c00 */
[----:B------:R-:W-:-:S05]  /*19140*/  DFMA R62, R60, R60, R60 ;  /* 0x0000003c3c3e722b */ /* 0x000fca000000003c */
[----:B------:R-:W1:Y:S03]  /*19150*/  I2F.F64.S64 R60, R52 ;  /* 0x00000034003c7312 */ /* 0x000e660000301c00 */
[----:B------:R-:W-:Y:S02]  /*19160*/  DFMA R62, R10, R62, R10 ;  /* 0x0000003e0a3e722b */ /* 0x000fe4000000000a */
[----:B0-----:R-:W-:-:S06]  /*19170*/  DFMA R6, R6, -179, R48 ;  /* 0xc06660000606782b */ /* 0x001fcc0000000030 */
[----:B------:R-:W-:Y:S02]  /*19180*/  DFMA R12, R62, -179, R12 ;  /* 0xc06660003e0c782b */ /* 0x000fe4000000000c */
[----:B-1----:R-:W-:-:S06]  /*19190*/  DMUL R60, R6, R60 ;  /* 0x0000003c063c7228 */ /* 0x002fcc0000000000 */
        /* <DEDUP_REMOVED lines=15> */
.L_x_347:
[----:B------:R-:W-:Y:S05]  /*19290*/  BSYNC.RECONVERGENT B5 ;  /* 0x0000000000057941 */ /* 0x000fea0003800200 */
.L_x_346:
        /* <DEDUP_REMOVED lines=8> */
[----:B------:R-:W1:Y:S01]  /*19320*/  F2I.F64.TRUNC R8, R8 ;  /* 0x0000000800087311 */ /* 0x000e62000030d100 */
        /* <DEDUP_REMOVED lines=9> */
[----:B-1----:R-:W1:Y:S07]  /*193c0*/  I2F.F64 R10, R8 ;  /* 0x00000008000a7312 */ /* 0x002e6e0000201c00 */
[----:B0-----:R-:W-:Y:S01]  /*193d0*/  DMUL R6, R50, R48 ;  /* 0x0000003032067228 */ /* 0x001fe20000000000 */
[----:B------:R-:W-:-:S07]  /*193e0*/  FSETP.GEU.AND P1, PT, |R49|, 6.5827683646048100446e-37, PT ;  /* 0x036000003100780b */ /* 0x000fce0003f2e200 */
[----:B------:R-:W-:Y:S02]  /*193f0*/  DFMA R12, R6, -169, R48 ;  /* 0xc0652000060c782b */ /* 0x000fe40000000030 */
[----:B-1----:R-:W-:-:S06]  /*19400*/  DFMA R10, R10, -179, R60 ;  /* 0xc06660000a0a782b */ /* 0x002fcc000000003c */
[----:B------:R-:W-:Y:S01]  /*19410*/  DFMA R6, R50, R12, R6 ;  /* 0x0000000c3206722b */ /* 0x000fe20000000006 */
[----:B------:R0:W1:Y:S09]  /*19420*/  F2I.S64.F64.TRUNC R50, R10 ;  /* 0x0000000a00327311 */ /* 0x000072000030d900 */
        /* <DEDUP_REMOVED lines=10> */
.L_x_349:
[----:B------:R-:W-:Y:S05]  /*194d0*/  BSYNC.RECONVERGENT B5 ;  /* 0x0000000000057941 */ /* 0x000fea0003800200 */
.L_x_348:
[----:B------:R-:W0:Y:S01]  /*194e0*/  F2I.F64.TRUNC R6, R6 ;  /* 0x0000000600067311 */ /* 0x000e22000030d100 */
[----:B------:R-:W-:Y:S01]  /*194f0*/  MOV R12, 0x0 ;  /* 0x00000000000c7802 */ /* 0x000fe20000000f00 */
[----:B------:R-:W-:Y:S01]  /*19500*/  IMAD.MOV.U32 R13, RZ, RZ, 0x3ff00000 ;  /* 0x3ff00000ff0d7424 */ /* 0x000fe200078e00ff */
[----:B------:R-:W-:Y:S01]  /*19510*/  BSSY.RECONVERGENT B5, `(.L_x_350) ;  /* 0x000002d000057945 */ /* 0x000fe20003800200 */
[----:B------:R-:W-:Y:S02]  /*19520*/  IMAD.MOV.U32 R10, RZ, RZ, 0x1 ;  /* 0x00000001ff0a7424 */ /* 0x000fe400078e00ff */
[----:B------:R-:W-:Y:S02]  /*19530*/  IMAD R59, R59, R52, RZ ;  /* 0x000000343b3b7224 */ /* 0x000fe400078e02ff */
[----:B------:R-:W1:Y:S08]  /*19540*/  MUFU.RCP64H R11, 179 ;  /* 0x40666000000b7908 */ /* 0x000e700000001800 */
[----:B0-----:R-:W0:Y:S01]  /*19550*/  I2F.F64 R8, R6 ;  /* 0x0000000600087312 */ /* 0x001e220000201c00 */
[----:B-1----:R-:W-:-:S02]  /*19560*/  DFMA R60, R10, -179, R12 ;  /* 0xc06660000a3c782b */ /* 0x002fc4000000000c */
        /* <DEDUP_REMOVED lines=37> */
[----:B------:R-:W-:Y:S05]  /*197c0*/  CALL.REL.NOINC `($__internal_0_$__cuda_sm20_div_rn_f64_full) ;  /* 0x0000001800e87944 */ /* 0x000fea0003c00000 */
[----:B------:R-:W-:-:S07]  /*197d0*/  IMAD.MOV.U32 R9, RZ, RZ, R7 ;  /* 0x000000ffff097224 */ /* 0x000fce00078e0007 */
.L_x_351:
[----:B------:R-:W-:Y:S05]  /*197e0*/  BSYNC.RECONVERGENT B5 ;  /* 0x0000000000057941 */ /* 0x000fea0003800200 */
.L_x_350:
[----:B------:R-:W0:Y:S01]  /*197f0*/  MUFU.RCP64H R11, 179 ;  /* 0x40666000000b7908 */ /* 0x000e220000001800 */
[----:B------:R-:W-:Y:S01]  /*19800*/  IMAD.MOV.U32 R12, RZ, RZ, 0x0 ;  /* 0x00000000ff0c7424 */ /* 0x000fe200078e00ff */
[----:B------:R-:W-:Y:S01]  /*19810*/  MOV R13, 0x3ff00000 ;  /* 0x3ff00000000d7802 */ /* 0x000fe20000000f00 */
[----:B------:R-:W-:Y:S01]  /*19820*/  IMAD.MOV.U32 R10, RZ, RZ, 0x1 ;  /* 0x00000001ff0a7424 */ /* 0x000fe200078e00ff */
[----:B------:R-:W-:Y:S04]  /*19830*/  BSSY.RECONVERGENT B5, `(.L_x_352) ;  /* 0x0000019000057945 */ /* 0x000fe80003800200 */
[----:B------:R-:W1:Y:S01]  /*19840*/  F2I.F64.TRUNC R64, R8 ;  /* 0x0000000800407311 */ /* 0x000e62000030d100 */
[----:B0-----:R-:W-:-:S07]  /*19850*/  DFMA R60, R10, -179, R12 ;  /* 0xc06660000a3c782b */ /* 0x001fce000000000c */
[----:B-1----:R-:W0:Y:S01]  /*19860*/  I2F.F64 R6, R64 ;  /* 0x0000004000067312 */ /* 0x002e220000201c00 */
[----:B------:R-:W-:-:S07]  /*19870*/  DFMA R62, R60, R60, R60 ;  /* 0x0000003c3c3e722b */ /* 0x000fce000000003c */
[----:B------:R-:W1:Y:S01]  /*19880*/  I2F.F64.S64 R60, R50 ;  /* 0x00000032003c7312 */ /* 0x000e620000301c00 */
        /* <DEDUP_REMOVED lines=17> */
[----:B------:R-:W-:Y:S05]  /*199a0*/  CALL.REL.NOINC `($__internal_0_$__cuda_sm20_div_rn_f64_full) ;  /* 0x0000001800707944 */ /* 0x000fea0003c00000 */
[----:B------:R-:W-:-:S07]  /*199b0*/  MOV R9, R7 ;  /* 0x0000000700097202 */ /* 0x000fce0000000f00 */
.L_x_353:
[----:B------:R-:W-:Y:S05]  /*199c0*/  BSYNC.RECONVERGENT B5 ;  /* 0x0000000000057941 */ /* 0x000fea0003800200 */
.L_x_352:
[----:B------:R-:W0:Y:S01]  /*199d0*/  MUFU.RCP64H R11, 169 ;  /* 0x40652000000b7908 */ /* 0x000e220000001800 */
[----:B------:R-:W-:Y:S02]  /*199e0*/  HFMA2 R10, -RZ, RZ, 0, 5.9604644775390625e-08 ;  /* 0x00000001ff0a7431 */ /* 0x000fe400000001ff */
[----:B------:R-:W-:Y:S01]  /*199f0*/  IMAD.MOV.U32 R12, RZ, RZ, 0x0 ;  /* 0x00000000ff0c7424 */ /* 0x000fe200078e00ff */
[----:B------:R-:W-:Y:S01]  /*19a00*/  BSSY.RECONVERGENT B5, `(.L_x_354) ;  /* 0x0000020000057945 */ /* 0x000fe20003800200 */
[----:B------:R-:W-:Y:S02]  /*19a10*/  IMAD.MOV.U32 R13, RZ, RZ, 0x3ff00000 ;  /* 0x3ff00000ff0d7424 */ /* 0x000fe400078e00ff */
[----:B------:R-:W-:Y:S02]  /*19a20*/  IMAD.MOV.U32 R6, RZ, RZ, 0x1 ;  /* 0x00000001ff067424 */ /* 0x000fe400078e00ff */
[----:B------:R-:W-:Y:S01]  /*19a30*/  IMAD.MOV.U32 R7, RZ, RZ, 0x0 ;  /* 0x00000000ff077424 */ /* 0x000fe200078e00ff */
[----:B------:R-:W1:Y:S01]  /*19a40*/  F2I.F64.TRUNC R8, R8 ;  /* 0x0000000800087311 */ /* 0x000e62000030d100 */
        /* <DEDUP_REMOVED lines=21> */
[----:B------:R-:W-:Y:S01]  /*19ba0*/  MOV R7, R59 ;  /* 0x0000003b00077202 */ /* 0x000fe20000000f00 */
[----:B------:R-:W-:Y:S01]  /*19bb0*/  IMAD.MOV.U32 R66, RZ, RZ, RZ ;  /* 0x000000ffff427224 */ /* 0x000fe200078e00ff */
[----:B------:R-:W-:Y:S01]  /*19bc0*/  MOV R6, 0x19bf0 ;  /* 0x00019bf000067802 */ /* 0x000fe20000000f00 */
[----:B------:R-:W-:-:S07]  /*19bd0*/  IMAD.MOV.U32 R67, RZ, RZ, 0x40652000 ;  /* 0x40652000ff437424 */ /* 0x000fce00078e00ff */
[----:B------:R-:W-:Y:S05]  /*19be0*/  CALL.REL.NOINC `($__internal_0_$__cuda_sm20_div_rn_f64_full) ;  /* 0x0000001400e07944 */ /* 0x000fea0003c00000 */
[----:B------:R-:W-:-:S07]  /*19bf0*/  MOV R6, R8 ;  /* 0x0000000800067202 */ /* 0x000fce0000000f00 */
.L_x_355:
[----:B------:R-:W-:Y:S05]  /*19c00*/  BSYNC.RECONVERGENT B5 ;  /* 0x0000000000057941 */ /* 0x000fea0003800200 */
.L_x_354:
        /* <DEDUP_REMOVED lines=24> */
[----:B------:R-:W1:Y:S01]  /*19d90*/  I2F.F64.S64 R52, R52 ;  /* 0x0000003400347312 */ /* 0x000e620000301c00 */
[----:B0-----:R-:W-:Y:S02]  /*19da0*/  DMUL R10, R6, 0.015625 ;  /* 0x3f900000060a7828 */ /* 0x001fe40000000000 */
[----:B-1----:R-:W-:-:S08]  /*19db0*/  DMUL R8, R62, R52 ;  /* 0x000000343e087228 */ /* 0x002fd00000000000 */
        /* <DEDUP_REMOVED lines=19> */
[----:B------:R-:W-:Y:S05]  /*19ef0*/  CALL.REL.NOINC `($__internal_0_$__cuda_sm20_div_rn_f64_full) ;  /* 0x00000014001c7944 */ /* 0x000fea0003c00000 */
[----:B------:R-:W-:-:S07]  /*19f00*/  IMAD.MOV.U32 R9, RZ, RZ, R7 ;  /* 0x000000ffff097224 */ /* 0x000fce00078e0007 */
.L_x_357:
[----:B------:R-:W-:Y:S05]  /*19f10*/  BSYNC.RECONVERGENT B5 ;  /* 0x0000000000057941 */ /* 0x000fea0003800200 */
.L_x_356:
[----:B------:R-:W0:Y:S01]  /*19f20*/  MUFU.RCP64H R11, 179 ;  /* 0x40666000000b7908 */ /* 0x000e220000001800 */
[----:B------:R-:W-:Y:S01]  /*19f30*/  MOV R12, 0x0 ;  /* 0x00000000000c7802 */ /* 0x000fe20000000f00 */
[----:B------:R-:W-:Y:S01]  /*19f40*/  IMAD.MOV.U32 R13, RZ, RZ, 0x3ff00000 ;  /* 0x3ff00000ff0d7424 */ /* 0x000fe200078e00ff */
[----:B------:R-:W-:Y:S01]  /*19f50*/  BSSY.RECONVERGENT B5, `(.L_x_358) ;  /* 0x000001a000057945 */ /* 0x000fe20003800200 */
[----:B------:R-:W-:-:S04]  /*19f60*/  IMAD.MOV.U32 R10, RZ, RZ, 0x1 ;  /* 0x00000001ff0a7424 */ /* 0x000fc800078e00ff */
[----:B------:R-:W1:Y:S02]  /*19f70*/  F2I.F64.TRUNC R64, R8 ;  /* 0x0000000800407311 */ /* 0x000e64000030d100 */
[----:B0-----:R-:W-:-:S06]  /*19f80*/  DFMA R60, R10, -179, R12 ;  /* 0xc06660000a3c782b */ /* 0x001fcc000000000c */
[----:B-1----:R-:W0:Y:S02]  /*19f90*/  I2F.F64 R6, R64 ;  /* 0x0000004000067312 */ /* 0x002e240000201c00 */
[----:B------:R-:W-:-:S06]  /*19fa0*/  DFMA R62, R60, R60, R60 ;  /* 0x0000003c3c3e722b */ /* 0x000fcc000000003c */
[----:B------:R-:W1:Y:S02]  /*19fb0*/  I2F.F64.S64 R60, R48 ;  /* 0x00000030003c7312 */ /* 0x000e640000301c00 */
        /* <DEDUP_REMOVED lines=17> */
[----:B------:R-:W-:Y:S05]  /*1a0d0*/  CALL.REL.NOINC `($__internal_0_$__cuda_sm20_div_rn_f64_full) ;  /* 0x0000001000a47944 */ /* 0x000fea0003c00000 */
[----:B------:R-:W-:-:S07]  /*1a0e0*/  IMAD.MOV.U32 R9, RZ, RZ, R7 ;  /* 0x000000ffff097224 */ /* 0x000fce00078e0007 */
.L_x_359:
[----:B------:R-:W-:Y:S05]  /*1a0f0*/  BSYNC.RECONVERGENT B5 ;  /* 0x0000000000057941 */ /* 0x000fea0003800200 */
.L_x_358:
        /* <DEDUP_REMOVED lines=8> */
[----:B------:R-:W1:Y:S01]  /*1a180*/  F2I.F64.TRUNC R8, R8 ;  /* 0x0000000800087311 */ /* 0x000e62000030d100 */
        /* <DEDUP_REMOVED lines=26> */
.L_x_361:
[----:B------:R-:W-:Y:S05]  /*1a330*/  BSYNC.RECONVERGENT B5 ;  /* 0x0000000000057941 */ /* 0x000fea0003800200 */
.L_x_360:
[----:B------:R-:W0:Y:S01]  /*1a340*/  F2I.F64.TRUNC R6, R6 ;  /* 0x0000000600067311 */ /* 0x000e22000030d100 */
[----:B------:R-:W-:-:S04]  /*1a350*/  IADD3 R4, PT, PT, R4, 0x4, RZ ;  /* 0x0000000404047810 */ /* 0x000fc80007ffe0ff */
[----:B------:R-:W-:-:S03]  /*1a360*/  ISETP.NE.AND P1, PT, R4, 0x31, PT ;  /* 0x000000310400780c */ /* 0x000fc60003f25270 */
[----:B0-----:R-:W0:Y:S02]  /*1a370*/  I2F.F64 R8, R6 ;  /* 0x0000000600087312 */ /* 0x001e240000201c00 */
[----:B0-----:R-:W-:-:S06]  /*1a380*/  DFMA R8, R8, -169, R52 ;  /* 0xc06520000808782b */ /* 0x001fcc0000000034 */
[----:B------:R0:W1:Y:S02]  /*1a390*/  F2I.S64.F64.TRUNC R52, R8 ;  /* 0x0000000800347311 */ /* 0x000064000030d900 */
[C---:B0-----:R-:W-:Y:S02]  /*1a3a0*/  DADD R8, R54.reuse, R56 ;  /* 0x0000000036087229 */ /* 0x041fe40000000038 */
[----:B------:R-:W-:Y:S01]  /*1a3b0*/  DMUL R54, R54, 0.5 ;  /* 0x3fe0000036367828 */ /* 0x000fe20000000000 */
[-C--:B-1----:R-:W-:Y:S02]  /*1a3c0*/  IMAD R13, R59, R52.reuse, RZ ;  /* 0x000000343b0d7224 */ /* 0x082fe400078e02ff */
        /* <DEDUP_REMOVED lines=16> */
[----:B--2---:R-:W-:Y:S05]  /*1a4d0*/  @P0 BRA `(.L_x_363) ;  /* 0xffffffe000980947 */ /* 0x004fea000383ffff */
[----:B------:R-:W0:Y:S08]  /*1a4e0*/  LDC.64 R8, c[0x4][0x18] ;  /* 0x01000600ff087b82 */ /* 0x000e300000000a00 */
[----:B------:R-:W1:Y:S01]  /*1a4f0*/  LDC.64 R10, c[0x4][0x20] ;  /* 0x01000800ff0a7b82 */ /* 0x000e620000000a00 */
[----:B0-----:R0:W-:Y:S04]  /*1a500*/  STG.E.64 desc[UR4][R8.64], R54 ;  /* 0x0000003608007986 */ /* 0x0011e8000c101b04 */
[----:B-1----:R-:W2:Y:S03]  /*1a510*/  LDG.E.64 R6, desc[UR4][R10.64] ;  /* 0x000000040a067981 */ /* 0x002ea6000c1e1b00 */
[----:B------:R-:W1:Y:S01]  /*1a520*/  LDC.64 R52, c[0x4][0x10] ;  /* 0x01000400ff347b82 */ /* 0x000e620000000a00 */
[----:B------:R-:W-:Y:S01]  /*1a530*/  UMOV UR6, 0x40000000 ;  /* 0x4000000000067882 */ /* 0x000fe20000000000 */
[----:B------:R-:W-:Y:S01]  /*1a540*/  UMOV UR7, 0x415d32ec ;  /* 0x415d32ec00077882 */ /* 0x000fe20000000000 */
[----:B------:R-:W-:Y:S01]  /*1a550*/  UMOV UR8, 0xa0000000 ;  /* 0xa000000000087882 */ /* 0x000fe20000000000 */
[----:B------:R-:W-:-:S04]  /*1a560*/  UMOV UR9, 0x416fffff ;  /* 0x416fffff00097882 */ /* 0x000fc80000000000 */
[----:B0-----:R-:W0:Y:S08]  /*1a570*/  LDC.64 R54, c[0x4][RZ] ;  /* 0x01000000ff367b82 */ /* 0x001e300000000a00 */
[----:B------:R-:W3:Y:S01]  /*1a580*/  LDC.64 R56, c[0x4][0x8] ;  /* 0x01000200ff387b82 */ /* 0x000ee20000000a00 */
        /* <DEDUP_REMOVED lines=29> */
[----:B0-----:R1:W-:Y:S04]  /*1a760*/  STG.E.64 desc[UR4][R54.64], R10 ;  /* 0x0000000a36007986 */ /* 0x0013e8000c101b04 */
[----:B---3--:R1:W-:Y:S04]  /*1a770*/  STG.E.64 desc[UR4][R56.64], R12 ;  /* 0x0000000c38007986 */ /* 0x0083e8000c101b04 */
        /* <DEDUP_REMOVED lines=14> */
.L_x_370:
        /* <DEDUP_REMOVED lines=12> */
.L_x_369:
        /* <DEDUP_REMOVED lines=12> */
[----:B-1----:R-:W4:Y:S01]  /*1a9e0*/  LDG.E.64 R12, desc[UR4][R14.64+0x2288] ;  /* 0x002288040e0c7981 */ /* 0x002f22000c1e1b00 */
[----:B---3--:R-:W-:Y:S01]  /*1a9f0*/  VIADD R8, R8, 0xffffffff ;  /* 0xffffffff08087836 */ /* 0x008fe20000000000 */
[----:B------:R-:W-:-:S04]  /*1aa00*/  IADD3 R9, PT, PT, R9, -0x1, RZ ;  /* 0xffffffff09097810 */ /* 0x000fc80007ffe0ff */
[C---:B------:R-:W-:Y:S02]  /*1aa10*/  ISETP.NE.AND P0, PT, R8.reuse, RZ, PT ;  /* 0x000000ff0800720c */ /* 0x040fe40003f05270 */
[C---:B------:R-:W-:Y:S02]  /*1aa20*/  ISETP.NE.AND P1, PT, R9.reuse, RZ, PT ;  /* 0x000000ff0900720c */ /* 0x040fe40003f25270 */
[----:B------:R-:W-:Y:S02]  /*1aa30*/  SEL R54, R8, 0x61, P0 ;  /* 0x0000006108367807 */ /* 0x000fe40000000000 */
[----:B------:R-:W-:Y:S02]  /*1aa40*/  SEL R55, R9, 0x61, P1 ;  /* 0x0000006109377807 */ /* 0x000fe40000800000 */
[----:B------:R-:W3:Y:S04]  /*1aa50*/  LDG.E.64 R8, desc[UR4][R14.64+0x2268] ;  /* 0x002268040e087981 */ /* 0x000ee8000c1e1b00 */
[----:B------:R1:W-:Y:S04]  /*1aa60*/  STG.E.64 desc[UR4][R14.64+0x2260], R54 ;  /* 0x002260360e007986 */ /* 0x0003e8000c101b04 */
[----:B--2---:R-:W3:Y:S02]  /*1aa70*/  LDG.E.64 R10, desc[UR4][R50.64] ;  /* 0x00000004320a7981 */ /* 0x004ee4000c1e1b00 */
[----:B---3--:R-:W-:-:S08]  /*1aa80*/  DADD R8, R8, -R10 ;  /* 0x0000000008087229 */ /* 0x008fd0000000080a */
[----:B------:R-:W-:-:S14]  /*1aa90*/  DSETP.GEU.AND P0, PT, R8, RZ, PT ;  /* 0x000000ff0800722a */ /* 0x000fdc0003f0e000 */
[----:B------:R-:W2:Y:S01]  /*1aaa0*/  @!P0 LDC.64 R52, c[0x4][0x8] ;  /* 0x01000200ff348b82 */ /* 0x000ea20000000a00 */
[----:B------:R1:W-:Y:S04]  /*1aab0*/  STG.E.64 desc[UR4][R14.64+0x2268], R8 ;  /* 0x002268080e007986 */ /* 0x0003e8000c101b04 */
[----:B--2---:R-:W2:Y:S01]  /*1aac0*/  @!P0 LDG.E.64 R6, desc[UR4][R52.64] ;  /* 0x0000000434068981 */ /* 0x004ea2000c1e1b00 */
[----:B------:R-:W-:-:S04]  /*1aad0*/  VIADD R4, R4, 0x1 ;  /* 0x0000000104047836 */ /* 0x000fc80000000000 */
[----:B------:R-:W4:Y:S01]  /*1aae0*/  I2F.F64.U32 R10, R4 ;  /* 0x00000004000a7312 */ /* 0x000f220000201800 */
[----:B--2---:R-:W-:-:S07]  /*1aaf0*/  @!P0 DADD R6, R8, R6 ;  /* 0x0000000008068229 */ /* 0x004fce0000000006 */
[----:B------:R1:W-:Y:S01]  /*1ab00*/  @!P0 STG.E.64 desc[UR4][R14.64+0x2268], R6 ;  /* 0x002268060e008986 */ /* 0x0003e2000c101b04 */
[----:B----4-:R-:W-:-:S14]  /*1ab10*/  DSETP.GE.AND P0, PT, R12, R10, PT ;  /* 0x0000000a0c00722a */ /* 0x010fdc0003f06000 */
[----:B-1----:R-:W-:Y:S05]  /*1ab20*/  @P0 BRA `(.L_x_369) ;  /* 0xfffffffc007c0947 */ /* 0x002fea000383ffff */
[----:B------:R-:W-:Y:S05]  /*1ab30*/  BSYNC.RECONVERGENT B6 ;  /* 0x0000000000067941 */ /* 0x000fea0003800200 */
.L_x_368:
[----:B------:R1:W5:Y:S01]  /*1ab40*/  LDG.E.64 R48, desc[UR4][R14.64+0x2290] ;  /* 0x002290040e307981 */ /* 0x000362000c1e1b00 */
[----:B------:R-:W-:Y:S01]  /*1ab50*/  MOV R6, R12 ;  /* 0x0000000c00067202 */ /* 0x000fe20000000f00 */
[----:B------:R-:W-:-:S07]  /*1ab60*/  IMAD.MOV.U32 R7, RZ, RZ, R13 ;  /* 0x000000ffff077224 */ /* 0x000fce00078e000d */
.L_x_367:
[----:B------:R-:W-:Y:S05]  /*1ab70*/  BSYNC.RECONVERGENT B5 ;  /* 0x0000000000057941 */ /* 0x000fea0003800200 */
.L_x_366:
[----:B------:R-:W-:Y:S01]  /*1ab80*/  IADD3 R3, PT, PT, R3, 0x1, RZ ;  /* 0x0000000103037810 */ /* 0x000fe20007ffe0ff */
[----:B-----5:R-:W-:-:S03]  /*1ab90*/  DADD R10, R48, 1 ;  /* 0x3ff00000300a7429 */ /* 0x020fc60000000000 */
[----:B------:R-:W2:Y:S05]  /*1aba0*/  I2F.F64.U32 R8, R3 ;  /* 0x0000000300087312 */ /* 0x000eaa0000201800 */
[----:B--2---:R-:W-:-:S14]  /*1abb0*/  DSETP.GE.AND P0, PT, R10, R8, PT ;  /* 0x000000080a00722a */ /* 0x004fdc0003f06000 */
[----:B------:R-:W-:Y:S05]  /*1abc0*/  @P0 BRA `(.L_x_370) ;  /* 0xfffffffc00240947 */ /* 0x000fea000383ffff */
.L_x_365:
[----:B------:R-:W-:Y:S05]  /*1abd0*/  BSYNC.RECONVERGENT B1 ;  /* 0x0000000000017941 */ /* 0x000fea0003800200 */
.L_x_364:
[----:B------:R-:W2:Y:S02]  /*1abe0*/  LDG.E R3, desc[UR4][R14.64+0x2274] ;  /* 0x002274040e037981 */ /* 0x000ea4000c1e1900 */
[----:B--2---:R-:W-:-:S13]  /*1abf0*/  ISETP.NE.AND P0, PT, R3, 0x1, PT ;  /* 0x000000010300780c */ /* 0x004fda0003f05270 */
[----:B------:R2:W-:Y:S01]  /*1ac00*/  @!P0 STG.E desc[UR4][R14.64+0x2274], RZ ;  /* 0x002274ff0e008986 */ /* 0x0005e2000c101904 */
[----:B------:R-:W-:Y:S05]  /*1ac10*/  @!P0 BREAK.RELIABLE B3 ;  /* 0x0000000000038942 */ /* 0x000fea0003800100 */
[----:B------:R-:W-:Y:S01]  /*1ac20*/  @!P0 IMAD.MOV.U32 R3, RZ, RZ, 0x1 ;  /* 0x00000001ff038424 */ /* 0x000fe200078e00ff */
[----:B------:R-:W-:Y:S06]  /*1ac30*/  @!P0 BRA `(.L_x_371) ;  /* 0x0000000400208947 */ /* 0x000fec0003800000 */
.L_x_333:
[----:B------:R-:W-:Y:S05]  /*1ac40*/  BSYNC.RELIABLE B3 ;  /* 0x0000000000037941 */ /* 0x000fea0003800100 */
.L_x_332:
[----:B------:R-:W-:Y:S01]  /*1ac50*/  MOV R3, 0x1 ;  /* 0x0000000100037802 */ /* 0x000fe20000000f00 */
[----:B------:R-:W-:Y:S01]  /*1ac60*/  BSSY.RECONVERGENT B1, `(.L_x_372) ;  /* 0x0000038000017945 */ /* 0x000fe20003800200 */
[----:B------:R-:W-:-:S03]  /*1ac70*/  ISETP.GE.AND P0, PT, R5, 0x1, PT ;  /* 0x000000010500780c */ /* 0x000fc60003f06270 */
[----:B------:R3:W-:Y:S10]  /*1ac80*/  STG.E desc[UR4][R14.64+0x2258], R3 ;  /* 0x002258030e007986 */ /* 0x0007f4000c101904 */
[----:B------:R-:W-:Y:S05]  /*1ac90*/  @!P0 BRA `(.L_x_373) ;  /* 0x0000000000d08947 */ /* 0x000fea0003800000 */
[----:B------:R-:W4:Y:S08]  /*1aca0*/  LDC.64 R4, c[0x4][0x20] ;  /* 0x01000800ff047b82 */ /* 0x000f300000000a00 */
[----:B------:R-:W0:Y:S02]  /*1acb0*/  LDC.64 R6, c[0x4][RZ] ;  /* 0x01000000ff067b82 */ /* 0x000e240000000a00 */
.L_x_374:
[----:B------:R-:W5:Y:S04]  /*1acc0*/  LDG.E.64 R8, desc[UR4][R14.64+0x2260] ;  /* 0x002260040e087981 */ /* 0x000f68000c1e1b00 */
[----:B----4-:R-:W4:Y:S01]  /*1acd0*/  LDG.E.64 R48, desc[UR4][R4.64] ;  /* 0x0000000404307981 */ /* 0x010f22000c1e1b00 */
[----:B-----5:R-:W-:-:S04]  /*1ace0*/  IMAD.WIDE R12, R9, 0x8, R14 ;  /* 0x00000008090c7825 */ /* 0x020fc800078e020e */
[----:B------:R-:W-:Y:S02]  /*1acf0*/  IMAD.WIDE R8, R8, 0x8, R14 ;  /* 0x0000000808087825 */ /* 0x000fe400078e020e */
[----:B------:R-:W5:Y:S04]  /*1ad00*/  LDG.E.64 R12, desc[UR4][R12.64+0x1f48] ;  /* 0x001f48040c0c7981 */ /* 0x000f68000c1e1b00 */
[----:B------:R-:W5:Y:S02]  /*1ad10*/  LDG.E.64 R10, desc[UR4][R8.64+0x1f48] ;  /* 0x001f4804080a7981 */ /* 0x000f64000c1e1b00 */
[----:B-----5:R-:W-:-:S08]  /*1ad20*/  DADD R10, R10, -R12 ;  /* 0x000000000a0a7229 */ /* 0x020fd0000000080c */
[C---:B----4-:R-:W-:Y:S02]  /*1ad30*/  DADD R48, R10.reuse, R48 ;  /* 0x000000000a307229 */ /* 0x050fe40000000030 */
[----:B------:R-:W-:-:S08]  /*1ad40*/  DSETP.GEU.AND P0, PT, R10, RZ, PT ;  /* 0x000000ff0a00722a */ /* 0x000fd00003f0e000 */
[----:B------:R-:W-:Y:S02]  /*1ad50*/  FSEL R10, R48, R10, !P0 ;  /* 0x0000000a300a7208 */ /* 0x000fe40004000000 */
[----:B------:R-:W-:-:S05]  /*1ad60*/  FSEL R11, R49, R11, !P0 ;  /* 0x0000000b310b7208 */ /* 0x000fca0004000000 */
[----:B------:R4:W-:Y:S04]  /*1ad70*/  STG.E.64 desc[UR4][R8.64+0x1f48], R10 ;  /* 0x001f480a08007986 */ /* 0x0009e8000c101b04 */
[----:B------:R-:W5:Y:S04]  /*1ad80*/  LDG.E.64 R48, desc[UR4][R14.64+0x2260] ;  /* 0x002260040e307981 */ /* 0x000f68000c1e1b00 */
[----:B------:R-:W2:Y:S04]  /*1ad90*/  LDG.E.64 R12, desc[UR4][R14.64+0x2268] ;  /* 0x002268040e0c7981 */ /* 0x000ea8000c1e1b00 */
[----:B---3--:R-:W3:Y:S01]  /*1ada0*/  LDG.E R3, desc[UR4][R14.64+0x2258] ;  /* 0x002258040e037981 */ /* 0x008ee2000c1e1900 */
[----:B-----5:R-:W-:Y:S01]  /*1adb0*/  VIADD R48, R48, 0xffffffff ;  /* 0xffffffff30307836 */ /* 0x020fe20000000000 */
[----:B------:R-:W-:-:S04]  /*1adc0*/  IADD3 R49, PT, PT, R49, -0x1, RZ ;  /* 0xffffffff31317810 */ /* 0x000fc80007ffe0ff */
[C---:B------:R-:W-:Y:S02]  /*1add0*/  ISETP.NE.AND P0, PT, R48.reuse, RZ, PT ;  /* 0x000000ff3000720c */ /* 0x040fe40003f05270 */
[C---:B------:R-:W-:Y:S02]  /*1ade0*/  ISETP.NE.AND P1, PT, R49.reuse, RZ, PT ;  /* 0x000000ff3100720c */ /* 0x040fe40003f25270 */
[----:B------:R-:W-:Y:S02]  /*1adf0*/  SEL R50, R48, 0x61, P0 ;  /* 0x0000006130327807 */ /* 0x000fe40000000000 */
[----:B------:R-:W-:-:S05]  /*1ae00*/  SEL R51, R49, 0x61, P1 ;  /* 0x0000006131337807 */ /* 0x000fca0000800000 */
[----:B------:R-:W-:Y:S04]  /*1ae10*/  STG.E.64 desc[UR4][R14.64+0x2260], R50 ;  /* 0x002260320e007986 */ /* 0x000fe8000c101b04 */
[----:B0-----:R-:W2:Y:S02]  /*1ae20*/  LDG.E.64 R48, desc[UR4][R6.64] ;  /* 0x0000000406307981 */ /* 0x001ea4000c1e1b00 */
[----:B--2---:R-:W-:-:S08]  /*1ae30*/  DADD R12, R12, -R48 ;  /* 0x000000000c0c7229 */ /* 0x004fd00000000830 */
[----:B------:R-:W-:-:S14]  /*1ae40*/  DSETP.GEU.AND P0, PT, R12, RZ, PT ;  /* 0x000000ff0c00722a */ /* 0x000fdc0003f0e000 */
[----:B------:R-:W4:Y:S01]  /*1ae50*/  @!P0 LDC.64 R48, c[0x4][0x8] ;  /* 0x01000200ff308b82 */ /* 0x000f220000000a00 */
[----:B------:R0:W-:Y:S04]  /*1ae60*/  STG.E.64 desc[UR4][R14.64+0x2268], R12 ;  /* 0x0022680c0e007986 */ /* 0x0001e8000c101b04 */
[----:B----4-:R-:W0:Y:S02]  /*1ae70*/  @!P0 LDG.E.64 R8, desc[UR4][R48.64] ;  /* 0x0000000430088981 */ /* 0x010e24000c1e1b00 */
[----:B0-----:R-:W-:-:S07]  /*1ae80*/  @!P0 DADD R12, R12, R8 ;  /* 0x000000000c0c8229 */ /* 0x001fce0000000008 */
        /* <DEDUP_REMOVED lines=21> */
.L_x_373:
[----:B------:R-:W-:Y:S05]  /*1afe0*/  BSYNC.RECONVERGENT B1 ;  /* 0x0000000000017941 */ /* 0x000fea0003800200 */
.L_x_372:
[----:B------:R-:W4:Y:S01]  /*1aff0*/  LDG.E.64 R4, desc[UR4][R14.64+0x2288] ;  /* 0x002288040e047981 */ /* 0x000f22000c1e1b00 */
[----:B---3--:R-:W-:Y:S01]  /*1b000*/  MOV R3, 0x1 ;  /* 0x0000000100037802 */ /* 0x008fe20000000f00 */
[----:B----4-:R-:W-:-:S07]  /*1b010*/  DADD R4, R46, R4 ;  /* 0x000000002e047229 */ /* 0x010fce0000000004 */
[----:B------:R3:W-:Y:S01]  /*1b020*/  STG.E.64 desc[UR4][R14.64+0x2288], R4 ;  /* 0x002288040e007986 */ /* 0x0007e2000c101b04 */
[----:B------:R-:W-:-:S14]  /*1b030*/  DSETP.GE.AND P0, PT, R4, 1.00000000000000000000e+09, PT ;  /* 0x41cdcd650400742a */ /* 0x000fdc0003f06000 */
[----:B---3--:R-:W-:Y:S05]  /*1b040*/  @!P0 BRA `(.L_x_371) ;  /* 0x00000000001c8947 */ /* 0x008fea0003800000 */
[----:B------:R-:W3:Y:S01]  /*1b050*/  LDG.E.64 R6, desc[UR4][R14.64+0x2290] ;  /* 0x002290040e067981 */ /* 0x000ee2000c1e1b00 */
[----:B------:R-:W-:-:S07]  /*1b060*/  DADD R4, R4, -1.00000000000000000000e+09 ;  /* 0xc1cdcd6504047429 */ /* 0x000fce0000000000 */
[----:B------:R4:W-:Y:S01]  /*1b070*/  STG.E.64 desc[UR4][R14.64+0x2288], R4 ;  /* 0x002288040e007986 */ /* 0x0009e2000c101b04 */
[----:B---3--:R-:W-:-:S07]  /*1b080*/  DADD R6, R6, 1 ;  /* 0x3ff0000006067429 */ /* 0x008fce0000000000 */
[----:B------:R4:W-:Y:S01]  /*1b090*/  STG.E.64 desc[UR4][R14.64+0x2290], R6 ;  /* 0x002290060e007986 */ /* 0x0009e2000c101b04 */
[----:B------:R-:W-:Y:S05]  /*1b0a0*/  BRA `(.L_x_371) ;  /* 0x0000000000047947 */ /* 0x000fea0003800000 */
.L_x_331:
[----:B------:R-:W-:-:S07]  /*1b0b0*/  VIADD R3, R4, 0x1 ;  /* 0x0000000104037836 */ /* 0x000fce0000000000 */
.L_x_371:
[----:B------:R-:W-:Y:S05]  /*1b0c0*/  BSYNC.RECONVERGENT B4 ;  /* 0x0000000000047941 */ /* 0x000fea0003800200 */
.L_x_330:
[----:B------:R3:W-:Y:S01]  /*1b0d0*/  STG.E desc[UR4][R14.64+0x2258], R3 ;  /* 0x002258030e007986 */ /* 0x0007e2000c101904 */
[----:B------:R-:W0:Y:S03]  /*1b0e0*/  LDC.64 R10, c[0x0][0x3c0] ;  /* 0x0000f000ff0a7b82 */ /* 0x000e260000000a00 */
[----:B----4-:R-:W4:Y:S05]  /*1b0f0*/  LDG.E.64 R6, desc[UR4][R44.64] ;  /* 0x000000042c067981 */ /* 0x010f2a000c1e1b00 */
[----:B------:R-:W1:Y:S01]  /*1b100*/  LDC.64 R8, c[0x0][0x448] ;  /* 0x00011200ff087b82 */ /* 0x000e620000000a00 */
[----:B0-----:R-:W2:Y:S01]  /*1b110*/  LDG.E.64 R66, desc[UR4][R10.64] ;  /* 0x000000040a427981 */ /* 0x001ea2000c1e1b00 */
[----:B------:R-:W-:-:S06]  /*1b120*/  IMAD.WIDE R4, R3, 0x8, R14 ;  /* 0x0000000803047825 */ /* 0x000fcc00078e020e */
[----:B------:R-:W5:Y:S01]  /*1b130*/  LDG.E.64 R4, desc[UR4][R4.64] ;  /* 0x0000000404047981 */ /* 0x000f62000c1e1b00 */
[----:B----4-:R-:W1:Y:S02]  /*1b140*/  F2I.F64.TRUNC R7, R6 ;  /* 0x0000000600077311 */ /* 0x010e64000030d100 */
[----:B-1----:R-:W-:-:S05]  /*1b150*/  IMAD.WIDE R8, R7, 0x8, R8 ;  /* 0x0000000807087825 */ /* 0x002fca00078e0208 */
[----:B------:R-:W4:Y:S01]  /*1b160*/  LDG.E.64 R6, desc[UR4][R8.64] ;  /* 0x0000000408067981 */ /* 0x000f22000c1e1b00 */
[----:B--2---:R-:W0:Y:S01]  /*1b170*/  MUFU.RCP64H R13, R67 ;  /* 0x00000043000d7308 */ /* 0x004e220000001800 */
[----:B------:R-:W-:-:S06]  /*1b180*/  HFMA2 R12, -RZ, RZ, 0, 5.9604644775390625e-08 ;  /* 0x00000001ff0c7431 */ /* 0x000fcc00000001ff */
[----:B0-----:R-:W-:-:S08]  /*1b190*/  DFMA R46, -R66, R12, 1 ;  /* 0x3ff00000422e742b */ /* 0x001fd0000000010c */
[----:B------:R-:W-:-:S08]  /*1b1a0*/  DFMA R46, R46, R46, R46 ;  /* 0x0000002e2e2e722b */ /* 0x000fd0000000002e */
[----:B------:R-:W-:-:S08]  /*1b1b0*/  DFMA R46, R12, R46, R12 ;  /* 0x0000002e0c2e722b */ /* 0x000fd0000000000c */
[----:B------:R-:W-:-:S08]  /*1b1c0*/  DFMA R10, -R66, R46, 1 ;  /* 0x3ff00000420a742b */ /* 0x000fd0000000012e */
[----:B------:R-:W-:Y:S01]  /*1b1d0*/  DFMA R10, R46, R10, R46 ;  /* 0x0000000a2e0a722b */ /* 0x000fe2000000002e */
[----:B------:R-:W-:Y:S07]  /*1b1e0*/  BSSY.RECONVERGENT B3, `(.L_x_375) ;  /* 0x000000c000037945 */ /* 0x000fee0003800200 */
[----:B----4-:R-:W-:-:S08]  /*1b1f0*/  DMUL R12, R6, R10 ;  /* 0x0000000a060c7228 */ /* 0x010fd00000000000 */
[----:B------:R-:W-:-:S08]  /*1b200*/  DFMA R8, -R66, R12, R6 ;  /* 0x0000000c4208722b */ /* 0x000fd00000000106 */
[----:B------:R-:W-:Y:S01]  /*1b210*/  DFMA R8, R10, R8, R12 ;  /* 0x000000080a08722b */ /* 0x000fe2000000000c */
[----:B------:R-:W-:-:S09]  /*1b220*/  FSETP.GEU.AND P1, PT, |R7|, 6.5827683646048100446e-37, PT ;  /* 0x036000000700780b */ /* 0x000fd20003f2e200 */
[----:B------:R-:W-:-:S05]  /*1b230*/  FFMA R10, RZ, R67, R9 ;  /* 0x00000043ff0a7223 */ /* 0x000fca0000000009 */
[----:B------:R-:W-:-:S13]  /*1b240*/  FSETP.GT.AND P0, PT, |R10|, 1.469367938527859385e-39, PT ;  /* 0x001000000a00780b */ /* 0x000fda0003f04200 */
[----:B---3--:R-:W-:Y:S05]  /*1b250*/  @P0 BRA P1, `(.L_x_376) ;  /* 0x0000000000100947 */ /* 0x008fea0000800000 */
[----:B------:R-:W-:Y:S01]  /*1b260*/  IMAD.MOV.U32 R8, RZ, RZ, R6 ;  /* 0x000000ffff087224 */ /* 0x000fe200078e0006 */
[----:B------:R-:W-:-:S07]  /*1b270*/  MOV R6, 0x1b290 ;  /* 0x0001b29000067802 */ /* 0x000fce0000000f00 */
[----:B-----5:R-:W-:Y:S05]  /*1b280*/  CALL.REL.NOINC `($__internal_0_$__cuda_sm20_div_rn_f64_full) ;  /* 0x0000000000387944 */ /* 0x020fea0003c00000 */
[----:B------:R-:W-:-:S07]  /*1b290*/  MOV R9, R7 ;  /* 0x0000000700097202 */ /* 0x000fce0000000f00 */
.L_x_376:
[----:B------:R-:W-:Y:S05]  /*1b2a0*/  BSYNC.RECONVERGENT B3 ;  /* 0x0000000000037941 */ /* 0x000fea0003800200 */
.L_x_375:
[----:B-----5:R-:W-:Y:S01]  /*1b2b0*/  DSETP.GEU.AND P0, PT, R4, R8, PT ;  /* 0x000000080400722a */ /* 0x020fe20003f0e000 */
[----:B------:R-:W-:-:S13]  /*1b2c0*/  VIADD R0, R0, 0x2 ;  /* 0x0000000200007836 */ /* 0x000fda0000000000 */
[----:B------:R-:W-:Y:S05]  /*1b2d0*/  @P0 BRA `(.L_x_377) ;  /* 0xfffffefc00dc0947 */ /* 0x000fea000383ffff */
[----:B------:R-:W-:Y:S05]  /*1b2e0*/  BSYNC.RECONVERGENT B2 ;  /* 0x0000000000027941 */ /* 0x000fea0003800200 */
.L_x_152:
[----:B------:R-:W-:Y:S05]  /*1b2f0*/  WARPSYNC.ALL ;  /* 0x0000000000007948 */ /* 0x000fea0003800000 */
[----:B------:R-:W0:Y:S01]  /*1b300*/  LDC.64 R4, c[0x0][0x3d0] ;  /* 0x0000f400ff047b82 */ /* 0x000e220000000a00 */
[----:B------:R-:W2:Y:S01]  /*1b310*/  LDG.E.64 R18, desc[UR4][R18.64] ;  /* 0x0000000412127981 */ /* 0x000ea2000c1e1b00 */
[----:B0-----:R-:W-:-:S05]  /*1b320*/  IMAD.WIDE R2, R2, 0x8, R4 ;  /* 0x0000000802027825 */ /* 0x001fca00078e0204 */
[----:B------:R-:W2:Y:S02]  /*1b330*/  LDG.E.64 R4, desc[UR4][R2.64] ;  /* 0x0000000402047981 */ /* 0x000ea4000c1e1b00 */
[----:B--2---:R-:W-:-:S07]  /*1b340*/  DADD R4, R18, R4 ;  /* 0x0000000012047229 */ /* 0x004fce0000000004 */
[----:B------:R-:W-:Y:S01]  /*1b350*/  STG.E.64 desc[UR4][R2.64], R4 ;  /* 0x0000000402007986 */ /* 0x000fe2000c101b04 */
[----:B------:R-:W-:Y:S05]  /*1b360*/  EXIT ;  /* 0x000000000000794d */ /* 0x000fea0003800000 */
        .weak           $__internal_0_$__cuda_sm20_div_rn_f64_full
        .type           $__internal_0_$__cuda_sm20_div_rn_f64_full,@function
        .size           $__internal_0_$__cuda_sm20_div_rn_f64_full,($__internal_1_$__cuda_sm20_dsqrt_rn_f64_mediumpath_v1 - $__internal_0_$__cuda_sm20_div_rn_f64_full)
$__internal_0_$__cuda_sm20_div_rn_f64_full:
[C---:B------:R-:W-:Y:S01]  /*1b370*/  FSETP.GEU.AND P0, PT, |R67|.reuse, 1.469367938527859385e-39, PT ;  /* 0x001000004300780b */ /* 0x040fe20003f0e200 */
[----:B------:R-:W-:Y:S01]  /*1b380*/  IMAD.MOV.U32 R82, RZ, RZ, 0x1 ;  /* 0x00000001ff527424 */ /* 0x000fe200078e00ff */
[----:B------:R-:W-:Y:S01]  /*1b390*/  LOP3.LUT R64, R67, 0x800fffff, RZ, 0xc0, !PT ;  /* 0x800fffff43407812 */ /* 0x000fe200078ec0ff */
[----:B------:R-:W-:Y:S01]  /*1b3a0*/  IMAD.MOV.U32 R76, RZ, RZ, R8 ;  /* 0x000000ffff4c7224 */ /* 0x000fe200078e0008 */
[----:B------:R-:W-:Y:S01]  /*1b3b0*/  MOV R77, R7 ;  /* 0x00000007004d7202 */ /* 0x000fe20000000f00 */
[----:B------:R-:W-:Y:S01]  /*1b3c0*/  BSSY.RECONVERGENT B1, `(.L_x_378) ;  /* 0x0000059000017945 */ /* 0x000fe20003800200 */
[----:B------:R-:W-:Y:S01]  /*1b3d0*/  LOP3.LUT R65, R64, 0x3ff00000, RZ, 0xfc, !PT ;  /* 0x3ff0000040417812 */ /* 0x000fe200078efcff */
[----:B------:R-:W-:Y:S01]  /*1b3e0*/  IMAD.MOV.U32 R78, RZ, RZ, R76 ;  /* 0x000000ffff4e7224 */ /* 0x000fe200078e004c */
[----:B------:R-:W-:Y:S02]  /*1b3f0*/  MOV R64, R66 ;  /* 0x0000004200407202 */ /* 0x000fe40000000f00 */
[----:B------:R-:W-:-:S02]  /*1b400*/  FSETP.GEU.AND P2, PT, |R77|, 1.469367938527859385e-39, PT ;  /* 0x001000004d00780b */ /* 0x000fc40003f4e200 */
[----:B------:R-:W-:Y:S01]  /*1b410*/  LOP3.LUT R7, R77, 0x7ff00000, RZ, 0xc0, !PT ;  /* 0x7ff000004d077812 */ /* 0x000fe200078ec0ff */
[----:B------:R-:W-:Y:S01]  /*1b420*/  @!P0 DMUL R64, R66, 8.98846567431157953865e+307 ;  /* 0x7fe0000042408828 */ /* 0x000fe20000000000 */
[----:B------:R-:W-:-:S04]  /*1b430*/  LOP3.LUT R10, R67, 0x7ff00000, RZ, 0xc0, !PT ;  /* 0x7ff00000430a7812 */ /* 0x000fc800078ec0ff */
[----:B------:R-:W-:Y:S01]  /*1b440*/  ISETP.GE.U32.AND P1, PT, R7, R10, PT ;  /* 0x0000000a0700720c */ /* 0x000fe20003f26070 */
[----:B------:R-:W0:Y:S04]  /*1b450*/  MUFU.RCP64H R83, R65 ;  /* 0x0000004100537308 */ /* 0x000e280000001800 */
[----:B------:R-:W-:Y:S02]  /*1b460*/  @!P2 LOP3.LUT R8, R67, 0x7ff00000, RZ, 0xc0, !PT ;  /* 0x7ff000004308a812 */ /* 0x000fe400078ec0ff */
[----:B------:R-:W-:Y:S02]  /*1b470*/  @!P2 MOV R80, RZ ;  /* 0x000000ff0050a202 */ /* 0x000fe40000000f00 */
[----:B------:R-:W-:Y:S02]  /*1b480*/  @!P2 ISETP.GE.U32.AND P3, PT, R7, R8, PT ;  /* 0x000000080700a20c */ /* 0x000fe40003f66070 */
[----:B------:R-:W-:-:S02]  /*1b490*/  MOV R8, 0x1ca00000 ;  /* 0x1ca0000000087802 */ /* 0x000fc40000000f00 */
[----:B------:R-:W-:Y:S02]  /*1b4a0*/  @!P0 LOP3.LUT R10, R65, 0x7ff00000, RZ, 0xc0, !PT ;  /* 0x7ff00000410a8812 */ /* 0x000fe400078ec0ff */
[C---:B------:R-:W-:Y:S02]  /*1b4b0*/  @!P2 SEL R9, R8.reuse, 0x63400000, !P3 ;  /* 0x634000000809a807 */ /* 0x040fe40005800000 */
[----:B------:R-:W-:Y:S01]  /*1b4c0*/  SEL R11, R8, 0x63400000, !P1 ;  /* 0x63400000080b7807 */ /* 0x000fe20004800000 */
[----:B0-----:R-:W-:Y:S01]  /*1b4d0*/  DFMA R12, R82, -R64, 1 ;  /* 0x3ff00000520c742b */ /* 0x001fe20000000840 */
[--C-:B------:R-:W-:Y:S02]  /*1b4e0*/  @!P2 LOP3.LUT R9, R9, 0x80000000, R77.reuse, 0xf8, !PT ;  /* 0x800000000909a812 */ /* 0x100fe400078ef84d */
[----:B------:R-:W-:Y:S02]  /*1b4f0*/  LOP3.LUT R79, R11, 0x800fffff, R77, 0xf8, !PT ;  /* 0x800fffff0b4f7812 */ /* 0x000fe400078ef84d */
[----:B------:R-:W-:Y:S01]  /*1b500*/  @!P2 LOP3.LUT R81, R9, 0x100000, RZ, 0xfc, !PT ;  /* 0x001000000951a812 */ /* 0x000fe200078efcff */
[----:B------:R-:W-:-:S02]  /*1b510*/  IMAD.MOV.U32 R9, RZ, RZ, R7 ;  /* 0x000000ffff097224 */ /* 0x000fc400078e0007 */
[----:B------:R-:W-:-:S03]  /*1b520*/  DFMA R12, R12, R12, R12 ;  /* 0x0000000c0c0c722b */ /* 0x000fc6000000000c */
[----:B------:R-:W-:-:S05]  /*1b530*/  @!P2 DFMA R78, R78, 2, -R80 ;  /* 0x400000004e4ea82b */ /* 0x000fca0000000850 */
[----:B------:R-:W-:-:S05]  /*1b540*/  DFMA R82, R82, R12, R82 ;  /* 0x0000000c5252722b */ /* 0x000fca0000000052 */
[----:B------:R-:W-:-:S03]  /*1b550*/  @!P2 LOP3.LUT R9, R79, 0x7ff00000, RZ, 0xc0, !PT ;  /* 0x7ff000004f09a812 */ /* 0x000fc600078ec0ff */
[----:B------:R-:W-:Y:S01]  /*1b560*/  DFMA R12, R82, -R64, 1 ;  /* 0x3ff00000520c742b */ /* 0x000fe20000000840 */
[----:B------:R-:W-:-:S04]  /*1b570*/  IADD3 R11, PT, PT, R9, -0x1, RZ ;  /* 0xffffffff090b7810 */ /* 0x000fc80007ffe0ff */
[----:B------:R-:W-:-:S03]  /*1b580*/  ISETP.GT.U32.AND P0, PT, R11, 0x7feffffe, PT ;  /* 0x7feffffe0b00780c */ /* 0x000fc60003f04070 */
[----:B------:R-:W-:Y:S01]  /*1b590*/  DFMA R82, R82, R12, R82 ;  /* 0x0000000c5252722b */ /* 0x000fe20000000052 */
[----:B------:R-:W-:-:S05]  /*1b5a0*/  VIADD R12, R10, 0xffffffff ;  /* 0xffffffff0a0c7836 */ /* 0x000fca0000000000 */
[----:B------:R-:W-:Y:S02]  /*1b5b0*/  ISETP.GT.U32.OR P0, PT, R12, 0x7feffffe, P0 ;  /* 0x7feffffe0c00780c */ /* 0x000fe40000704470 */
[----:B------:R-:W-:-:S08]  /*1b5c0*/  DMUL R80, R82, R78 ;  /* 0x0000004e52507228 */ /* 0x000fd00000000000 */
[----:B------:R-:W-:-:S08]  /*1b5d0*/  DFMA R84, R80, -R64, R78 ;  /* 0x800000405054722b */ /* 0x000fd0000000004e */
[----:B------:R-:W-:Y:S01]  /*1b5e0*/  DFMA R12, R82, R84, R80 ;  /* 0x00000054520c722b */ /* 0x000fe20000000050 */
[----:B------:R-:W-:Y:S10]  /*1b5f0*/  @P0 BRA `(.L_x_379) ;  /* 0x0000000000740947 */ /* 0x000ff40003800000 */
[----:B------:R-:W-:-:S04]  /*1b600*/  LOP3.LUT R10, R67, 0x7ff00000, RZ, 0xc0, !PT ;  /* 0x7ff00000430a7812 */ /* 0x000fc800078ec0ff */
[CC--:B------:R-:W-:Y:S02]  /*1b610*/  VIADDMNMX R9, R7.reuse, -R10.reuse, 0xb9600000, !PT ;  /* 0xb960000007097446 */ /* 0x0c0fe4000780090a */
[----:B------:R-:W-:Y:S02]  /*1b620*/  ISETP.GE.U32.AND P0, PT, R7, R10, PT ;  /* 0x0000000a0700720c */ /* 0x000fe40003f06070 */
[----:B------:R-:W-:Y:S02]  /*1b630*/  VIMNMX R9, PT, PT, R9, 0x46a00000, PT ;  /* 0x46a0000009097848 */ /* 0x000fe40003fe0100 */
[----:B------:R-:W-:Y:S02]  /*1b640*/  SEL R8, R8, 0x63400000, !P0 ;  /* 0x6340000008087807 */ /* 0x000fe40004000000 */
[----:B------:R-:W-:Y:S02]  /*1b650*/  MOV R10, RZ ;  /* 0x000000ff000a7202 */ /* 0x000fe40000000f00 */
[----:B------:R-:W-:-:S05]  /*1b660*/  IADD3 R8, PT, PT, -R8, R9, RZ ;  /* 0x0000000908087210 */ /* 0x000fca0007ffe1ff */
[----:B------:R-:W-:-:S06]  /*1b670*/  VIADD R11, R8, 0x7fe00000 ;  /* 0x7fe00000080b7836 */ /* 0x000fcc0000000000 */
[----:B------:R-:W-:-:S10]  /*1b680*/  DMUL R80, R12, R10 ;  /* 0x0000000a0c507228 */ /* 0x000fd40000000000 */
[----:B------:R-:W-:-:S13]  /*1b690*/  FSETP.GTU.AND P0, PT, |R81|, 1.469367938527859385e-39, PT ;  /* 0x001000005100780b */ /* 0x000fda0003f0c200 */
[----:B------:R-:W-:Y:S05]  /*1b6a0*/  @P0 BRA `(.L_x_380) ;  /* 0x0000000000a80947 */ /* 0x000fea0003800000 */
[----:B------:R-:W-:-:S06]  /*1b6b0*/  DFMA R64, R12, -R64, R78 ;  /* 0x800000400c40722b */ /* 0x000fcc000000004e */
[----:B------:R-:W-:-:S04]  /*1b6c0*/  IMAD.MOV.U32 R64, RZ, RZ, RZ ;  /* 0x000000ffff407224 */ /* 0x000fc800078e00ff */
[C---:B------:R-:W-:Y:S02]  /*1b6d0*/  FSETP.NEU.AND P0, PT, R65.reuse, RZ, PT ;  /* 0x000000ff4100720b */ /* 0x040fe40003f0d000 */
[----:B------:R-:W-:-:S04]  /*1b6e0*/  LOP3.LUT R66, R65, 0x80000000, R67, 0x48, !PT ;  /* 0x8000000041427812 */ /* 0x000fc800078e4843 */
[----:B------:R-:W-:-:S07]  /*1b6f0*/  LOP3.LUT R65, R66, R11, RZ, 0xfc, !PT ;  /* 0x0000000b42417212 */ /* 0x000fce00078efcff */
[----:B------:R-:W-:Y:S05]  /*1b700*/  @!P0 BRA `(.L_x_380) ;  /* 0x0000000000908947 */ /* 0x000fea0003800000 */
[C---:B------:R-:W-:Y:S01]  /*1b710*/  IADD3 R11, PT, PT, -R8.reuse, RZ, RZ ;  /* 0x000000ff080b7210 */ /* 0x040fe20007ffe1ff */
[----:B------:R-:W-:Y:S01]  /*1b720*/  IMAD.MOV.U32 R10, RZ, RZ, RZ ;  /* 0x000000ffff0a7224 */ /* 0x000fe200078e00ff */
[----:B------:R-:W-:-:S05]  /*1b730*/  IADD3 R8, PT, PT, -R8, -0x43300000, RZ ;  /* 0xbcd0000008087810 */ /* 0x000fca0007ffe1ff */
[----:B------:R-:W-:Y:S02]  /*1b740*/  DFMA R10, R80, -R10, R12 ;  /* 0x8000000a500a722b */ /* 0x000fe4000000000c */
[----:B------:R-:W-:-:S08]  /*1b750*/  DMUL.RP R12, R12, R64 ;  /* 0x000000400c0c7228 */ /* 0x000fd00000008000 */
[----:B------:R-:W-:Y:S02]  /*1b760*/  FSETP.NEU.AND P0, PT, |R11|, R8, PT ;  /* 0x000000080b00720b */ /* 0x000fe40003f0d200 */
[----:B------:R-:W-:Y:S02]  /*1b770*/  LOP3.LUT R66, R13, R66, RZ, 0x3c, !PT ;  /* 0x000000420d427212 */ /* 0x000fe400078e3cff */
[----:B------:R-:W-:Y:S02]  /*1b780*/  FSEL R8, R12, R80, !P0 ;  /* 0x000000500c087208 */ /* 0x000fe40004000000 */
[----:B------:R-:W-:Y:S02]  /*1b790*/  FSEL R9, R66, R81, !P0 ;  /* 0x0000005142097208 */ /* 0x000fe40004000000 */
[----:B------:R-:W-:-:S03]  /*1b7a0*/  MOV R80, R8 ;  /* 0x0000000800507202 */ /* 0x000fc60000000f00 */
[----:B------:R-:W-:Y:S01]  /*1b7b0*/  IMAD.MOV.U32 R81, RZ, RZ, R9 ;  /* 0x000000ffff517224 */ /* 0x000fe200078e0009 */
[----:B------:R-:W-:Y:S06]  /*1b7c0*/  BRA `(.L_x_380) ;  /* 0x0000000000607947 */ /* 0x000fec0003800000 */
.L_x_379:
[----:B------:R-:W-:-:S14]  /*1b7d0*/  DSETP.NAN.AND P0, PT, R76, R76, PT ;  /* 0x0000004c4c00722a */ /* 0x000fdc0003f08000 */
[----:B------:R-:W-:Y:S05]  /*1b7e0*/  @P0 BRA `(.L_x_381) ;  /* 0x00000000004c0947 */ /* 0x000fea0003800000 */
[----:B------:R-:W-:-:S14]  /*1b7f0*/  DSETP.NAN.AND P0, PT, R66, R66, PT ;  /* 0x000000424200722a */ /* 0x000fdc0003f08000 */
[----:B------:R-:W-:Y:S05]  /*1b800*/  @P0 BRA `(.L_x_382) ;  /* 0x0000000000340947 */ /* 0x000fea0003800000 */
[----:B------:R-:W-:Y:S01]  /*1b810*/  ISETP.NE.AND P0, PT, R9, R10, PT ;  /* 0x0000000a0900720c */ /* 0x000fe20003f05270 */
[----:B------:R-:W-:Y:S01]  /*1b820*/  IMAD.MOV.U32 R81, RZ, RZ, -0x80000 ;  /* 0xfff80000ff517424 */ /* 0x000fe200078e00ff */
[----:B------:R-:W-:-:S11]  /*1b830*/  MOV R80, 0x0 ;  /* 0x0000000000507802 */ /* 0x000fd60000000f00 */
[----:B------:R-:W-:Y:S05]  /*1b840*/  @!P0 BRA `(.L_x_380) ;  /* 0x0000000000408947 */ /* 0x000fea0003800000 */
[----:B------:R-:W-:Y:S02]  /*1b850*/  ISETP.NE.AND P0, PT, R9, 0x7ff00000, PT ;  /* 0x7ff000000900780c */ /* 0x000fe40003f05270 */
[----:B------:R-:W-:Y:S02]  /*1b860*/  LOP3.LUT R67, R77, 0x80000000, R67, 0x48, !PT ;  /* 0x800000004d437812 */ /* 0x000fe400078e4843 */
[----:B------:R-:W-:-:S13]  /*1b870*/  ISETP.EQ.OR P0, PT, R10, RZ, !P0 ;  /* 0x000000ff0a00720c */ /* 0x000fda0004702670 */
[----:B------:R-:W-:Y:S01]  /*1b880*/  @P0 LOP3.LUT R7, R67, 0x7ff00000, RZ, 0xfc, !PT ;  /* 0x7ff0000043070812 */ /* 0x000fe200078efcff */
[----:B------:R-:W-:Y:S01]  /*1b890*/  @!P0 IMAD.MOV.U32 R81, RZ, RZ, R67 ;  /* 0x000000ffff518224 */ /* 0x000fe200078e0043 */
[----:B------:R-:W-:Y:S02]  /*1b8a0*/  @!P0 MOV R80, RZ ;  /* 0x000000ff00508202 */ /* 0x000fe40000000f00 */
[----:B------:R-:W-:Y:S01]  /*1b8b0*/  @P0 MOV R80, RZ ;  /* 0x000000ff00500202 */ /* 0x000fe20000000f00 */
[----:B------:R-:W-:Y:S01]  /*1b8c0*/  @P0 IMAD.MOV.U32 R81, RZ, RZ, R7 ;  /* 0x000000ffff510224 */ /* 0x000fe200078e0007 */
[----:B------:R-:W-:Y:S06]  /*1b8d0*/  BRA `(.L_x_380) ;  /* 0x00000000001c7947 */ /* 0x000fec0003800000 */
.L_x_382:
[----:B------:R-:W-:Y:S02]  /*1b8e0*/  LOP3.LUT R7, R67, 0x80000, RZ, 0xfc, !PT ;  /* 0x0008000043077812 */ /* 0x000fe400078efcff */
[----:B------:R-:W-:-:S03]  /*1b8f0*/  MOV R80, R66 ;  /* 0x0000004200507202 */ /* 0x000fc60000000f00 */
[----:B------:R-:W-:Y:S01]  /*1b900*/  IMAD.MOV.U32 R81, RZ, RZ, R7 ;  /* 0x000000ffff517224 */ /* 0x000fe200078e0007 */
[----:B------:R-:W-:Y:S06]  /*1b910*/  BRA `(.L_x_380) ;  /* 0x00000000000c7947 */ /* 0x000fec0003800000 */
.L_x_381:
[----:B------:R-:W-:Y:S02]  /*1b920*/  LOP3.LUT R7, R77, 0x80000, RZ, 0xfc, !PT ;  /* 0x000800004d077812 */ /* 0x000fe400078efcff */
[----:B------:R-:W-:-:S03]  /*1b930*/  MOV R80, R76 ;  /* 0x0000004c00507202 */ /* 0x000fc60000000f00 */
[----:B------:R-:W-:-:S07]  /*1b940*/  IMAD.MOV.U32 R81, RZ, RZ, R7 ;  /* 0x000000ffff517224 */ /* 0x000fce00078e0007 */
.L_x_380:
[----:B------:R-:W-:Y:S05]  /*1b950*/  BSYNC.RECONVERGENT B1 ;  /* 0x0000000000017941 */ /* 0x000fea0003800200 */
.L_x_378:
[----:B------:R-:W-:Y:S01]  /*1b960*/  MOV R10, R6 ;  /* 0x00000006000a7202 */ /* 0x000fe20000000f00 */
[----:B------:R-:W-:Y:S01]  /*1b970*/  IMAD.MOV.U32 R11, RZ, RZ, 0x0 ;  /* 0x00000000ff0b7424 */ /* 0x000fe200078e00ff */
[----:B------:R-:W-:Y:S01]  /*1b980*/  MOV R8, R80 ;  /* 0x0000005000087202 */ /* 0x000fe20000000f00 */
[----:B------:R-:W-:Y:S02]  /*1b990*/  IMAD.MOV.U32 R7, RZ, RZ, R81 ;  /* 0x000000ffff077224 */ /* 0x000fe400078e0051 */
[----:B------:R-:W-:Y:S05]  /*1b9a0*/  RET.REL.NODEC R10 `(_Z13GetCollisionsPdS_S_S_S_S_S_S_S_S_S_S_S_S_S_S_S_S_S_S_S_S_S_S_S_S_P7RM48Gen) ;  /* 0xfffffe440a947950 */ /* 0x000fea0003c3ffff */
        .weak           $__internal_1_$__cuda_sm20_dsqrt_rn_f64_mediumpath_v1
        .type           $__internal_1_$__cuda_sm20_dsqrt_rn_f64_mediumpath_v1,@function
        .size           $__internal_1_$__cuda_sm20_dsqrt_rn_f64_mediumpath_v1,($_Z13GetCollisionsPdS_S_S_S_S_S_S_S_S_S_S_S_S_S_S_S_S_S_S_S_S_S_S_S_S_P7RM48Gen$__internal_accurate_pow - $__internal_1_$__cuda_sm20_dsqrt_rn_f64_mediumpath_v1)
$__internal_1_$__cuda_sm20_dsqrt_rn_f64_mediumpath_v1:
[----:B------:R-:W-:Y:S01]  /*1b9b0*/  ISETP.GE.U32.AND P0, PT, R58, -0x3400000, PT ;  /* 0xfcc000003a00780c */ /* 0x000fe20003f06070 */
[----:B------:R-:W-:Y:S01]  /*1b9c0*/  BSSY.RECONVERGENT B4, `(.L_x_383) ;  /* 0x0000024000047945 */ /* 0x000fe20003800200 */
[----:B------:R-:W-:-:S11]  /*1b9d0*/  MOV R13, R9 ;  /* 0x00000009000d7202 */ /* 0x000fd60000000f00 */
[----:B------:R-:W-:Y:S05]  /*1b9e0*/  @!P0 BRA `(.L_x_384) ;  /* 0x0000000000208947 */ /* 0x000fea0003800000 */
[----:B------:R-:W-:-:S10]  /*1b9f0*/  DFMA.RM R10, R48, R10, R50 ;  /* 0x0000000a300a722b */ /* 0x000fd40000004032 */
[----:B------:R-:W-:-:S05]  /*1ba00*/  IADD3 R48, P0, PT, R10, 0x1, RZ ;  /* 0x000000010a307810 */ /* 0x000fca0007f1e0ff */
[----:B------:R-:W-:-:S06]  /*1ba10*/  IMAD.X R49, RZ, RZ, R11, P0 ;  /* 0x000000ffff317224 */ /* 0x000fcc00000e060b */
[----:B------:R-:W-:-:S08]  /*1ba20*/  DFMA.RP R12, -R10, R48, R12 ;  /* 0x000000300a0c722b */ /* 0x000fd0000000810c */
[----:B------:R-:W-:-:S06]  /*1ba30*/  DSETP.GT.AND P0, PT, R12, RZ, PT ;  /* 0x000000ff0c00722a */ /* 0x000fcc0003f04000 */
[----:B------:R-:W-:Y:S02]  /*1ba40*/  FSEL R10, R48, R10, P0 ;  /* 0x0000000a300a7208 */ /* 0x000fe40000000000 */
[----:B------:R-:W-:Y:S01]  /*1ba50*/  FSEL R11, R49, R11, P0 ;  /* 0x0000000b310b7208 */ /* 0x000fe20000000000 */
[----:B------:R-:W-:Y:S06]  /*1ba60*/  BRA `(.L_x_385) ;  /* 0x0000000000647947 */ /* 0x000fec0003800000 */
.L_x_384:
[----:B------:R-:W-:-:S14]  /*1ba70*/  DSETP.NE.AND P0, PT, R12, RZ, PT ;  /* 0x000000ff0c00722a */ /* 0x000fdc0003f05000 */
[----:B------:R-:W-:Y:S05]  /*1ba80*/  @!P0 BRA `(.L_x_386) ;  /* 0x0000000000588947 */ /* 0x000fea0003800000 */
[----:B------:R-:W-:-:S13]  /*1ba90*/  ISETP.GE.AND P0, PT, R13, RZ, PT ;  /* 0x000000ff0d00720c */ /* 0x000fda0003f06270 */
[----:B------:R-:W-:Y:S01]  /*1baa0*/  @!P0 MOV R10, 0x0 ;  /* 0x00000000000a8802 */ /* 0x000fe20000000f00 */
[----:B------:R-:W-:Y:S01]  /*1bab0*/  @!P0 IMAD.MOV.U32 R11, RZ, RZ, -0x80000 ;  /* 0xfff80000ff0b8424 */ /* 0x000fe200078e00ff */
[----:B------:R-:W-:Y:S06]  /*1bac0*/  @!P0 BRA `(.L_x_385) ;  /* 0x00000000004c8947 */ /* 0x000fec0003800000 */
[----:B------:R-:W-:-:S13]  /*1bad0*/  ISETP.GT.AND P0, PT, R13, 0x7fefffff, PT ;  /* 0x7fefffff0d00780c */ /* 0x000fda0003f04270 */
[----:B------:R-:W-:Y:S05]  /*1bae0*/  @P0 BRA `(.L_x_386) ;  /* 0x0000000000400947 */ /* 0x000fea0003800000 */
[----:B------:R-:W-:Y:S01]  /*1baf0*/  DMUL R12, R12, 8.11296384146066816958e+31 ;  /* 0x469000000c0c7828 */ /* 0x000fe20000000000 */
[----:B------:R-:W-:Y:S01]  /*1bb00*/  MOV R10, RZ ;  /* 0x000000ff000a7202 */ /* 0x000fe20000000f00 */
[----:B------:R-:W-:Y:S01]  /*1bb10*/  IMAD.MOV.U32 R50, RZ, RZ, 0x0 ;  /* 0x00000000ff327424 */ /* 0x000fe200078e00ff */
[----:B------:R-:W-:-:S03]  /*1bb20*/  MOV R51, 0x3fd80000 ;  /* 0x3fd8000000337802 */ /* 0x000fc60000000f00 */
[----:B------:R-:W0:Y:S02]  /*1bb30*/  MUFU.RSQ64H R11, R13 ;  /* 0x0000000d000b7308 */ /* 0x000e240000001c00 */
[----:B0-----:R-:W-:-:S08]  /*1bb40*/  DMUL R48, R10, R10 ;  /* 0x0000000a0a307228 */ /* 0x001fd00000000000 */
[----:B------:R-:W-:-:S08]  /*1bb50*/  DFMA R48, R12, -R48, 1 ;  /* 0x3ff000000c30742b */ /* 0x000fd00000000830 */
[----:B------:R-:W-:Y:S02]  /*1bb60*/  DFMA R50, R48, R50, 0.5 ;  /* 0x3fe000003032742b */ /* 0x000fe40000000032 */
[----:B------:R-:W-:-:S08]  /*1bb70*/  DMUL R48, R10, R48 ;  /* 0x000000300a307228 */ /* 0x000fd00000000000 */
[----:B------:R-:W-:-:S08]  /*1bb80*/  DFMA R48, R50, R48, R10 ;  /* 0x000000303230722b */ /* 0x000fd0000000000a */
[----:B------:R-:W-:Y:S02]  /*1bb90*/  DMUL R10, R12, R48 ;  /* 0x000000300c0a7228 */ /* 0x000fe40000000000 */
[----:B------:R-:W-:-:S06]  /*1bba0*/  VIADD R49, R49, 0xfff00000 ;  /* 0xfff0000031317836 */ /* 0x000fcc0000000000 */
[----:B------:R-:W-:-:S08]  /*1bbb0*/  DFMA R50, R10, -R10, R12 ;  /* 0x8000000a0a32722b */ /* 0x000fd0000000000c */
[----:B------:R-:W-:-:S10]  /*1bbc0*/  DFMA R10, R48, R50, R10 ;  /* 0x00000032300a722b */ /* 0x000fd4000000000a */
[----:B------:R-:W-:Y:S01]  /*1bbd0*/  IADD3 R11, PT, PT, R11, -0x3500000, RZ ;  /* 0xfcb000000b0b7810 */ /* 0x000fe20007ffe0ff */
[----:B------:R-:W-:Y:S06]  /*1bbe0*/  BRA `(.L_x_385) ;  /* 0x0000000000047947 */ /* 0x000fec0003800000 */
.L_x_386:
[----:B------:R-:W-:-:S11]  /*1bbf0*/  DADD R10, R12, R12 ;  /* 0x000000000c0a7229 */ /* 0x000fd6000000000c */
.L_x_385:
[----:B------:R-:W-:Y:S05]  /*1bc00*/  BSYNC.RECONVERGENT B4 ;  /* 0x0000000000047941 */ /* 0x000fea0003800200 */
.L_x_383:
[----:B------:R-:W-:-:S04]  /*1bc10*/  IMAD.MOV.U32 R9, RZ, RZ, 0x0 ;  /* 0x00000000ff097424 */ /* 0x000fc800078e00ff */
[----:B------:R-:W-:Y:S05]  /*1bc20*/  RET.REL.NODEC R8 `(_Z13GetCollisionsPdS_S_S_S_S_S_S_S_S_S_S_S_S_S_S_S_S_S_S_S_S_S_S_S_S_P7RM48Gen) ;  /* 0xfffffe4008f47950 */ /* 0x000fea0003c3ffff */
        .type           $_Z13GetCollisionsPdS_S_S_S_S_S_S_S_S_S_S_S_S_S_S_S_S_S_S_S_S_S_S_S_S_P7RM48Gen$__internal_accurate_pow,@function
        .size           $_Z13GetCollisionsPdS_S_S_S_S_S_S_S_S_S_S_S_S_S_S_S_S_S_S_S_S_S_S_S_S_P7RM48Gen$__internal_accurate_pow,($_Z13GetCollisionsPdS_S_S_S_S_S_S_S_S_S_S_S_S_S_S_S_S_S_S_S_S_S_S_S_S_P7RM48Gen$__internal_trig_reduction_slowpathd - $_Z13GetCollisionsPdS_S_S_S_S_S_S_S_S_S_S_S_S_S_S_S_S_S_S_S_S_S_S_S_S_P7RM48Gen$__internal_accurate_pow)
$_Z13GetCollisionsPdS_S_S_S_S_S_S_S_S_S_S_S_S_S_S_S_S_S_S_S_S_S_S_S_S_P7RM48Gen$__internal_accurate_pow:
[----:B------:R-:W-:Y:S01]  /*1bc30*/  ISETP.GT.U32.AND P0, PT, R3, 0xfffff, PT ;  /* 0x000fffff0300780c */ /* 0x000fe20003f04070 */
[--C-:B------:R-:W-:Y:S01]  /*1bc40*/  IMAD.MOV.U32 R13, RZ, RZ, R3.reuse ;  /* 0x000000ffff0d7224 */ /* 0x100fe200078e0003 */
[----:B------:R-:W-:Y:S01]  /*1bc50*/  MOV R12, R50 ;  /* 0x00000032000c7202 */ /* 0x000fe20000000f00 */
[----:B------:R-:W-:Y:S01]  /*1bc60*/  IMAD.MOV.U32 R46, RZ, RZ, RZ ;  /* 0x000000ffff2e7224 */ /* 0x000fe200078e00ff */
[----:B------:R-:W-:Y:S01]  /*1bc70*/  MOV R11, R3 ;  /* 0x00000003000b7202 */ /* 0x000fe20000000f00 */
[----:B------:R-:W-:Y:S01]  /*1bc80*/  IMAD.MOV.U32 R57, RZ, RZ, 0x3ed0f5d2 ;  /* 0x3ed0f5d2ff397424 */ /* 0x000fe200078e00ff */
[----:B------:R-:W-:Y:S01]  /*1bc90*/  MOV R56, 0x41ad3b5a ;  /* 0x41ad3b5a00387802 */ /* 0x000fe20000000f00 */
[----:B------:R-:W-:Y:S01]  /*1bca0*/  UMOV UR6, 0x7d2cafe2 ;  /* 0x7d2cafe200067882 */ /* 0x000fe20000000000 */
[----:B------:R-:W-:Y:S01]  /*1bcb0*/  UMOV UR7, 0x3eb0f5ff ;  /* 0x3eb0f5ff00077882 */ /* 0x000fe20000000000 */
[----:B------:R-:W-:Y:S01]  /*1bcc0*/  SHF.R.U32.HI R3, RZ, 0x14, R3 ;  /* 0x00000014ff037819 */ /* 0x000fe20000011603 */
[----:B------:R-:W-:Y:S01]  /*1bcd0*/  UMOV UR8, 0x3b39803f ;  /* 0x3b39803f00087882 */ /* 0x000fe20000000000 */
[----:B------:R-:W-:-:S02]  /*1bce0*/  UMOV UR9, 0x3c7abc9e ;  /* 0x3c7abc9e00097882 */ /* 0x000fc40000000000 */
[----:B------:R-:W-:-:S10]  /*1bcf0*/  @!P0 DMUL R54, R12, 1.80143985094819840000e+16 ;  /* 0x435000000c368828 */ /* 0x000fd40000000000 */
[----:B------:R-:W-:Y:S01]  /*1bd00*/  @!P0 IMAD.MOV.U32 R11, RZ, RZ, R55 ;  /* 0x000000ffff0b8224 */ /* 0x000fe200078e0037 */
[----:B------:R-:W-:Y:S02]  /*1bd10*/  @!P0 MOV R50, R54 ;  /* 0x0000003600328202 */ /* 0x000fe40000000f00 */
[----:B------:R-:W-:Y:S02]  /*1bd20*/  @!P0 LEA.HI R3, R55, 0xffffffca, RZ, 0xc ;  /* 0xffffffca37038811 */ /* 0x000fe400078f60ff */
[----:B------:R-:W-:-:S04]  /*1bd30*/  LOP3.LUT R11, R11, 0x800fffff, RZ, 0xc0, !PT ;  /* 0x800fffff0b0b7812 */ /* 0x000fc800078ec0ff */
[----:B------:R-:W-:-:S04]  /*1bd40*/  LOP3.LUT R51, R11, 0x3ff00000, RZ, 0xfc, !PT ;  /* 0x3ff000000b337812 */ /* 0x000fc800078efcff */
[----:B------:R-:W-:-:S13]  /*1bd50*/  ISETP.GE.U32.AND P1, PT, R51, 0x3ff6a09f, PT ;  /* 0x3ff6a09f3300780c */ /* 0x000fda0003f26070 */
[----:B------:R-:W-:-:S05]  /*1bd60*/  @P1 VIADD R11, R51, 0xfff00000 ;  /* 0xfff00000330b1836 */ /* 0x000fca0000000000 */
[----:B------:R-:W-:Y:S02]  /*1bd70*/  @P1 MOV R51, R11 ;  /* 0x0000000b00331202 */ /* 0x000fe40000000f00 */
[C---:B------:R-:W-:Y:S01]  /*1bd80*/  IADD3 R11, PT, PT, R3.reuse, -0x3ff, RZ ;  /* 0xfffffc01030b7810 */ /* 0x040fe20007ffe0ff */
[----:B------:R-:W-:-:S03]  /*1bd90*/  @P1 VIADD R11, R3, 0xfffffc02 ;  /* 0xfffffc02030b1836 */ /* 0x000fc60000000000 */
[C---:B------:R-:W-:Y:S02]  /*1bda0*/  DADD R48, R50.reuse, 1 ;  /* 0x3ff0000032307429 */ /* 0x040fe40000000000 */
[----:B------:R-:W-:-:S04]  /*1bdb0*/  DADD R50, R50, -1 ;  /* 0xbff0000032327429 */ /* 0x000fc80000000000 */
[----:B------:R-:W0:Y:S02]  /*1bdc0*/  MUFU.RCP64H R47, R49 ;  /* 0x00000031002f7308 */ /* 0x000e240000001800 */
[----:B0-----:R-:W-:-:S08]  /*1bdd0*/  DFMA R12, -R48, R46, 1 ;  /* 0x3ff00000300c742b */ /* 0x001fd0000000012e */
[----:B------:R-:W-:-:S08]  /*1bde0*/  DFMA R12, R12, R12, R12 ;  /* 0x0000000c0c0c722b */ /* 0x000fd0000000000c */
[----:B------:R-:W-:-:S08]  /*1bdf0*/  DFMA R46, R46, R12, R46 ;  /* 0x0000000c2e2e722b */ /* 0x000fd0000000002e */
[----:B------:R-:W-:-:S08]  /*1be00*/  DMUL R12, R50, R46 ;  /* 0x0000002e320c7228 */ /* 0x000fd00000000000 */
[----:B------:R-:W-:-:S08]  /*1be10*/  DFMA R12, R50, R46, R12 ;  /* 0x0000002e320c722b */ /* 0x000fd0000000000c */
[-C--:B------:R-:W-:Y:S02]  /*1be20*/  DMUL R52, R12, R12.reuse ;  /* 0x0000000c0c347228 */ /* 0x080fe40000000000 */
[----:B------:R-:W-:Y:S02]  /*1be30*/  DADD R58, R50, -R12 ;  /* 0x00000000323a7229 */ /* 0x000fe4000000080c */
[----:B------:R-:W-:-:S04]  /*1be40*/  DMUL R62, R12, R12 ;  /* 0x0000000c0c3e7228 */ /* 0x000fc80000000000 */
[----:B------:R-:W-:Y:S01]  /*1be50*/  DFMA R48, R52, UR6, R56 ;  /* 0x0000000634307c2b */ /* 0x000fe20008000038 */
[----:B------:R-:W-:Y:S01]  /*1be60*/  UMOV UR6, 0x75488a3f ;  /* 0x75488a3f00067882 */ /* 0x000fe20000000000 */
[----:B------:R-:W-:Y:S01]  /*1be70*/  UMOV UR7, 0x3ef3b20a ;  /* 0x3ef3b20a00077882 */ /* 0x000fe20000000000 */
[----:B------:R-:W-:-:S05]  /*1be80*/  DADD R58, R58, R58 ;  /* 0x000000003a3a7229 */ /* 0x000fca000000003a */
[----:B------:R-:W-:Y:S01]  /*1be90*/  DFMA R48, R52, R48, UR6 ;  /* 0x0000000634307e2b */ /* 0x000fe20008000030 */
[----:B------:R-:W-:Y:S01]  /*1bea0*/  UMOV UR6, 0xe4faecd5 ;  /* 0xe4faecd500067882 */ /* 0x000fe20000000000 */
[----:B------:R-:W-:Y:S01]  /*1beb0*/  UMOV UR7, 0x3f1745cd ;  /* 0x3f1745cd00077882 */ /* 0x000fe20000000000 */
[----:B------:R-:W-:Y:S02]  /*1bec0*/  DFMA R58, R50, -R12, R58 ;  /* 0x8000000c323a722b */ /* 0x000fe4000000003a */
[----:B------:R-:W-:-:S03]  /*1bed0*/  DMUL R50, R12, R62 ;  /* 0x0000003e0c327228 */ /* 0x000fc60000000000 */
[----:B------:R-:W-:Y:S01]  /*1bee0*/  DFMA R48, R52, R48, UR6 ;  /* 0x0000000634307e2b */ /* 0x000fe20008000030 */
[----:B------:R-:W-:Y:S01]  /*1bef0*/  UMOV UR6, 0x258a578b ;  /* 0x258a578b00067882 */ /* 0x000fe20000000000 */
[----:B------:R-:W-:Y:S01]  /*1bf00*/  UMOV UR7, 0x3f3c71c7 ;  /* 0x3f3c71c700077882 */ /* 0x000fe20000000000 */
[----:B------:R-:W-:Y:S02]  /*1bf10*/  DMUL R46, R46, R58 ;  /* 0x0000003a2e2e7228 */ /* 0x000fe40000000000 */
[----:B------:R-:W-:-:S03]  /*1bf20*/  DFMA R64, R12, R62, -R50 ;  /* 0x0000003e0c40722b */ /* 0x000fc60000000832 */
[----:B------:R-:W-:Y:S01]  /*1bf30*/  DFMA R48, R52, R48, UR6 ;  /* 0x0000000634307e2b */ /* 0x000fe20008000030 */
[----:B------:R-:W-:Y:S01]  /*1bf40*/  UMOV UR6, 0x9242b910 ;  /* 0x9242b91000067882 */ /* 0x000fe20000000000 */
[----:B------:R-:W-:-:S03]  /*1bf50*/  UMOV UR7, 0x3f624924 ;  /* 0x3f62492400077882 */ /* 0x000fc60000000000 */
[----:B------:R-:W-:Y:S01]  /*1bf60*/  IADD3 R59, PT, PT, R47, 0x100000, RZ ;  /* 0x001000002f3b7810 */ /* 0x000fe20007ffe0ff */
[----:B------:R-:W-:Y:S01]  /*1bf70*/  IMAD.MOV.U32 R58, RZ, RZ, R46 ;  /* 0x000000ffff3a7224 */ /* 0x000fe200078e002e */
[----:B------:R-:W-:Y:S02]  /*1bf80*/  DFMA R64, R46, R62, R64 ;  /* 0x0000003e2e40722b */ /* 0x000fe40000000040 */
[----:B------:R-:W-:Y:S01]  /*1bf90*/  DFMA R48, R52, R48, UR6 ;  /* 0x0000000634307e2b */ /* 0x000fe20008000030 */
[----:B------:R-:W-:Y:S01]  /*1bfa0*/  UMOV UR6, 0x99999dfb ;  /* 0x99999dfb00067882 */ /* 0x000fe20000000000 */
[----:B------:R-:W-:-:S06]  /*1bfb0*/  UMOV UR7, 0x3f899999 ;  /* 0x3f89999900077882 */ /* 0x000fcc0000000000 */
[----:B------:R-:W-:Y:S01]  /*1bfc0*/  DFMA R56, R52, R48, UR6 ;  /* 0x0000000634387e2b */ /* 0x000fe20008000030 */
[----:B------:R-:W-:Y:S01]  /*1bfd0*/  UMOV UR6, 0x55555555 ;  /* 0x5555555500067882 */ /* 0x000fe20000000000 */
[----:B------:R-:W-:-:S06]  /*1bfe0*/  UMOV UR7, 0x3fb55555 ;  /* 0x3fb5555500077882 */ /* 0x000fcc0000000000 */
[----:B------:R-:W-:-:S08]  /*1bff0*/  DFMA R48, R52, R56, UR6 ;  /* 0x0000000634307e2b */ /* 0x000fd00008000038 */
[----:B------:R-:W-:Y:S01]  /*1c000*/  DADD R60, -R48, UR6 ;  /* 0x00000006303c7e29 */ /* 0x000fe20008000100 */
[----:B------:R-:W-:Y:S01]  /*1c010*/  UMOV UR6, 0xb9e7b0 ;  /* 0x00b9e7b000067882 */ /* 0x000fe20000000000 */
[----:B------:R-:W-:-:S06]  /*1c020*/  UMOV UR7, 0x3c46a4cb ;  /* 0x3c46a4cb00077882 */ /* 0x000fcc0000000000 */
[----:B------:R-:W-:Y:S02]  /*1c030*/  DFMA R60, R52, R56, R60 ;  /* 0x00000038343c722b */ /* 0x000fe4000000003c */
[----:B------:R-:W-:-:S06]  /*1c040*/  DFMA R56, R12, R12, -R62 ;  /* 0x0000000c0c38722b */ /* 0x000fcc000000083e */
[----:B------:R-:W-:Y:S01]  /*1c050*/  DADD R60, R60, -UR6 ;  /* 0x800000063c3c7e29 */ /* 0x000fe20008000000 */
[----:B------:R-:W-:Y:S01]  /*1c060*/  UMOV UR6, 0x80000000 ;  /* 0x8000000000067882 */ /* 0x000fe20000000000 */
[----:B------:R-:W-:Y:S01]  /*1c070*/  DFMA R56, R12, R58, R56 ;  /* 0x0000003a0c38722b */ /* 0x000fe20000000038 */
[----:B------:R-:W-:-:S05]  /*1c080*/  UMOV UR7, 0x43300000 ;  /* 0x4330000000077882 */ /* 0x000fca0000000000 */
[----:B------:R-:W-:Y:S02]  /*1c090*/  DADD R52, R48, R60 ;  /* 0x0000000030347229 */ /* 0x000fe4000000003c */
[----:B------:R-:W-:-:S06]  /*1c0a0*/  DFMA R56, R12, R56, R64 ;  /* 0x000000380c38722b */ /* 0x000fcc0000000040 */
[----:B------:R-:W-:Y:S02]  /*1c0b0*/  DMUL R58, R52, R50 ;  /* 0x00000032343a7228 */ /* 0x000fe40000000000 */
[----:B------:R-:W-:-:S06]  /*1c0c0*/  DADD R48, R48, -R52 ;  /* 0x0000000030307229 */ /* 0x000fcc0000000834 */
[----:B------:R-:W-:Y:S02]  /*1c0d0*/  DFMA R62, R52, R50, -R58 ;  /* 0x00000032343e722b */ /* 0x000fe4000000083a */
[----:B------:R-:W-:-:S06]  /*1c0e0*/  DADD R48, R60, R48 ;  /* 0x000000003c307229 */ /* 0x000fcc0000000030 */
[----:B------:R-:W-:-:S08]  /*1c0f0*/  DFMA R56, R52, R56, R62 ;  /* 0x000000383438722b */ /* 0x000fd0000000003e */
[----:B------:R-:W-:-:S08]  /*1c100*/  DFMA R48, R48, R50, R56 ;  /* 0x000000323030722b */ /* 0x000fd00000000038 */
[----:B------:R-:W-:-:S08]  /*1c110*/  DADD R50, R58, R48 ;  /* 0x000000003a327229 */ /* 0x000fd00000000030 */
[--C-:B------:R-:W-:Y:S02]  /*1c120*/  DADD R52, R12, R50.reuse ;  /* 0x000000000c347229 */ /* 0x100fe40000000032 */
[----:B------:R-:W-:-:S06]  /*1c130*/  DADD R58, R58, -R50 ;  /* 0x000000003a3a7229 */ /* 0x000fcc0000000832 */
[----:B------:R-:W-:Y:S02]  /*1c140*/  DADD R12, R12, -R52 ;  /* 0x000000000c0c7229 */ /* 0x000fe40000000834 */
[----:B------:R-:W-:-:S06]  /*1c150*/  DADD R58, R48, R58 ;  /* 0x00000000303a7229 */ /* 0x000fcc000000003a */
[----:B------:R-:W-:-:S08]  /*1c160*/  DADD R12, R50, R12 ;  /* 0x00000000320c7229 */ /* 0x000fd0000000000c */
[----:B------:R-:W-:-:S08]  /*1c170*/  DADD R12, R58, R12 ;  /* 0x000000003a0c7229 */ /* 0x000fd0000000000c */
[----:B------:R-:W-:Y:S01]  /*1c180*/  DADD R12, R46, R12 ;  /* 0x000000002e0c7229 */ /* 0x000fe2000000000c */
[----:B------:R-:W-:Y:S01]  /*1c190*/  HFMA2 R47, -RZ, RZ, 3.59375, 0 ;  /* 0x43300000ff2f7431 */ /* 0x000fe200000001ff */
[----:B------:R-:W-:-:S06]  /*1c1a0*/  LOP3.LUT R46, R11, 0x80000000, RZ, 0x3c, !PT ;  /* 0x800000000b2e7812 */ /* 0x000fcc00078e3cff */
[----:B------:R-:W-:Y:S01]  /*1c1b0*/  DADD R48, R46, -UR6 ;  /* 0x800000062e307e29 */ /* 0x000fe20008000000 */
[----:B------:R-:W-:Y:S01]  /*1c1c0*/  UMOV UR6, 0xfefa39ef ;  /* 0xfefa39ef00067882 */ /* 0x000fe20000000000 */
[----:B------:R-:W-:Y:S01]  /*1c1d0*/  DADD R46, R52, R12 ;  /* 0x00000000342e7229 */ /* 0x000fe2000000000c */
[----:B------:R-:W-:-:S07]  /*1c1e0*/  UMOV UR7, 0x3fe62e42 ;  /* 0x3fe62e4200077882 */ /* 0x000fce0000000000 */
[--C-:B------:R-:W-:Y:S02]  /*1c1f0*/  DFMA R50, R48, UR6, R46.reuse ;  /* 0x0000000630327c2b */ /* 0x100fe4000800002e */
[----:B------:R-:W-:-:S06]  /*1c200*/  DADD R52, R52, -R46 ;  /* 0x0000000034347229 */ /* 0x000fcc000000082e */
[----:B------:R-:W-:Y:S02]  /*1c210*/  DFMA R54, R48, -UR6, R50 ;  /* 0x8000000630367c2b */ /* 0x000fe40008000032 */
[----:B------:R-:W-:-:S06]  /*1c220*/  DADD R52, R12, R52 ;  /* 0x000000000c347229 */ /* 0x000fcc0000000034 */
[----:B------:R-:W-:-:S08]  /*1c230*/  DADD R54, -R46, R54 ;  /* 0x000000002e367229 */ /* 0x000fd00000000136 */
[----:B------:R-:W-:-:S08]  /*1c240*/  DADD R52, R52, -R54 ;  /* 0x0000000034347229 */ /* 0x000fd00000000836 */
[----:B------:R-:W-:Y:S01]  /*1c250*/  DFMA R52, R48, UR8, R52 ;  /* 0x0000000830347c2b */ /* 0x000fe20008000034 */
[----:B------:R-:W-:Y:S01]  /*1c260*/  IMAD.MOV.U32 R48, RZ, RZ, 0x652b82fe ;  /* 0x652b82feff307424 */ /* 0x000fe200078e00ff */
[----:B------:R-:W-:-:S06]  /*1c270*/  MOV R49, 0x3ff71547 ;  /* 0x3ff7154700317802 */ /* 0x000fcc0000000f00 */
[----:B------:R-:W-:-:S08]  /*1c280*/  DADD R46, R50, R52 ;  /* 0x00000000322e7229 */ /* 0x000fd00000000034 */
[----:B------:R-:W-:Y:S02]  /*1c290*/  DADD R50, R50, -R46 ;  /* 0x0000000032327229 */ /* 0x000fe4000000082e */
[----:B------:R-:W-:-:S06]  /*1c2a0*/  DMUL R12, R46, 2 ;  /* 0x400000002e0c7828 */ /* 0x000fcc0000000000 */
[----:B------:R-:W-:Y:S02]  /*1c2b0*/  DADD R50, R52, R50 ;  /* 0x0000000034327229 */ /* 0x000fe40000000032 */
[----:B------:R-:W-:-:S08]  /*1c2c0*/  DFMA R46, R46, 2, -R12 ;  /* 0x400000002e2e782b */ /* 0x000fd0000000080c */
[----:B------:R-:W-:-:S08]  /*1c2d0*/  DFMA R50, R50, 2, R46 ;  /* 0x400000003232782b */ /* 0x000fd0000000002e */
[----:B------:R-:W-:-:S08]  /*1c2e0*/  DADD R46, R12, R50 ;  /* 0x000000000c2e7229 */ /* 0x000fd00000000032 */
[----:B------:R-:W-:Y:S02]  /*1c2f0*/  DFMA R48, R46, R48, 6.75539944105574400000e+15 ;  /* 0x433800002e30742b */ /* 0x000fe40000000030 */
[----:B------:R-:W-:Y:S01]  /*1c300*/  FSETP.GEU.AND P0, PT, |R47|, 4.1917929649353027344, PT ;  /* 0x4086232b2f00780b */ /* 0x000fe20003f0e200 */
[----:B------:R-:W-:-:S05]  /*1c310*/  DADD R12, R12, -R46 ;  /* 0x000000000c0c7229 */ /* 0x000fca000000082e */
[----:B------:R-:W-:-:S03]  /*1c320*/  DADD R52, R48, -6.75539944105574400000e+15 ;  /* 0xc338000030347429 */ /* 0x000fc60000000000 */
[----:B------:R-:W-:-:S05]  /*1c330*/  DADD R50, R50, R12 ;  /* 0x0000000032327229 */ /* 0x000fca000000000c */
[----:B------:R-:W-:Y:S01]  /*1c340*/  DFMA R54, R52, -UR6, R46 ;  /* 0x8000000634367c2b */ /* 0x000fe2000800002e */
[----:B------:R-:W-:Y:S01]  /*1c350*/  UMOV UR6, 0x3b39803f ;  /* 0x3b39803f00067882 */ /* 0x000fe20000000000 */
[----:B------:R-:W-:-:S06]  /*1c360*/  UMOV UR7, 0x3c7abc9e ;  /* 0x3c7abc9e00077882 */ /* 0x000fcc0000000000 */
[----:B------:R-:W-:Y:S01]  /*1c370*/  DFMA R54, R52, -UR6, R54 ;  /* 0x8000000634367c2b */ /* 0x000fe20008000036 */
[----:B------:R-:W-:Y:S01]  /*1c380*/  UMOV UR6, 0x69ce2bdf ;  /* 0x69ce2bdf00067882 */ /* 0x000fe20000000000 */
[----:B------:R-:W-:Y:S01]  /*1c390*/  IMAD.MOV.U32 R52, RZ, RZ, -0x35dec16 ;  /* 0xfca213eaff347424 */ /* 0x000fe200078e00ff */
[----:B------:R-:W-:Y:S01]  /*1c3a0*/  MOV R53, 0x3e928af3 ;  /* 0x3e928af300357802 */ /* 0x000fe20000000f00 */
[----:B------:R-:W-:-:S05]  /*1c3b0*/  UMOV UR7, 0x3e5ade15 ;  /* 0x3e5ade1500077882 */ /* 0x000fca0000000000 */
[----:B------:R-:W-:Y:S01]  /*1c3c0*/  DFMA R52, R54, UR6, R52 ;  /* 0x0000000636347c2b */ /* 0x000fe20008000034 */
[----:B------:R-:W-:Y:S01]  /*1c3d0*/  UMOV UR6, 0x62401315 ;  /* 0x6240131500067882 */ /* 0x000fe20000000000 */
[----:B------:R-:W-:-:S06]  /*1c3e0*/  UMOV UR7, 0x3ec71dee ;  /* 0x3ec71dee00077882 */ /* 0x000fcc0000000000 */
        /* <DEDUP_REMOVED lines=21> */
[----:B------:R-:W-:-:S08]  /*1c540*/  DFMA R52, R54, R52, UR6 ;  /* 0x0000000636347e2b */ /* 0x000fd00008000034 */
[----:B------:R-:W-:-:S08]  /*1c550*/  DFMA R52, R54, R52, 1 ;  /* 0x3ff000003634742b */ /* 0x000fd00000000034 */
[----:B------:R-:W-:-:S10]  /*1c560*/  DFMA R52, R54, R52, 1 ;  /* 0x3ff000003634742b */ /* 0x000fd40000000034 */
[----:B------:R-:W-:Y:S01]  /*1c570*/  IMAD R13, R48, 0x100000, R53 ;  /* 0x00100000300d7824 */ /* 0x000fe200078e0235 */
[----:B------:R-:W-:Y:S01]  /*1c580*/  MOV R12, R52 ;  /* 0x00000034000c7202 */ /* 0x000fe20000000f00 */
[----:B------:R-:W-:Y:S06]  /*1c590*/  @!P0 BRA `(.L_x_387) ;  /* 0x0000000000348947 */ /* 0x000fec0003800000 */
[----:B------:R-:W-:Y:S01]  /*1c5a0*/  FSETP.GEU.AND P1, PT, |R47|, 4.2275390625, PT ;  /* 0x408748002f00780b */ /* 0x000fe20003f2e200 */
[C---:B------:R-:W-:Y:S02]  /*1c5b0*/  DADD R12, R46.reuse, +INF ;  /* 0x7ff000002e0c7429 */ /* 0x040fe40000000000 */
[----:B------:R-:W-:-:S08]  /*1c5c0*/  DSETP.GEU.AND P0, PT, R46, RZ, PT ;  /* 0x000000ff2e00722a */ /* 0x000fd00003f0e000 */
[----:B------:R-:W-:Y:S02]  /*1c5d0*/  FSEL R12, R12, RZ, P0 ;  /* 0x000000ff0c0c7208 */ /* 0x000fe40000000000 */
[----:B------:R-:W-:Y:S01]  /*1c5e0*/  @!P1 LEA.HI R3, R48, R48, RZ, 0x1 ;  /* 0x0000003030039211 */ /* 0x000fe200078f08ff */
[----:B------:R-:W-:Y:S01]  /*1c5f0*/  @!P1 IMAD.MOV.U32 R46, RZ, RZ, R52 ;  /* 0x000000ffff2e9224 */ /* 0x000fe200078e0034 */
[----:B------:R-:W-:Y:S02]  /*1c600*/  FSEL R13, R13, RZ, P0 ;  /* 0x000000ff0d0d7208 */ /* 0x000fe40000000000 */
[----:B------:R-:W-:-:S04]  /*1c610*/  @!P1 SHF.R.S32.HI R3, RZ, 0x1, R3 ;  /* 0x00000001ff039819 */ /* 0x000fc80000011403 */
[----:B------:R-:W-:Y:S01]  /*1c620*/  @!P1 LEA R47, R3, R53, 0x14 ;  /* 0x00000035032f9211 */ /* 0x000fe200078ea0ff */
[----:B------:R-:W-:-:S05]  /*1c630*/  @!P1 IMAD.IADD R48, R48, 0x1, -R3 ;  /* 0x0000000130309824 */ /* 0x000fca00078e0a03 */
[----:B------:R-:W-:Y:S02]  /*1c640*/  @!P1 LEA R49, R48, 0x3ff00000, 0x14 ;  /* 0x3ff0000030319811 */ /* 0x000fe400078ea0ff */
[----:B------:R-:W-:-:S06]  /*1c650*/  @!P1 MOV R48, RZ ;  /* 0x000000ff00309202 */ /* 0x000fcc0000000f00 */
[----:B------:R-:W-:-:S11]  /*1c660*/  @!P1 DMUL R12, R46, R48 ;  /* 0x000000302e0c9228 */ /* 0x000fd60000000000 */
.L_x_387:
[----:B------:R-:W-:Y:S01]  /*1c670*/  DFMA R46, R50, R12, R12 ;  /* 0x0000000c322e722b */ /* 0x000fe2000000000c */
[----:B------:R-:W-:Y:S01]  /*1c680*/  IMAD.MOV.U32 R11, RZ, RZ, 0x0 ;  /* 0x00000000ff0b7424 */ /* 0x000fe200078e00ff */
[----:B------:R-:W-:-:S08]  /*1c690*/  DSETP.NEU.AND P0, PT, |R12|, +INF , PT ;  /* 0x7ff000000c00742a */ /* 0x000fd00003f0d200 */
[----:B------:R-:W-:Y:S02]  /*1c6a0*/  FSEL R3, R12, R46, !P0 ;  /* 0x0000002e0c037208 */ /* 0x000fe40004000000 */
[----:B------:R-:W-:Y:S01]  /*1c6b0*/  FSEL R48, R13, R47, !P0 ;  /* 0x0000002f0d307208 */ /* 0x000fe20004000000 */
[----:B------:R-:W-:Y:S06]  /*1c6c0*/  RET.REL.NODEC R10 `(_Z13GetCollisionsPdS_S_S_S_S_S_S_S_S_S_S_S_S_S_S_S_S_S_S_S_S_S_S_S_S_P7RM48Gen) ;  /* 0xfffffe380a4c7950 */ /* 0x000fec0003c3ffff */
        .type           $_Z13GetCollisionsPdS_S_S_S_S_S_S_S_S_S_S_S_S_S_S_S_S_S_S_S_S_S_S_S_S_P7RM48Gen$__internal_trig_reduction_slowpathd,@function
        .size           $_Z13GetCollisionsPdS_S_S_S_S_S_S_S_S_S_S_S_S_S_S_S_S_S_S_S_S_S_S_S_S_P7RM48Gen$__internal_trig_reduction_slowpathd,(.L_x_447 - $_Z13GetCollisionsPdS_S_S_S_S_S_S_S_S_S_S_S_S_S_S_S_S_S_S_S_S_S_S_S_S_P7RM48Gen$__internal_trig_reduction_slowpathd)
$_Z13GetCollisionsPdS_S_S_S_S_S_S_S_S_S_S_S_S_S_S_S_S_S_S_S_S_S_S_S_S_P7RM48Gen$__internal_trig_reduction_slowpathd:
[----:B------:R-:W-:Y:S02]  /*1c6d0*/  SHF.R.U32.HI R8, RZ, 0x14, R50 ;  /* 0x00000014ff087819 */ /* 0x000fe40000011632 */
[----:B------:R-:W-:Y:S01]  /*1c6e0*/  MOV R13, R4 ;  /* 0x00000004000d7202 */ /* 0x000fe20000000f00 */
[----:B------:R-:W-:Y:S01]  /*1c6f0*/  IMAD.MOV.U32 R4, RZ, RZ, RZ ;  /* 0x000000ffff047224 */ /* 0x000fe200078e00ff */
[----:B------:R-:W-:-:S04]  /*1c700*/  LOP3.LUT R5, R8, 0x7ff, RZ, 0xc0, !PT ;  /* 0x000007ff08057812 */ /* 0x000fc800078ec0ff */
[----:B------:R-:W-:-:S13]  /*1c710*/  ISETP.NE.AND P0, PT, R5, 0x7ff, PT ;  /* 0x000007ff0500780c */ /* 0x000fda0003f05270 */
[----:B------:R-:W-:Y:S05]  /*1c720*/  @!P0 BRA `(.L_x_388) ;  /* 0x00000008004c8947 */ /* 0x000fea0003800000 */
[----:B------:R-:W-:Y:S01]  /*1c730*/  IADD3 R4, PT, PT, R5, -0x400, RZ ;  /* 0xfffffc0005047810 */ /* 0x000fe20007ffe0ff */
[----:B------:R-:W-:Y:S01]  /*1c740*/  BSSY.RECONVERGENT B5, `(.L_x_389) ;  /* 0x0000030000057945 */ /* 0x000fe20003800200 */
[----:B------:R-:W-:Y:S01]  /*1c750*/  VIADD R10, R1, 0x30 ;  /* 0x00000030010a7836 */ /* 0x000fe20000000000 */
[----:B------:R-:W-:Y:S02]  /*1c760*/  CS2R R64, SRZ ;  /* 0x0000000000407805 */ /* 0x000fe4000001ff00 */
[----:B------:R-:W-:Y:S02]  /*1c770*/  SHF.R.U32.HI R9, RZ, 0x6, R4 ;  /* 0x00000006ff097819 */ /* 0x000fe40000011604 */
[----:B------:R-:W-:Y:S02]  /*1c780*/  ISETP.GE.U32.AND P0, PT, R4, 0x80, PT ;  /* 0x000000800400780c */ /* 0x000fe40003f06070 */
[C---:B------:R-:W-:Y:S02]  /*1c790*/  IADD3 R12, PT, PT, -R9.reuse, 0x13, RZ ;  /* 0x00000013090c7810 */ /* 0x040fe40007ffe1ff */
[----:B------:R-:W-:-:S02]  /*1c7a0*/  IADD3 R51, PT, PT, -R9, 0xf, RZ ;  /* 0x0000000f09337810 */ /* 0x000fc40007ffe1ff */
[----:B------:R-:W-:-:S04]  /*1c7b0*/  SEL R12, R12, 0x12, P0 ;  /* 0x000000120c0c7807 */ /* 0x000fc80000000000 */
[----:B------:R-:W-:-:S13]  /*1c7c0*/  ISETP.GE.AND P0, PT, R51, R12, PT ;  /* 0x0000000c3300720c */ /* 0x000fda0003f06270 */
[----:B------:R-:W-:Y:S05]  /*1c7d0*/  @P0 BRA `(.L_x_390) ;  /* 0x0000000000980947 */ /* 0x000fea0003800000 */
[----:B------:R-:W0:Y:S01]  /*1c7e0*/  LDC.64 R66, c[0x0][0x358] ;  /* 0x0000d600ff427b82 */ /* 0x000e220000000a00 */
[C---:B------:R-:W-:Y:S01]  /*1c7f0*/  SHF.L.U64.HI R69, R13.reuse, 0xb, R50 ;  /* 0x0000000b0d457819 */ /* 0x040fe20000010232 */
[----:B------:R-:W-:Y:S01]  /*1c800*/  BSSY.RECONVERGENT B6, `(.L_x_391) ;  /* 0x0000022000067945 */ /* 0x000fe20003800200 */
[----:B------:R-:W-:Y:S01]  /*1c810*/  SHF.L.U32 R11, R13, 0xb, RZ ;  /* 0x0000000b0d0b7819 */ /* 0x000fe200000006ff */
[----:B------:R-:W-:Y:S01]  /*1c820*/  IMAD.MOV.U32 R13, RZ, RZ, RZ ;  /* 0x000000ffff0d7224 */ /* 0x000fe200078e00ff */
[----:B------:R-:W-:Y:S02]  /*1c830*/  IADD3 R49, PT, PT, RZ, -R9, -R12 ;  /* 0x80000009ff317210 */ /* 0x000fe40007ffe80c */
[----:B------:R-:W-:Y:S02]  /*1c840*/  CS2R R64, SRZ ;  /* 0x0000000000407805 */ /* 0x000fe4000001ff00 */
[----:B------:R-:W-:-:S07]  /*1c850*/  LOP3.LUT R69, R69, 0x80000000, RZ, 0xfc, !PT ;  /* 0x8000000045457812 */ /* 0x000fce00078efcff */
.L_x_392:
[----:B------:R-:W1:Y:S01]  /*1c860*/  LDC.64 R4, c[0x4][0x30] ;  /* 0x01000c00ff047b82 */ /* 0x000e620000000a00 */
[----:B0-----:R-:W-:Y:S02]  /*1c870*/  R2UR UR6, R66 ;  /* 0x00000000420672ca */ /* 0x001fe400000e0000 */
[----:B------:R-:W-:Y:S01]  /*1c880*/  R2UR UR7, R67 ;  /* 0x00000000430772ca */ /* 0x000fe200000e0000 */
[----:B-1----:R-:W-:-:S12]  /*1c890*/  IMAD.WIDE R4, R51, 0x8, R4 ;  /* 0x0000000833047825 */ /* 0x002fd800078e0204 */
[----:B------:R-:W2:Y:S01]  /*1c8a0*/  LDG.E.64.CONSTANT R4, desc[UR6][R4.64] ;  /* 0x0000000604047981 */ /* 0x000ea2000c1e9b00 */
[----:B------:R-:W-:Y:S01]  /*1c8b0*/  MOV R6, R64 ;  /* 0x0000004000067202 */ /* 0x000fe20000000f00 */
[----:B------:R-:W-:Y:S01]  /*1c8c0*/  IMAD.MOV.U32 R7, RZ, RZ, R65 ;  /* 0x000000ffff077224 */ /* 0x000fe200078e0041 */
[----:B------:R-:W-:Y:S02]  /*1c8d0*/  IADD3 R49, PT, PT, R49, 0x1, RZ ;  /* 0x0000000131317810 */ /* 0x000fe40007ffe0ff */
[----:B------:R-:W-:Y:S01]  /*1c8e0*/  IADD3 R51, PT, PT, R51, 0x1, RZ ;  /* 0x0000000133337810 */ /* 0x000fe20007ffe0ff */
[----:B--2---:R-:W-:-:S04]  /*1c8f0*/  IMAD.WIDE.U32 R6, P3, R4, R11, R6 ;  /* 0x0000000b04067225 */ /* 0x004fc80007860006 */
[----:B------:R-:W-:Y:S02]  /*1c900*/  IMAD R65, R4, R69, RZ ;  /* 0x0000004504417224 */ /* 0x000fe400078e02ff */
[CC--:B------:R-:W-:Y:S02]  /*1c910*/  IMAD R60, R5.reuse, R11.reuse, RZ ;  /* 0x0000000b053c7224 */ /* 0x0c0fe400078e02ff */
[----:B------:R-:W-:Y:S01]  /*1c920*/  IMAD.HI.U32 R71, R5, R11, RZ ;  /* 0x0000000b05477227 */ /* 0x000fe200078e00ff */
[----:B------:R-:W-:Y:S02]  /*1c930*/  IADD3 R7, P0, PT, R65, R7, RZ ;  /* 0x0000000741077210 */ /* 0x000fe40007f1e0ff */
[C---:B------:R-:W-:Y:S01]  /*1c940*/  LEA R65, R13.reuse, R10, 0x3 ;  /* 0x0000000a0d417211 */ /* 0x040fe200078e18ff */
[----:B------:R-:W-:Y:S01]  /*1c950*/  VIADD R13, R13, 0x1 ;  /* 0x000000010d0d7836 */ /* 0x000fe20000000000 */
[----:B------:R-:W-:Y:S01]  /*1c960*/  IADD3 R7, P1, PT, R60, R7, RZ ;  /* 0x000000073c077210 */ /* 0x000fe20007f3e0ff */
[----:B------:R-:W-:-:S04]  /*1c970*/  IMAD.HI.U32 R60, R4, R69, RZ ;  /* 0x00000045043c7227 */ /* 0x000fc800078e00ff */
[----:B------:R-:W-:Y:S01]  /*1c980*/  IMAD.X R4, RZ, RZ, R60, P3 ;  /* 0x000000ffff047224 */ /* 0x000fe200018e063c */
[----:B------:R0:W-:Y:S01]  /*1c990*/  STL.64 [R65], R6 ;  /* 0x0000000641007387 */ /* 0x0001e20000100a00 */
[----:B------:R-:W-:-:S03]  /*1c9a0*/  IMAD.HI.U32 R60, R5, R69, RZ ;  /* 0x00000045053c7227 */ /* 0x000fc600078e00ff */
[----:B------:R-:W-:Y:S01]  /*1c9b0*/  IADD3.X R4, P0, PT, R71, R4, RZ, P0, !PT ;  /* 0x0000000447047210 */ /* 0x000fe2000071e4ff */
[----:B------:R-:W-:-:S05]  /*1c9c0*/  IMAD R5, R5, R69, RZ ;  /* 0x0000004505057224 */ /* 0x000fca00078e02ff */
[----:B------:R-:W-:Y:S01]  /*1c9d0*/  IADD3.X R64, P1, PT, R5, R4, RZ, P1, !PT ;  /* 0x0000000405407210 */ /* 0x000fe20000f3e4ff */
[----:B------:R-:W-:Y:S01]  /*1c9e0*/  IMAD.X R4, RZ, RZ, R60, P0 ;  /* 0x000000ffff047224 */ /* 0x000fe200000e063c */
[----:B------:R-:W-:-:S04]  /*1c9f0*/  ISETP.NE.AND P0, PT, R49, -0xf, PT ;  /* 0xfffffff13100780c */ /* 0x000fc80003f05270 */
[----:B0-----:R-:W-:-:S09]  /*1ca00*/  IADD3.X R65, PT, PT, RZ, R4, RZ, P1, !PT ;  /* 0x00000004ff417210 */ /* 0x001fd20000ffe4ff */
[----:B------:R-:W-:Y:S05]  /*1ca10*/  @P0 BRA `(.L_x_392) ;  /* 0xfffffffc00900947 */ /* 0x000fea000383ffff */
[----:B------:R-:W-:Y:S05]  /*1ca20*/  BSYNC.RECONVERGENT B6 ;  /* 0x0000000000067941 */ /* 0x000fea0003800200 */
.L_x_391:
[----:B------:R-:W-:-:S07]  /*1ca30*/  IMAD.MOV.U32 R51, RZ, RZ, R12 ;  /* 0x000000ffff337224 */ /* 0x000fce00078e000c */
.L_x_390:
[----:B------:R-:W-:Y:S05]  /*1ca40*/  BSYNC.RECONVERGENT B5 ;  /* 0x0000000000057941 */ /* 0x000fea0003800200 */
.L_x_389:
[----:B------:R-:W-:Y:S02]  /*1ca50*/  LOP3.LUT P0, R69, R8, 0x3f, RZ, 0xc0, !PT ;  /* 0x0000003f08457812 */ /* 0x000fe4000780c0ff */
[----:B------:R-:W-:-:S05]  /*1ca60*/  IADD3 R67, PT, PT, R9, R51, RZ ;  /* 0x0000003309437210 */ /* 0x000fca0007ffe0ff */
[----:B------:R-:W-:-:S05]  /*1ca70*/  IMAD.U32 R67, R67, 0x8, R10 ;  /* 0x0000000843437824 */ /* 0x000fca00078e000a */
[----:B------:R0:W-:Y:S04]  /*1ca80*/  STL.64 [R67+-0x78], R64 ;  /* 0xffff884043007387 */ /* 0x0001e80000100a00 */
[----:B------:R-:W2:Y:S04]  /*1ca90*/  @P0 LDL.64 R10, [R1+0x38] ;  /* 0x00003800010a0983 */ /* 0x000ea80000100a00 */
[----:B------:R-:W3:Y:S04]  /*1caa0*/  LDL.64 R6, [R1+0x40] ;  /* 0x0000400001067983 */ /* 0x000ee80000100a00 */
[----:B------:R-:W4:Y:S01]  /*1cab0*/  LDL.64 R4, [R1+0x48] ;  /* 0x0000480001047983 */ /* 0x000f220000100a00 */
[----:B------:R-:W-:Y:S01]  /*1cac0*/  @P0 LOP3.LUT R8, R69, 0x3f, RZ, 0x3c, !PT ;  /* 0x0000003f45080812 */ /* 0x000fe200078e3cff */
[----:B------:R-:W-:Y:S01]  /*1cad0*/  BSSY.RECONVERGENT B5, `(.L_x_393) ;  /* 0x0000034000057945 */ /* 0x000fe20003800200 */
[----:B--2---:R-:W-:-:S02]  /*1cae0*/  @P0 SHF.R.U64 R9, R10, 0x1, R11 ;  /* 0x000000010a090819 */ /* 0x004fc4000000120b */
[----:B------:R-:W-:Y:S02]  /*1caf0*/  @P0 SHF.R.U32.HI R11, RZ, 0x1, R11 ;  /* 0x00000001ff0b0819 */ /* 0x000fe4000001160b */
[--C-:B---3--:R-:W-:Y:S02]  /*1cb00*/  @P0 SHF.R.U32.HI R51, RZ, 0x1, R7.reuse ;  /* 0x00000001ff330819 */ /* 0x108fe40000011607 */
[C-C-:B------:R-:W-:Y:S02]  /*1cb10*/  @P0 SHF.R.U64 R49, R6.reuse, 0x1, R7.reuse ;  /* 0x0000000106310819 */ /* 0x140fe40000001207 */
[CC--:B------:R-:W-:Y:S02]  /*1cb20*/  @P0 SHF.L.U64.HI R13, R6.reuse, R69.reuse, R7 ;  /* 0x00000045060d0219 */ /* 0x0c0fe40000010207 */
[----:B------:R-:W-:Y:S02]  /*1cb30*/  @P0 SHF.L.U32 R12, R6, R69, RZ ;  /* 0x00000045060c0219 */ /* 0x000fe400000006ff */
[----:B------:R-:W-:-:S02]  /*1cb40*/  @P0 SHF.R.U64 R9, R9, R8, R11 ;  /* 0x0000000809090219 */ /* 0x000fc4000000120b */
[-C--:B------:R-:W-:Y:S02]  /*1cb50*/  @P0 SHF.R.U32.HI R10, RZ, R8.reuse, R11 ;  /* 0x00000008ff0a0219 */ /* 0x080fe4000001160b */
[----:B----4-:R-:W-:Y:S02]  /*1cb60*/  @P0 SHF.L.U32 R11, R4, R69, RZ ;  /* 0x00000045040b0219 */ /* 0x010fe400000006ff */
[----:B------:R-:W-:Y:S02]  /*1cb70*/  @P0 SHF.R.U64 R60, R49, R8, R51 ;  /* 0x00000008313c0219 */ /* 0x000fe40000001233 */
[----:B------:R-:W-:Y:S02]  /*1cb80*/  @P0 LOP3.LUT R6, R12, R9, RZ, 0xfc, !PT ;  /* 0x000000090c060212 */ /* 0x000fe400078efcff */
[----:B------:R-:W-:Y:S02]  /*1cb90*/  @P0 LOP3.LUT R7, R13, R10, RZ, 0xfc, !PT ;  /* 0x0000000a0d070212 */ /* 0x000fe400078efcff */
[----:B------:R-:W-:-:S02]  /*1cba0*/  @P0 SHF.L.U64.HI R9, R4, R69, R5 ;  /* 0x0000004504090219 */ /* 0x000fc40000010205 */
[----:B------:R-:W-:Y:S02]  /*1cbb0*/  @P0 LOP3.LUT R4, R11, R60, RZ, 0xfc, !PT ;  /* 0x0000003c0b040212 */ /* 0x000fe400078efcff */
[----:B------:R-:W-:Y:S02]  /*1cbc0*/  @P0 SHF.R.U32.HI R8, RZ, R8, R51 ;  /* 0x00000008ff080219 */ /* 0x000fe40000011633 */
[C---:B------:R-:W-:Y:S02]  /*1cbd0*/  SHF.L.U32 R11, R6.reuse, 0x2, RZ ;  /* 0x00000002060b7819 */ /* 0x040fe400000006ff */
[----:B------:R-:W-:Y:S02]  /*1cbe0*/  SHF.L.U64.HI R49, R6, 0x2, R7 ;  /* 0x0000000206317819 */ /* 0x000fe40000010207 */
[----:B------:R-:W-:Y:S02]  /*1cbf0*/  @P0 LOP3.LUT R5, R9, R8, RZ, 0xfc, !PT ;  /* 0x0000000809050212 */ /* 0x000fe400078efcff */
[----:B------:R-:W-:-:S02]  /*1cc00*/  SHF.L.W.U32.HI R7, R7, 0x2, R4 ;  /* 0x0000000207077819 */ /* 0x000fc40000010e04 */
[----:B------:R-:W-:Y:S02]  /*1cc10*/  IADD3 RZ, P0, PT, RZ, -R11, RZ ;  /* 0x8000000bffff7210 */ /* 0x000fe40007f1e0ff */
[----:B------:R-:W-:Y:S02]  /*1cc20*/  LOP3.LUT R6, RZ, R49, RZ, 0x33, !PT ;  /* 0x00000031ff067212 */ /* 0x000fe400078e33ff */
[----:B------:R-:W-:Y:S02]  /*1cc30*/  SHF.L.W.U32.HI R4, R4, 0x2, R5 ;  /* 0x0000000204047819 */ /* 0x000fe40000010e05 */
[----:B------:R-:W-:Y:S02]  /*1cc40*/  LOP3.LUT R9, RZ, R7, RZ, 0x33, !PT ;  /* 0x00000007ff097212 */ /* 0x000fe400078e33ff */
[----:B------:R-:W-:Y:S02]  /*1cc50*/  IADD3.X R8, P0, PT, RZ, R6, RZ, P0, !PT ;  /* 0x00000006ff087210 */ /* 0x000fe4000071e4ff */
[----:B------:R-:W-:-:S02]  /*1cc60*/  LOP3.LUT R10, RZ, R4, RZ, 0x33, !PT ;  /* 0x00000004ff0a7212 */ /* 0x000fc400078e33ff */
[----:B------:R-:W-:Y:S02]  /*1cc70*/  IADD3.X R6, P1, PT, RZ, R9, RZ, P0, !PT ;  /* 0x00000009ff067210 */ /* 0x000fe4000073e4ff */
[----:B------:R-:W-:-:S03]  /*1cc80*/  ISETP.GT.U32.AND P3, PT, R7, -0x1, PT ;  /* 0xffffffff0700780c */ /* 0x000fc60003f64070 */
[----:B------:R-:W-:Y:S01]  /*1cc90*/  IMAD.X R9, RZ, RZ, R10, P1 ;  /* 0x000000ffff097224 */ /* 0x000fe200008e060a */
[----:B------:R-:W-:-:S04]  /*1cca0*/  ISETP.GT.AND.EX P0, PT, R4, -0x1, PT, P3 ;  /* 0xffffffff0400780c */ /* 0x000fc80003f04330 */
[----:B------:R-:W-:Y:S02]  /*1ccb0*/  SEL R13, R4, R9, P0 ;  /* 0x00000009040d7207 */ /* 0x000fe40000000000 */
[----:B------:R-:W-:Y:S02]  /*1ccc0*/  SEL R10, R7, R6, P0 ;  /* 0x00000006070a7207 */ /* 0x000fe40000000000 */
[----:B------:R-:W-:Y:S02]  /*1ccd0*/  ISETP.NE.U32.AND P1, PT, R13, RZ, PT ;  /* 0x000000ff0d00720c */ /* 0x000fe40003f25070 */
[----:B------:R-:W-:Y:S02]  /*1cce0*/  SEL R8, R49, R8, P0 ;  /* 0x0000000831087207 */ /* 0x000fe40000000000 */
[----:B------:R-:W-:Y:S01]  /*1ccf0*/  SEL R7, R10, R13, !P1 ;  /* 0x0000000d0a077207 */ /* 0x000fe20004800000 */
[----:B------:R-:W-:-:S05]  /*1cd00*/  @!P0 IMAD.MOV R11, RZ, RZ, -R11 ;  /* 0x000000ffff0b8224 */ /* 0x000fca00078e0a0b */
[----:B------:R-:W1:Y:S02]  /*1cd10*/  FLO.U32 R7, R7 ;  /* 0x0000000700077300 */ /* 0x000e6400000e0000 */
[C---:B-1----:R-:W-:Y:S02]  /*1cd20*/  IADD3 R9, PT, PT, -R7.reuse, 0x1f, RZ ;  /* 0x0000001f07097810 */ /* 0x042fe40007ffe1ff */
[----:B------:R-:W-:Y:S02]  /*1cd30*/  IADD3 R6, PT, PT, -R7, 0x3f, RZ ;  /* 0x0000003f07067810 */ /* 0x000fe40007ffe1ff */
[----:B------:R-:W-:-:S04]  /*1cd40*/  @P1 IADD3 R6, PT, PT, R9, RZ, RZ ;  /* 0x000000ff09061210 */ /* 0x000fc80007ffe0ff */
[----:B------:R-:W-:-:S13]  /*1cd50*/  ISETP.NE.AND P1, PT, R6, RZ, PT ;  /* 0x000000ff0600720c */ /* 0x000fda0003f25270 */
[----:B0-----:R-:W-:Y:S05]  /*1cd60*/  @!P1 BRA `(.L_x_394) ;  /* 0x0000000000289947 */ /* 0x001fea0003800000 */
[--C-:B------:R-:W-:Y:S02]  /*1cd70*/  SHF.R.U64 R9, R11, 0x1, R8.reuse ;  /* 0x000000010b097819 */ /* 0x100fe40000001208 */
[C---:B------:R-:W-:Y:S02]  /*1cd80*/  LOP3.LUT R7, R6.reuse, 0x3f, RZ, 0xc0, !PT ;  /* 0x0000003f06077812 */ /* 0x040fe400078ec0ff */
[----:B------:R-:W-:Y:S02]  /*1cd90*/  SHF.R.U32.HI R11, RZ, 0x1, R8 ;  /* 0x00000001ff0b7819 */ /* 0x000fe40000011608 */
[----:B------:R-:W-:Y:S02]  /*1cda0*/  LOP3.LUT R8, R6, 0x3f, RZ, 0xc, !PT ;  /* 0x0000003f06087812 */ /* 0x000fe400078e0cff */
[CC--:B------:R-:W-:Y:S02]  /*1cdb0*/  SHF.L.U64.HI R13, R10.reuse, R7.reuse, R13 ;  /* 0x000000070a0d7219 */ /* 0x0c0fe4000001020d */
[----:B------:R-:W-:-:S02]  /*1cdc0*/  SHF.L.U32 R10, R10, R7, RZ ;  /* 0x000000070a0a7219 */ /* 0x000fc400000006ff */
[-CC-:B------:R-:W-:Y:S02]  /*1cdd0*/  SHF.R.U64 R7, R9, R8.reuse, R11.reuse ;  /* 0x0000000809077219 */ /* 0x180fe4000000120b */
[----:B------:R-:W-:Y:S02]  /*1cde0*/  SHF.R.U32.HI R8, RZ, R8, R11 ;  /* 0x00000008ff087219 */ /* 0x000fe4000001160b */
[----:B------:R-:W-:Y:S02]  /*1cdf0*/  LOP3.LUT R10, R10, R7, RZ, 0xfc, !PT ;  /* 0x000000070a0a7212 */ /* 0x000fe400078efcff */
[----:B------:R-:W-:-:S07]  /*1ce00*/  LOP3.LUT R13, R13, R8, RZ, 0xfc, !PT ;  /* 0x000000080d0d7212 */ /* 0x000fce00078efcff */
.L_x_394:
[----:B------:R-:W-:Y:S05]  /*1ce10*/  BSYNC.RECONVERGENT B5 ;  /* 0x0000000000057941 */ /* 0x000fea0003800200 */
.L_x_393:
[----:B------:R-:W-:-:S04]  /*1ce20*/  IMAD.WIDE.U32 R64, R10, 0x2168c235, RZ ;  /* 0x2168c2350a407825 */ /* 0x000fc800078e00ff */
[----:B------:R-:W-:Y:S01]  /*1ce30*/  IMAD.MOV.U32 R9, RZ, RZ, RZ ;  /* 0x000000ffff097224 */ /* 0x000fe200078e00ff */
[----:B------:R-:W-:Y:S01]  /*1ce40*/  MOV R8, R65 ;  /* 0x0000004100087202 */ /* 0x000fe20000000f00 */
[----:B------:R-:W-:Y:S01]  /*1ce50*/  IMAD.HI.U32 R7, R13, -0x36f0255e, RZ ;  /* 0xc90fdaa20d077827 */ /* 0x000fe200078e00ff */
[----:B------:R-:W-:-:S03]  /*1ce60*/  IADD3 RZ, P1, PT, R64, R64, RZ ;  /* 0x0000004040ff7210 */ /* 0x000fc60007f3e0ff */
[----:B------:R-:W-:-:S04]  /*1ce70*/  IMAD.WIDE.U32 R8, R10, -0x36f0255e, R8 ;  /* 0xc90fdaa20a087825 */ /* 0x000fc800078e0008 */
[----:B------:R-:W-:-:S04]  /*1ce80*/  IMAD.WIDE.U32 R8, P3, R13, 0x2168c235, R8 ;  /* 0x2168c2350d087825 */ /* 0x000fc80007860008 */
[----:B------:R-:W-:Y:S01]  /*1ce90*/  IMAD R13, R13, -0x36f0255e, RZ ;  /* 0xc90fdaa20d0d7824 */ /* 0x000fe200078e02ff */
[----:B------:R-:W-:Y:S02]  /*1cea0*/  IADD3.X R7, PT, PT, R7, RZ, RZ, P3, !PT ;  /* 0x000000ff07077210 */ /* 0x000fe40001ffe4ff */
[----:B------:R-:W-:Y:S02]  /*1ceb0*/  IADD3.X RZ, P1, PT, R8, R8, RZ, P1, !PT ;  /* 0x0000000808ff7210 */ /* 0x000fe40000f3e4ff */
[----:B------:R-:W-:-:S04]  /*1cec0*/  IADD3 R9, P3, PT, R13, R9, RZ ;  /* 0x000000090d097210 */ /* 0x000fc80007f7e0ff */
[C---:B------:R-:W-:Y:S01]  /*1ced0*/  ISETP.GT.U32.AND P4, PT, R9.reuse, RZ, PT ;  /* 0x000000ff0900720c */ /* 0x040fe20003f84070 */
[----:B------:R-:W-:Y:S01]  /*1cee0*/  IMAD.X R7, RZ, RZ, R7, P3 ;  /* 0x000000ffff077224 */ /* 0x000fe200018e0607 */
[----:B------:R-:W-:-:S04]  /*1cef0*/  IADD3.X R8, P3, PT, R9, R9, RZ, P1, !PT ;  /* 0x0000000909087210 */ /* 0x000fc80000f7e4ff */
[C---:B------:R-:W-:Y:S02]  /*1cf00*/  ISETP.GT.AND.EX P1, PT, R7.reuse, RZ, PT, P4 ;  /* 0x000000ff0700720c */ /* 0x040fe40003f24340 */
[----:B------:R-:W-:Y:S02]  /*1cf10*/  IADD3.X R10, PT, PT, R7, R7, RZ, P3, !PT ;  /* 0x00000007070a7210 */ /* 0x000fe40001ffe4ff */
[----:B------:R-:W-:Y:S02]  /*1cf20*/  SEL R8, R8, R9, P1 ;  /* 0x0000000908087207 */ /* 0x000fe40000800000 */
[----:B------:R-:W-:Y:S02]  /*1cf30*/  SEL R9, R10, R7, P1 ;  /* 0x000000070a097207 */ /* 0x000fe40000800000 */
[----:B------:R-:W-:Y:S02]  /*1cf40*/  IADD3 R8, P3, PT, R8, 0x1, RZ ;  /* 0x0000000108087810 */ /* 0x000fe40007f7e0ff */
[----:B------:R-:W-:-:S02]  /*1cf50*/  SEL R11, RZ, 0xffffffff, !P1 ;  /* 0xffffffffff0b7807 */ /* 0x000fc40004800000 */
[----:B------:R-:W-:Y:S01]  /*1cf60*/  LOP3.LUT P1, R7, R50, 0x80000000, RZ, 0xc0, !PT ;  /* 0x8000000032077812 */ /* 0x000fe2000782c0ff */
[----:B------:R-:W-:Y:S01]  /*1cf70*/  IMAD.X R9, RZ, RZ, R9, P3 ;  /* 0x000000ffff097224 */ /* 0x000fe200018e0609 */
[----:B------:R-:W-:Y:S02]  /*1cf80*/  IADD3 R6, PT, PT, R11, -R6, RZ ;  /* 0x800000060b067210 */ /* 0x000fe40007ffe0ff */
[----:B------:R-:W-:Y:S02]  /*1cf90*/  SHF.R.U32.HI R11, RZ, 0x1e, R5 ;  /* 0x0000001eff0b7819 */ /* 0x000fe40000011605 */
[----:B------:R-:W-:Y:S01]  /*1cfa0*/  SHF.R.U64 R8, R8, 0xa, R9 ;  /* 0x0000000a08087819 */ /* 0x000fe20000001209 */
[----:B------:R-:W-:Y:S01]  /*1cfb0*/  IMAD.SHL.U32 R6, R6, 0x100000, RZ ;  /* 0x0010000006067824 */ /* 0x000fe200078e00ff */
[----:B------:R-:W-:Y:S02]  /*1cfc0*/  LEA.HI R4, R4, R11, RZ, 0x1 ;  /* 0x0000000b04047211 */ /* 0x000fe400078f08ff */
[----:B------:R-:W-:-:S02]  /*1cfd0*/  IADD3 R8, P3, PT, R8, 0x1, RZ ;  /* 0x0000000108087810 */ /* 0x000fc40007f7e0ff */
[----:B------:R-:W-:Y:S02]  /*1cfe0*/  @!P0 LOP3.LUT R7, R7, 0x80000000, RZ, 0x3c, !PT ;  /* 0x8000000007078812 */ /* 0x000fe400078e3cff */
[----:B------:R-:W-:Y:S02]  /*1cff0*/  LEA.HI.X R9, R9, RZ, RZ, 0x16, P3 ;  /* 0x000000ff09097211 */ /* 0x000fe400018fb4ff */
[----:B------:R-:W-:Y:S02]  /*1d000*/  @P1 IADD3 R4, PT, PT, -R4, RZ, RZ ;  /* 0x000000ff04041210 */ /* 0x000fe40007ffe1ff */
[--C-:B------:R-:W-:Y:S02]  /*1d010*/  SHF.R.U64 R8, R8, 0x1, R9.reuse ;  /* 0x0000000108087819 */ /* 0x100fe40000001209 */
[----:B------:R-:W-:Y:S02]  /*1d020*/  SHF.R.U32.HI R5, RZ, 0x1, R9 ;  /* 0x00000001ff057819 */ /* 0x000fe40000011609 */
[----:B------:R-:W-:-:S04]  /*1d030*/  IADD3 R13, P3, P4, RZ, RZ, R8 ;  /* 0x000000ffff0d7210 */ /* 0x000fc80007c7e008 */
[----:B------:R-:W-:-:S04]  /*1d040*/  IADD3.X R6, PT, PT, R6, 0x3fe00000, R5, P3, P4 ;  /* 0x3fe0000006067810 */ /* 0x000fc80001fe8405 */
[----:B------:R-:W-:-:S07]  /*1d050*/  LOP3.LUT R50, R6, R7, RZ, 0xfc, !PT ;  /* 0x0000000706327212 */ /* 0x000fce00078efcff */
.L_x_388:
[----:B------:R-:W-:Y:S02]  /*1d060*/  HFMA2 R49, -RZ, RZ, 0, 0 ;  /* 0x00000000ff317431 */ /* 0x000fe400000001ff */
[----:B------:R-:W-:Y:S01]  /*1d070*/  IMAD.MOV.U32 R12, RZ, RZ, R4 ;  /* 0x000000ffff0c7224 */ /* 0x000fe200078e0004 */
[----:B------:R-:W-:Y:S01]  /*1d080*/  MOV R4, R13 ;  /* 0x0000000d00047202 */ /* 0x000fe20000000f00 */
[----:B------:R-:W-:Y:S01]  /*1d090*/  IMAD.MOV.U32 R5, RZ, RZ, R50 ;  /* 0x000000ffff057224 */ /* 0x000fe200078e0032 */
[----:B------:R-:W-:Y:S06]  /*1d0a0*/  RET.REL.NODEC R48 `(_Z13GetCollisionsPdS_S_S_S_S_S_S_S_S_S_S_S_S_S_S_S_S_S_S_S_S_S_S_S_S_P7RM48Gen) ;  /* 0xfffffe2c30d47950 */ /* 0x000fec0003c3ffff */
.L_x_395:
[----:B------:R-:W-:-:S00]  /*1d0b0*/  BRA `(.L_x_395) ;  /* 0xfffffffc00fc7947 */ /* 0x000fc0000383ffff */
[----:B------:R-:W-:-:S00]  /*1d0c0*/  NOP ;  /* 0x0000000000007918 */ /* 0x000fc00000000000 */
        /* <DEDUP_REMOVED lines=11> */
.L_x_447:


//--------------------- .text._Z17SetupRM48GensCudaP7RM48Gen --------------------------
	.section	.text._Z17SetupRM48GensCudaP7RM48Gen,"ax",@progbits
	.align	128
        .global         _Z17SetupRM48GensCudaP7RM48Gen
        .type           _Z17SetupRM48GensCudaP7RM48Gen,@function
        .size           _Z17SetupRM48GensCudaP7RM48Gen,(.L_x_448 - _Z17SetupRM48GensCudaP7RM48Gen)
        .other          _Z17SetupRM48GensCudaP7RM48Gen,@"STO_CUDA_ENTRY STV_DEFAULT"
_Z17SetupRM48GensCudaP7RM48Gen:
.text._Z17SetupRM48GensCudaP7RM48Gen:
[----:B------:R-:W-:Y:S01]  /*0000*/  LDC R1, c[0x0][0x37c] ;  /* 0x0000df00ff017b82 */ /* 0x000fe20000000800 */
[----:B------:R-:W0:Y:S07]  /*0010*/  S2R R3, SR_TID.X ;  /* 0x0000000000037919 */ /* 0x000e2e0000002100 */
[----:B------:R-:W1:Y:S01]  /*0020*/  LDC.64 R12, c[0x0][0x380] ;  /* 0x0000e000ff0c7b82 */ /* 0x000e620000000a00 */
[----:B------:R-:W0:Y:S01]  /*0030*/  LDCU UR6, c[0x0][0x360] ;  /* 0x00006c00ff0677ac */ /* 0x000e220008000800 */
[----:B------:R-:W0:Y:S01]  /*0040*/  S2R R0, SR_CTAID.X ;  /* 0x0000000000007919 */ /* 0x000e220000002500 */
[----:B------:R-:W2:Y:S01]  /*0050*/  LDCU.64 UR4, c[0x0][0x358] ;  /* 0x00006b00ff0477ac */ /* 0x000ea20008000a00 */
[----:B0-----:R-:W-:-:S04]  /*0060*/  IMAD R3, R0, UR6, R3 ;  /* 0x0000000600037c24 */ /* 0x001fc8000f8e0203 */
[----:B-1----:R-:W-:-:S05]  /*0070*/  IMAD.WIDE R12, R3, 0x2298, R12 ;  /* 0x00002298030c7825 */ /* 0x002fca00078e020c */
[----:B--2---:R-:W2:Y:S04]  /*0080*/  LDG.E.64 R2, desc[UR4][R12.64+0x2288] ;  /* 0x002288040c027981 */ /* 0x004ea8000c1e1b00 */
[----:B------:R0:W5:Y:S01]  /*0090*/  LDG.E R6, desc[UR4][R12.64+0x225c] ;  /* 0x00225c040c067981 */ /* 0x000162000c1e1900 */
[----:B------:R-:W-:Y:S01]  /*00a0*/  BSSY.RECONVERGENT B0, `(.L_x_396) ;  /* 0x00002fb000007945 */ /* 0x000fe20003800200 */
        /* <DEDUP_REMOVED lines=11> */
[----:B------:R-:W0:Y:S01]  /*0160*/  MUFU.RCP64H R15, 177 ;  /* 0x40662000000f7908 */ /* 0x000e220000001800 */
[----:B------:R-:W-:Y:S01]  /*0170*/  IMAD.MOV.U32 R24, RZ, RZ, 0x0 ;  /* 0x00000000ff187424 */ /* 0x000fe200078e00ff */
[----:B------:R-:W-:Y:S01]  /*0180*/  MOV R25, 0x40662000 ;  /* 0x4066200000197802 */ /* 0x000fe20000000f00 */
[----:B------:R-:W-:-:S06]  /*0190*/  IMAD.MOV.U32 R14, RZ, RZ, 0x1 ;  /* 0x00000001ff0e7424 */ /* 0x000fcc00078e00ff */
[----:B0-----:R-:W-:-:S08]  /*01a0*/  DFMA R2, R14, -R24, 1 ;  /* 0x3ff000000e02742b */ /* 0x001fd00000000818 */
[----:B------:R-:W-:-:S08]  /*01b0*/  DFMA R2, R2, R2, R2 ;  /* 0x000000020202722b */ /* 0x000fd00000000002 */
[----:B------:R-:W-:Y:S01]  /*01c0*/  DFMA R2, R14, R2, R14 ;  /* 0x000000020e02722b */ /* 0x000fe2000000000e */
[----:B---3--:R-:W-:-:S04]  /*01d0*/  IMAD.WIDE.U32 R18, R17, 0x61d823a3, RZ ;  /* 0x61d823a311127825 */ /* 0x008fc800078e00ff */
[----:B------:R-:W-:-:S04]  /*01e0*/  IMAD.WIDE.U32 R20, P0, R16, 0x64d47cea, R18 ;  /* 0x64d47cea10147825 */ /* 0x000fc80007800012 */
[----:B------:R-:W-:-:S04]  /*01f0*/  IMAD.WIDE.U32 R18, R16, 0x61d823a3, RZ ;  /* 0x61d823a310127825 */ /* 0x000fc800078e00ff */
[----:B------:R-:W-:Y:S01]  /*0200*/  IMAD.X R23, RZ, RZ, RZ, P0 ;  /* 0x000000ffff177224 */ /* 0x000fe200000e06ff */
[----:B------:R-:W-:Y:S01]  /*0210*/  IADD3 RZ, P0, PT, R19, R20, RZ ;  /* 0x0000001413ff7210 */ /* 0x000fe20007f1e0ff */
[----:B------:R-:W-:-:S04]  /*0220*/  IMAD.MOV.U32 R22, RZ, RZ, R21 ;  /* 0x000000ffff167224 */ /* 0x000fc800078e0015 */
[C---:B-1----:R-:W-:Y:S01]  /*0230*/  IMAD.WIDE.U32.X R8, R17.reuse, 0x64d47cea, R22, P0 ;  /* 0x64d47cea11087825 */ /* 0x042fe200000e0416 */
[----:B------:R-:W-:Y:S02]  /*0240*/  ISETP.LT.AND P0, PT, R17, RZ, PT ;  /* 0x000000ff1100720c */ /* 0x000fe40003f01270 */
[----:B------:R-:W-:-:S04]  /*0250*/  IADD3 R5, P1, PT, R8, -0x61d823a3, RZ ;  /* 0x9e27dc5d08057810 */ /* 0x000fc80007f3e0ff */
[----:B------:R-:W-:Y:S02]  /*0260*/  IADD3.X R7, PT, PT, R9, -0x64d47ceb, RZ, P1, !PT ;  /* 0x9b2b831509077810 */ /* 0x000fe40000ffe4ff */
[----:B------:R-:W-:Y:S01]  /*0270*/  SEL R18, R5, R8, P0 ;  /* 0x0000000805127207 */ /* 0x000fe20000000000 */
[----:B------:R-:W-:Y:S01]  /*0280*/  DFMA R4, R2, -R24, 1 ;  /* 0x3ff000000204742b */ /* 0x000fe20000000818 */
[----:B------:R-:W-:-:S04]  /*0290*/  SEL R9, R7, R9, P0 ;  /* 0x0000000907097207 */ /* 0x000fc80000000000 */
[----:B------:R-:W-:-:S03]  /*02a0*/  SHF.R.S64 R18, R18, 0x15, R9 ;  /* 0x0000001512127819 */ /* 0x000fc60000001009 */
[----:B------:R-:W-:Y:S01]  /*02b0*/  DFMA R2, R2, R4, R2 ;  /* 0x000000040202722b */ /* 0x000fe20000000002 */
[----:B------:R-:W-:Y:S01]  /*02c0*/  LEA.HI R18, P1, R9, R18, RZ, 0x1 ;  /* 0x0000001209127211 */ /* 0x000fe200078308ff */
[----:B------:R-:W-:-:S03]  /*02d0*/  IMAD.WIDE.U32 R4, R16, -0x7c9663d7, RZ ;  /* 0x83699c2910047825 */ /* 0x000fc600078e00ff */
[----:B------:R-:W-:Y:S01]  /*02e0*/  LEA.HI.X.SX32 R19, R9, RZ, 0xb, P1 ;  /* 0x000000ff09137211 */ /* 0x000fe200008f5eff */
[----:B------:R-:W-:-:S05]  /*02f0*/  IMAD.WIDE.U32 R8, R17, -0x7c9663d7, RZ ;  /* 0x83699c2911087825 */ /* 0x000fca00078e00ff */
[----:B------:R-:W0:Y:S01]  /*0300*/  I2F.F64.S64 R18, R18 ;  /* 0x0000001200127312 */ /* 0x000e220000301c00 */
[----:B------:R-:W-:-:S04]  /*0310*/  IMAD.WIDE.U32 R8, P1, R16, 0x116dba97, R8 ;  /* 0x116dba9710087825 */ /* 0x000fc80007820008 */
[----:B--2---:R-:W-:Y:S01]  /*0320*/  IMAD.MOV.U32 R10, RZ, RZ, R9 ;  /* 0x000000ffff0a7224 */ /* 0x004fe200078e0009 */
[----:B------:R-:W-:Y:S02]  /*0330*/  IADD3.X R11, PT, PT, RZ, RZ, RZ, P1, !PT ;  /* 0x000000ffff0b7210 */ /* 0x000fe40000ffe4ff */
[----:B------:R-:W-:-:S05]  /*0340*/  IADD3 RZ, P1, PT, R5, R8, RZ ;  /* 0x0000000805ff7210 */ /* 0x000fca0007f3e0ff */
[----:B------:R-:W-:Y:S01]  /*0350*/  IMAD.WIDE.U32.X R10, R17, 0x116dba97, R10, P1 ;  /* 0x116dba97110a7825 */ /* 0x000fe200008e040a */
[----:B0-----:R-:W-:Y:S02]  /*0360*/  DMUL R4, R18, R2 ;  /* 0x0000000212047228 */ /* 0x001fe40000000000 */
[----:B------:R-:W-:-:S04]  /*0370*/  IADD3 R7, P1, PT, R10, 0x7c9663d7, RZ ;  /* 0x7c9663d70a077810 */ /* 0x000fc80007f3e0ff */
[----:B------:R-:W-:Y:S02]  /*0380*/  IADD3.X R15, PT, PT, R11, -0x116dba98, RZ, P1, !PT ;  /* 0xee9245680b0f7810 */ /* 0x000fe40000ffe4ff */
[----:B------:R-:W-:Y:S01]  /*0390*/  DFMA R8, R4, -177, R18 ;  /* 0xc06620000408782b */ /* 0x000fe20000000012 */
[----:B------:R-:W-:Y:S02]  /*03a0*/  SEL R20, R7, R10, P0 ;  /* 0x0000000a07147207 */ /* 0x000fe40000000000 */
[----:B------:R-:W-:Y:S02]  /*03b0*/  SEL R11, R15, R11, P0 ;  /* 0x0000000b0f0b7207 */ /* 0x000fe40000000000 */
[----:B------:R-:W-:Y:S02]  /*03c0*/  FSETP.GEU.AND P1, PT, |R19|, 6.5827683646048100446e-37, PT ;  /* 0x036000001300780b */ /* 0x000fe40003f2e200 */
[----:B------:R-:W-:Y:S01]  /*03d0*/  SHF.R.S64 R20, R20, 0xb, R11 ;  /* 0x0000000b14147819 */ /* 0x000fe2000000100b */
[----:B------:R-:W-:Y:S01]  /*03e0*/  DFMA R2, R2, R8, R4 ;  /* 0x000000080202722b */ /* 0x000fe20000000004 */
[----:B------:R-:W-:-:S02]  /*03f0*/  IMAD.MOV.U32 R5, RZ, RZ, RZ ;  /* 0x000000ffff057224 */ /* 0x000fc400078e00ff */
[----:B------:R-:W-:-:S04]  /*0400*/  LEA.HI R20, P0, R11, R20, RZ, 0x1 ;  /* 0x000000140b147211 */ /* 0x000fc800078108ff */
[----:B------:R-:W-:Y:S01]  /*0410*/  LEA.HI.X.SX32 R21, R11, RZ, 0x15, P0 ;  /* 0x000000ff0b157211 */ /* 0x000fe200000faeff */
[----:B------:R-:W-:-:S04]  /*0420*/  IMAD.WIDE.U32 R16, R20, -0x7582, R16 ;  /* 0xffff8a7e14107825 */ /* 0x000fc800078e0010 */
[----:B------:R-:W-:Y:S01]  /*0430*/  FFMA R0, RZ, 3.595703125, R3 ;  /* 0x40662000ff007823 */ /* 0x000fe20000000003 */
[----:B------:R-:W-:-:S04]  /*0440*/  IMAD R15, R21, -0x7582, RZ ;  /* 0xffff8a7e150f7824 */ /* 0x000fc800078e02ff */
[----:B------:R-:W-:Y:S02]  /*0450*/  FSETP.GT.AND P0, PT, |R0|, 1.469367938527859385e-39, PT ;  /* 0x001000000000780b */ /* 0x000fe40003f04200 */
[----:B------:R-:W-:-:S11]  /*0460*/  IADD3 R15, PT, PT, R17, -R20, R15 ;  /* 0x80000014110f7210 */ /* 0x000fd60007ffe00f */
[----:B------:R-:W-:Y:S05]  /*0470*/  @P0 BRA P1, `(.L_x_398) ;  /* 0x0000000000180947 */ /* 0x000fea0000800000 */
[----:B------:R-:W-:Y:S01]  /*0480*/  MOV R2, R18 ;  /* 0x0000001200027202 */ /* 0x000fe20000000f00 */
[----:B------:R-:W-:Y:S01]  /*0490*/  IMAD.MOV.U32 R0, RZ, RZ, R19 ;  /* 0x000000ffff007224 */ /* 0x000fe200078e0013 */
[----:B------:R-:W-:Y:S01]  /*04a0*/  MOV R7, 0x4d0 ;  /* 0x000004d000077802 */ /* 0x000fe20000000f00 */
[----:B------:R-:W-:-:S07]  /*04b0*/  IMAD.MOV.U32 R8, RZ, RZ, 0x40662000 ;  /* 0x40662000ff087424 */ /* 0x000fce00078e00ff */
[----:B-----5:R-:W-:Y:S05]  /*04c0*/  CALL.REL.NOINC `($__internal_2_$__cuda_sm20_div_rn_f64_full) ;  /* 0x0000002c00fc7944 */ /* 0x020fea0003c00000 */
[----:B------:R-:W-:-:S07]  /*04d0*/  MOV R3, R0 ;  /* 0x0000000000037202 */ /* 0x000fce0000000f00 */
.L_x_398:
[----:B------:R-:W0:Y:S01]  /*04e0*/  MUFU.RCP64H R9, 177 ;  /* 0x4066200000097908 */ /* 0x000e220000001800 */
[----:B------:R-:W-:Y:S01]  /*04f0*/  IMAD.MOV.U32 R10, RZ, RZ, 0x0 ;  /* 0x00000000ff0a7424 */ /* 0x000fe200078e00ff */
[----:B------:R-:W-:Y:S01]  /*0500*/  MOV R8, 0x1 ;  /* 0x0000000100087802 */ /* 0x000fe20000000f00 */
[----:B------:R-:W-:-:S05]  /*0510*/  IMAD.MOV.U32 R11, RZ, RZ, 0x40662000 ;  /* 0x40662000ff0b7424 */ /* 0x000fca00078e00ff */
[----:B------:R-:W1:Y:S08]  /*0520*/  I2F.F64.S64 R20, R20 ;  /* 0x0000001400147312 */ /* 0x000e700000301c00 */
[----:B------:R-:W2:Y:S01]  /*0530*/  F2I.F64.TRUNC R0, R2 ;  /* 0x0000000200007311 */ /* 0x000ea2000030d100 */
[----:B0-----:R-:W-:Y:S01]  /*0540*/  DFMA R22, R8, -R10, 1 ;  /* 0x3ff000000816742b */ /* 0x001fe2000000080a */
[----:B-1----:R-:W-:-:S07]  /*0550*/  FSETP.GEU.AND P1, PT, |R21|, 6.5827683646048100446e-37, PT ;  /* 0x036000001500780b */ /* 0x002fce0003f2e200 */
[----:B------:R-:W-:-:S08]  /*0560*/  DFMA R22, R22, R22, R22 ;  /* 0x000000161616722b */ /* 0x000fd00000000016 */
[----:B------:R-:W-:Y:S01]  /*0570*/  DFMA R22, R8, R22, R8 ;  /* 0x000000160816722b */ /* 0x000fe20000000008 */
[----:B--2---:R-:W0:Y:S07]  /*0580*/  I2F.F64 R8, R0 ;  /* 0x0000000000087312 */ /* 0x004e2e0000201c00 */
[----:B------:R-:W-:-:S08]  /*0590*/  DFMA R10, R22, -R10, 1 ;  /* 0x3ff00000160a742b */ /* 0x000fd0000000080a */
[----:B------:R-:W-:Y:S02]  /*05a0*/  DFMA R24, R22, R10, R22 ;  /* 0x0000000a1618722b */ /* 0x000fe40000000016 */
[----:B0-----:R-:W-:-:S06]  /*05b0*/  DFMA R8, R8, -177, R18 ;  /* 0xc06620000808782b */ /* 0x001fcc0000000012 */
[----:B------:R-:W-:Y:S02]  /*05c0*/  DMUL R10, R24, R20 ;  /* 0x00000014180a7228 */ /* 0x000fe40000000000 */
[----:B------:R-:W-:-:S06]  /*05d0*/  DADD R8, R8, 2 ;  /* 0x4000000008087429 */ /* 0x000fcc0000000000 */
[----:B------:R-:W-:-:S08]  /*05e0*/  DFMA R22, R10, -177, R20 ;  /* 0xc06620000a16782b */ /* 0x000fd00000000014 */
[----:B------:R-:W-:Y:S02]  /*05f0*/  DFMA R2, R24, R22, R10 ;  /* 0x000000161802722b */ /* 0x000fe4000000000a */
[----:B------:R0:W1:Y:S08]  /*0600*/  F2I.S64.F64.TRUNC R22, R8 ;  /* 0x0000000800167311 */ /* 0x000070000030d900 */
[----:B------:R-:W-:-:S05]  /*0610*/  FFMA R4, RZ, 3.595703125, R3 ;  /* 0x40662000ff047823 */ /* 0x000fca0000000003 */
[----:B------:R-:W-:-:S13]  /*0620*/  FSETP.GT.AND P0, PT, |R4|, 1.469367938527859385e-39, PT ;  /* 0x001000000400780b */ /* 0x000fda0003f04200 */
[----:B01----:R-:W-:Y:S05]  /*0630*/  @P0 BRA P1, `(.L_x_399) ;  /* 0x0000000000180947 */ /* 0x003fea0000800000 */
[----:B------:R-:W-:Y:S01]  /*0640*/  IMAD.MOV.U32 R2, RZ, RZ, R20 ;  /* 0x000000ffff027224 */ /* 0x000fe200078e0014 */
[----:B------:R-:W-:Y:S01]  /*0650*/  MOV R8, 0x40662000 ;  /* 0x4066200000087802 */ /* 0x000fe20000000f00 */
[----:B------:R-:W-:Y:S01]  /*0660*/  IMAD.MOV.U32 R0, RZ, RZ, R21 ;  /* 0x000000ffff007224 */ /* 0x000fe200078e0015 */
[----:B------:R-:W-:-:S07]  /*0670*/  MOV R7, 0x690 ;  /* 0x0000069000077802 */ /* 0x000fce0000000f00 */
[----:B-----5:R-:W-:Y:S05]  /*0680*/  CALL.REL.NOINC `($__internal_2_$__cuda_sm20_div_rn_f64_full) ;  /* 0x0000002c008c7944 */ /* 0x020fea0003c00000 */
[----:B------:R-:W-:-:S07]  /*0690*/  IMAD.MOV.U32 R3, RZ, RZ, R0 ;  /* 0x000000ffff037224 */ /* 0x000fce00078e0000 */
.L_x_399:
[C---:B------:R-:W-:Y:S01]  /*06a0*/  IMAD.WIDE.U32 R8, R15.reuse, -0x4d4122d7, RZ ;  /* 0xb2bedd290f087825 */ /* 0x040fe200078e00ff */
[----:B------:R-:W0:Y:S01]  /*06b0*/  MUFU.RCP64H R11, 178 ;  /* 0x40664000000b7908 */ /* 0x000e220000001800 */
[----:B------:R-:W-:Y:S02]  /*06c0*/  MOV R10, 0x1 ;  /* 0x00000001000a7802 */ /* 0x000fe40000000f00 */
[----:B------:R-:W-:Y:S01]  /*06d0*/  ISETP.LT.AND P1, PT, R15, RZ, PT ;  /* 0x000000ff0f00720c */ /* 0x000fe20003f21270 */
[----:B------:R-:W-:-:S04]  /*06e0*/  IMAD.WIDE.U32 R18, P0, R16, 0x183c977a, R8 ;  /* 0x183c977a10127825 */ /* 0x000fc80007800008 */
[----:B------:R-:W-:Y:S01]  /*06f0*/  IMAD.WIDE.U32 R8, R16, -0x4d4122d7, RZ ;  /* 0xb2bedd2910087825 */ /* 0x000fe200078e00ff */
[----:B------:R-:W-:-:S03]  /*0700*/  MOV R8, 0x0 ;  /* 0x0000000000087802 */ /* 0x000fc60000000f00 */
        /* <DEDUP_REMOVED lines=13> */
[C---:B------:R-:W-:Y:S02]  /*07e0*/  LEA.HI R18, P0, R25.reuse, R0, RZ, 0x1 ;  /* 0x0000000019127211 */ /* 0x040fe400078108ff */
[----:B------:R-:W0:Y:S02]  /*07f0*/  F2I.F64.TRUNC R0, R2 ;  /* 0x0000000200007311 */ /* 0x000e24000030d100 */
[----:B------:R-:W-:-:S03]  /*0800*/  LEA.HI.X.SX32 R19, R25, RZ, 0x1c, P0 ;  /* 0x000000ff19137211 */ /* 0x000fc600000fe6ff */
[----:B------:R-:W-:-:S03]  /*0810*/  DFMA R8, R10, -R8, 1 ;  /* 0x3ff000000a08742b */ /* 0x000fc60000000808 */
[----:B------:R-:W1:Y:S05]  /*0820*/  I2F.F64.S64 R18, R18 ;  /* 0x0000001200127312 */ /* 0x000e6a0000301c00 */
[----:B------:R-:W-:-:S03]  /*0830*/  DFMA R10, R10, R8, R10 ;  /* 0x000000080a0a722b */ /* 0x000fc6000000000a */
[----:B0-----:R-:W0:Y:S05]  /*0840*/  I2F.F64 R8, R0 ;  /* 0x0000000000087312 */ /* 0x001e2a0000201c00 */
[----:B-1----:R-:W-:Y:S01]  /*0850*/  DMUL R24, R18, R10 ;  /* 0x0000000a12187228 */ /* 0x002fe20000000000 */
[----:B------:R-:W-:-:S07]  /*0860*/  FSETP.GEU.AND P1, PT, |R19|, 6.5827683646048100446e-37, PT ;  /* 0x036000001300780b */ /* 0x000fce0003f2e200 */
[----:B------:R-:W-:Y:S02]  /*0870*/  DFMA R26, R24, -178, R18 ;  /* 0xc0664000181a782b */ /* 0x000fe40000000012 */
[----:B0-----:R-:W-:-:S06]  /*0880*/  DFMA R8, R8, -177, R20 ;  /* 0xc06620000808782b */ /* 0x001fcc0000000014 */
[----:B------:R-:W-:Y:S02]  /*0890*/  DFMA R2, R10, R26, R24 ;  /* 0x0000001a0a02722b */ /* 0x000fe40000000018 */
[----:B------:R-:W-:-:S06]  /*08a0*/  DADD R8, R8, 2 ;  /* 0x4000000008087429 */ /* 0x000fcc0000000000 */
[----:B------:R0:W1:Y:S02]  /*08b0*/  F2I.S64.F64.TRUNC R24, R8 ;  /* 0x0000000800187311 */ /* 0x000064000030d900 */
[----:B------:R-:W-:-:S05]  /*08c0*/  FFMA R4, RZ, 3.59765625, R3 ;  /* 0x40664000ff047823 */ /* 0x000fca0000000003 */
        /* <DEDUP_REMOVED lines=8> */
.L_x_400:
[----:B------:R-:W0:Y:S01]  /*0950*/  MUFU.RCP64H R9, 169 ;  /* 0x4065200000097908 */ /* 0x000e220000001800 */
[----:B------:R-:W-:Y:S01]  /*0960*/  IMAD.MOV.U32 R20, RZ, RZ, 0x0 ;  /* 0x00000000ff147424 */ /* 0x000fe200078e00ff */
[----:B------:R-:W-:Y:S01]  /*0970*/  MOV R21, 0x40652000 ;  /* 0x4065200000157802 */ /* 0x000fe20000000f00 */
[----:B------:R-:W-:Y:S02]  /*0980*/  IMAD.MOV.U32 R8, RZ, RZ, 0x1 ;  /* 0x00000001ff087424 */ /* 0x000fe400078e00ff */
[----:B------:R-:W-:-:S03]  /*0990*/  IMAD.MOV.U32 R14, RZ, RZ, R16 ;  /* 0x000000ffff0e7224 */ /* 0x000fc600078e0010 */
[----:B------:R-:W-:Y:S08]  /*09a0*/  F2I.F64.TRUNC R0, R2 ;  /* 0x0000000200007311 */ /* 0x000ff0000030d100 */
[----:B------:R-:W1:Y:S01]  /*09b0*/  I2F.F64.S64 R16, R14 ;  /* 0x0000000e00107312 */ /* 0x000e620000301c00 */
[----:B0-----:R-:W-:-:S08]  /*09c0*/  DFMA R10, R8, -R20, 1 ;  /* 0x3ff00000080a742b */ /* 0x001fd00000000814 */
[----:B------:R-:W-:Y:S01]  /*09d0*/  DFMA R10, R10, R10, R10 ;  /* 0x0000000a0a0a722b */ /* 0x000fe2000000000a */
[----:B-1----:R-:W-:-:S07]  /*09e0*/  FSETP.GEU.AND P1, PT, |R17|, 6.5827683646048100446e-37, PT ;  /* 0x036000001100780b */ /* 0x002fce0003f2e200 */
[----:B------:R-:W-:-:S08]  /*09f0*/  DFMA R10, R8, R10, R8 ;  /* 0x0000000a080a722b */ /* 0x000fd00000000008 */
[----:B------:R-:W-:-:S08]  /*0a00*/  DFMA R8, R10, -R20, 1 ;  /* 0x3ff000000a08742b */ /* 0x000fd00000000814 */
[----:B------:R-:W-:Y:S02]  /*0a10*/  DFMA R10, R10, R8, R10 ;  /* 0x000000080a0a722b */ /* 0x000fe4000000000a */
[----:B------:R-:W0:Y:S06]  /*0a20*/  I2F.F64 R8, R0 ;  /* 0x0000000000087312 */ /* 0x000e2c0000201c00 */
[----:B------:R-:W-:-:S08]  /*0a30*/  DMUL R20, R16, R10 ;  /* 0x0000000a10147228 */ /* 0x000fd00000000000 */
[----:B------:R-:W-:Y:S02]  /*0a40*/  DFMA R26, R20, -169, R16 ;  /* 0xc0652000141a782b */ /* 0x000fe40000000010 */
[----:B0-----:R-:W-:-:S06]  /*0a50*/  DFMA R8, R8, -178, R18 ;  /* 0xc06640000808782b */ /* 0x001fcc0000000012 */
[----:B------:R-:W-:Y:S02]  /*0a60*/  DFMA R2, R10, R26, R20 ;  /* 0x0000001a0a02722b */ /* 0x000fe40000000014 */
[----:B------:R-:W-:-:S06]  /*0a70*/  DADD R8, R8, 1 ;  /* 0x3ff0000008087429 */ /* 0x000fcc0000000000 */
[----:B------:R0:W1:Y:S02]  /*0a80*/  F2I.S64.F64.TRUNC R14, R8 ;  /* 0x00000008000e7311 */ /* 0x000064000030d900 */
[----:B------:R-:W-:-:S05]  /*0a90*/  FFMA R4, RZ, 3.580078125, R3 ;  /* 0x40652000ff047823 */ /* 0x000fca0000000003 */
[----:B------:R-:W-:-:S13]  /*0aa0*/  FSETP.GT.AND P0, PT, |R4|, 1.469367938527859385e-39, PT ;  /* 0x001000000400780b */ /* 0x000fda0003f04200 */
[----:B01----:R-:W-:Y:S05]  /*0ab0*/  @P0 BRA P1, `(.L_x_401) ;  /* 0x0000000000180947 */ /* 0x003fea0000800000 */
[----:B------:R-:W-:Y:S01]  /*0ac0*/  MOV R2, R16 ;  /* 0x0000001000027202 */ /* 0x000fe20000000f00 */
[----:B------:R-:W-:Y:S01]  /*0ad0*/  IMAD.MOV.U32 R0, RZ, RZ, R17 ;  /* 0x000000ffff007224 */ /* 0x000fe200078e0011 */
[----:B------:R-:W-:Y:S01]  /*0ae0*/  MOV R7, 0xb10 ;  /* 0x00000b1000077802 */ /* 0x000fe20000000f00 */
[----:B------:R-:W-:-:S07]  /*0af0*/  IMAD.MOV.U32 R8, RZ, RZ, 0x40652000 ;  /* 0x40652000ff087424 */ /* 0x000fce00078e00ff */
[----:B-----5:R-:W-:Y:S05]  /*0b00*/  CALL.REL.NOINC `($__internal_2_$__cuda_sm20_div_rn_f64_full) ;  /* 0x00000028006c7944 */ /* 0x020fea0003c00000 */
[----:B------:R-:W-:-:S07]  /*0b10*/  MOV R3, R0 ;  /* 0x0000000000037202 */ /* 0x000fce0000000f00 */
.L_x_401:
[----:B------:R-:W0:Y:S01]  /*0b20*/  F2I.F64.TRUNC R2, R2 ;  /* 0x0000000200027311 */ /* 0x000e22000030d100 */
[----:B------:R-:W1:Y:S01]  /*0b30*/  LDC.64 R10, c[0x4][0x20] ;  /* 0x01000800ff0a7b82 */ /* 0x000e620000000a00 */
[----:B------:R-:W-:Y:S01]  /*0b40*/  IMAD.MOV.U32 R20, RZ, RZ, 0x0 ;  /* 0x00000000ff147424 */ /* 0x000fe200078e00ff */
[----:B------:R-:W-:Y:S01]  /*0b50*/  MOV R4, 0x1 ;  /* 0x0000000100047802 */ /* 0x000fe20000000f00 */
[----:B------:R-:W-:-:S04]  /*0b60*/  IMAD.MOV.U32 R21, RZ, RZ, 0x3ff00000 ;  /* 0x3ff00000ff157424 */ /* 0x000fc800078e00ff */
[----:B0-----:R-:W0:Y:S01]  /*0b70*/  I2F.F64 R8, R2 ;  /* 0x0000000200087312 */ /* 0x001e220000201c00 */
[----:B-1----:R1:W-:Y:S01]  /*0b80*/  STG.E.64 desc[UR4][R10.64], R20 ;  /* 0x000000140a007986 */ /* 0x0023e2000c101b04 */
[----:B0-----:R-:W-:-:S06]  /*0b90*/  DFMA R8, R8, -169, R16 ;  /* 0xc06520000808782b */ /* 0x001fcc0000000010 */
[----:B------:R1:W0:Y:S05]  /*0ba0*/  F2I.S64.F64.TRUNC R18, R8 ;  /* 0x0000000800127311 */ /* 0x00022a000030d900 */
.L_x_427:
[----:B------:R-:W-:Y:S01]  /*0bb0*/  IMAD.MOV.U32 R3, RZ, RZ, RZ ;  /* 0x000000ffff037224 */ /* 0x000fe200078e00ff */
[----:B------:R-:W-:Y:S01]  /*0bc0*/  CS2R R16, SRZ ;  /* 0x0000000000107805 */ /* 0x000fe2000001ff00 */
[----:B-1----:R-:W-:Y:S01]  /*0bd0*/  IMAD.MOV.U32 R20, RZ, RZ, 0x0 ;  /* 0x00000000ff147424 */ /* 0x002fe200078e00ff */
[----:B------:R-:W-:-:S07]  /*0be0*/  MOV R21, 0x3fe00000 ;  /* 0x3fe0000000157802 */ /* 0x000fce0000000f00 */
.L_x_426:
[----:B------:R-:W1:Y:S01]  /*0bf0*/  MUFU.RCP64H R11, 179 ;  /* 0x40666000000b7908 */ /* 0x000e620000001800 */
[----:B------:R-:W-:Y:S01]  /*0c00*/  IMAD.MOV.U32 R8, RZ, RZ, 0x0 ;  /* 0x00000000ff087424 */ /* 0x000fe200078e00ff */
[----:B------:R-:W-:Y:S01]  /*0c10*/  MOV R10, 0x1 ;  /* 0x00000001000a7802 */ /* 0x000fe20000000f00 */
[----:B------:R-:W-:Y:S01]  /*0c20*/  IMAD.MOV.U32 R9, RZ, RZ, 0x3ff00000 ;  /* 0x3ff00000ff097424 */ /* 0x000fe200078e00ff */
[----:B------:R-:W-:Y:S01]  /*0c30*/  BSSY.RECONVERGENT B2, `(.L_x_402) ;  /* 0x0000019000027945 */ /* 0x000fe20003800200 */
[-C--:B------:R-:W-:Y:S02]  /*0c40*/  IMAD R7, R23, R24.reuse, RZ ;  /* 0x0000001817077224 */ /* 0x080fe400078e02ff */
[----:B------:R-:W-:-:S04]  /*0c50*/  IMAD.WIDE.U32 R28, R22, R24, RZ ;  /* 0x00000018161c7225 */ /* 0x000fc800078e00ff */
[----:B------:R-:W-:-:S04]  /*0c60*/  IMAD R7, R22, R25, R7 ;  /* 0x0000001916077224 */ /* 0x000fc800078e0207 */
[----:B------:R-:W-:Y:S01]  /*0c70*/  IMAD.IADD R29, R29, 0x1, R7 ;  /* 0x000000011d1d7824 */ /* 0x000fe200078e0207 */
[----:B-1----:R-:W-:-:S03]  /*0c80*/  DFMA R26, R10, -179, R8 ;  /* 0xc06660000a1a782b */ /* 0x002fc60000000008 */
[----:B------:R-:W1:Y:S05]  /*0c90*/  I2F.F64.S64 R22, R28 ;  /* 0x0000001c00167312 */ /* 0x000e6a0000301c00 */
[----:B------:R-:W-:-:S08]  /*0ca0*/  DFMA R26, R26, R26, R26 ;  /* 0x0000001a1a1a722b */ /* 0x000fd0000000001a */
[----:B------:R-:W-:Y:S01]  /*0cb0*/  DFMA R26, R10, R26, R10 ;  /* 0x0000001a0a1a722b */ /* 0x000fe2000000000a */
[----:B-1----:R-:W-:-:S07]  /*0cc0*/  FSETP.GEU.AND P1, PT, |R23|, 6.5827683646048100446e-37, PT ;  /* 0x036000001700780b */ /* 0x002fce0003f2e200 */
        /* <DEDUP_REMOVED lines=10> */
[----:B------:R-:W-:Y:S01]  /*0d70*/  IMAD.MOV.U32 R8, RZ, RZ, 0x40666000 ;  /* 0x40666000ff087424 */ /* 0x000fe200078e00ff */
[----:B------:R-:W-:-:S07]  /*0d80*/  MOV R7, 0xda0 ;  /* 0x00000da000077802 */ /* 0x000fce0000000f00 */
[----:B0----5:R-:W-:Y:S05]  /*0d90*/  CALL.REL.NOINC `($__internal_2_$__cuda_sm20_div_rn_f64_full) ;  /* 0x0000002400c87944 */ /* 0x021fea0003c00000 */
[----:B------:R-:W-:Y:S01]  /*0da0*/  IMAD.MOV.U32 R8, RZ, RZ, R2 ;  /* 0x000000ffff087224 */ /* 0x000fe200078e0002 */
[----:B------:R-:W-:-:S07]  /*0db0*/  MOV R9, R0 ;  /* 0x0000000000097202 */ /* 0x000fce0000000f00 */
.L_x_403:
[----:B------:R-:W-:Y:S05]  /*0dc0*/  BSYNC.RECONVERGENT B2 ;  /* 0x0000000000027941 */ /* 0x000fea0003800200 */
.L_x_402:
        /* <DEDUP_REMOVED lines=14> */
[----:B------:R-:W-:-:S08]  /*0eb0*/  DFMA R10, R32, -179, R10 ;  /* 0xc0666000200a782b */ /* 0x000fd0000000000a */
[----:B------:R-:W-:Y:S02]  /*0ec0*/  DFMA R32, R32, R10, R32 ;  /* 0x0000000a2020722b */ /* 0x000fe40000000020 */
[----:B--2---:R-:W-:-:S08]  /*0ed0*/  DMUL R28, R28, R30 ;  /* 0x0000001e1c1c7228 */ /* 0x004fd00000000000 */
[----:B------:R-:W-:Y:S02]  /*0ee0*/  DMUL R8, R32, R28 ;  /* 0x0000001c20087228 */ /* 0x000fe40000000000 */
[----:B------:R-:W-:-:S06]  /*0ef0*/  FSETP.GEU.AND P1, PT, |R29|, 6.5827683646048100446e-37, PT ;  /* 0x036000001d00780b */ /* 0x000fcc0003f2e200 */
        /* <DEDUP_REMOVED lines=8> */
[----:B------:R-:W-:-:S07]  /*0f80*/  IMAD.MOV.U32 R8, RZ, RZ, 0x40666000 ;  /* 0x40666000ff087424 */ /* 0x000fce00078e00ff */
[----:B0----5:R-:W-:Y:S05]  /*0f90*/  CALL.REL.NOINC `($__internal_2_$__cuda_sm20_div_rn_f64_full) ;  /* 0x0000002400487944 */ /* 0x021fea0003c00000 */
[----:B------:R-:W-:Y:S01]  /*0fa0*/  MOV R8, R2 ;  /* 0x0000000200087202 */ /* 0x000fe20000000f00 */
[----:B------:R-:W-:-:S07]  /*0fb0*/  IMAD.MOV.U32 R9, RZ, RZ, R0 ;  /* 0x000000ffff097224 */ /* 0x000fce00078e0000 */
.L_x_405:
[----:B------:R-:W-:Y:S05]  /*0fc0*/  BSYNC.RECONVERGENT B2 ;  /* 0x0000000000027941 */ /* 0x000fea0003800200 */
.L_x_404:
[----:B------:R-:W1:Y:S01]  /*0fd0*/  MUFU.RCP64H R23, 169 ;  /* 0x4065200000177908 */ /* 0x000e620000001800 */
[----:B------:R-:W-:Y:S02]  /*0fe0*/  HFMA2 R11, -RZ, RZ, 1.984375, 0 ;  /* 0x3ff00000ff0b7431 */ /* 0x000fe400000001ff */
        /* <DEDUP_REMOVED lines=29> */
[----:B------:R-:W-:-:S07]  /*11c0*/  IMAD.MOV.U32 R8, RZ, RZ, 0x40652000 ;  /* 0x40652000ff087424 */ /* 0x000fce00078e00ff */
[----:B-----5:R-:W-:Y:S05]  /*11d0*/  CALL.REL.NOINC `($__internal_2_$__cuda_sm20_div_rn_f64_full) ;  /* 0x0000002000b87944 */ /* 0x020fea0003c00000 */
[----:B------:R-:W-:Y:S01]  /*11e0*/  MOV R10, R2 ;  /* 0x00000002000a7202 */ /* 0x000fe20000000f00 */
[----:B------:R-:W-:-:S07]  /*11f0*/  IMAD.MOV.U32 R11, RZ, RZ, R0 ;  /* 0x000000ffff0b7224 */ /* 0x000fce00078e0000 */
.L_x_407:
[----:B------:R-:W-:Y:S05]  /*1200*/  BSYNC.RECONVERGENT B2 ;  /* 0x0000000000027941 */ /* 0x000fea0003800200 */
.L_x_406:
[----:B------:R0:W1:Y:S01]  /*1210*/  F2I.F64.TRUNC R10, R10 ;  /* 0x0000000a000a7311 */ /* 0x000062000030d100 */
[----:B------:R-:W-:Y:S01]  /*1220*/  IMAD.MOV.U32 R8, RZ, RZ, 0x1 ;  /* 0x00000001ff087424 */ /* 0x000fe200078e00ff */
[----:B------:R-:W-:Y:S06]  /*1230*/  BSSY.RECONVERGENT B2, `(.L_x_408) ;  /* 0x000002d000027945 */ /* 0x000fec0003800200 */
[----:B------:R-:W2:Y:S01]  /*1240*/  MUFU.RCP64H R9, 179 ;  /* 0x4066600000097908 */ /* 0x000ea20000001800 */
[----:B0-----:R-:W-:-:S07]  /*1250*/  IMAD R11, R25, R14, RZ ;  /* 0x0000000e190b7224 */ /* 0x001fce00078e02ff */
[----:B-1----:R-:W0:Y:S02]  /*1260*/  I2F.F64 R26, R10 ;  /* 0x0000000a001a7312 */ /* 0x002e240000201c00 */
[----:B0-----:R-:W-:Y:S01]  /*1270*/  DFMA R22, R26, -169, R22 ;  /* 0xc06520001a16782b */ /* 0x001fe20000000016 */
[----:B------:R-:W-:Y:S01]  /*1280*/  IMAD.MOV.U32 R26, RZ, RZ, 0x0 ;  /* 0x00000000ff1a7424 */ /* 0x000fe200078e00ff */
[----:B------:R-:W-:-:S06]  /*1290*/  MOV R27, 0x3ff00000 ;  /* 0x3ff00000001b7802 */ /* 0x000fcc0000000f00 */
[----:B--2---:R-:W-:Y:S02]  /*12a0*/  DFMA R28, R8, -179, R26 ;  /* 0xc0666000081c782b */ /* 0x004fe4000000001a */
        /* <DEDUP_REMOVED lines=8> */
[C---:B------:R-:W-:Y:S02]  /*1330*/  IMAD R7, R24.reuse, R15, R11 ;  /* 0x0000000f18077224 */ /* 0x040fe400078e020b */
[----:B------:R-:W-:Y:S01]  /*1340*/  IMAD.WIDE.U32 R24, R24, R14, RZ ;  /* 0x0000000e18187225 */ /* 0x000fe200078e00ff */
[----:B------:R-:W0:Y:S02]  /*1350*/  I2F.F64.S64 R10, R30 ;  /* 0x0000001e000a7312 */ /* 0x000e240000301c00 */
[----:B------:R-:W-:Y:S02]  /*1360*/  DFMA R34, R28, R8, R28 ;  /* 0x000000081c22722b */ /* 0x000fe4000000001c */
        /* <DEDUP_REMOVED lines=19> */
[----:B------:R-:W-:Y:S01]  /*14a0*/  MOV R8, 0x40666000 ;  /* 0x4066600000087802 */ /* 0x000fe20000000f00 */
[----:B------:R-:W-:Y:S01]  /*14b0*/  IMAD.MOV.U32 R0, RZ, RZ, R25 ;  /* 0x000000ffff007224 */ /* 0x000fe200078e0019 */
[----:B------:R-:W-:-:S07]  /*14c0*/  MOV R7, 0x14e0 ;  /* 0x000014e000077802 */ /* 0x000fce0000000f00 */
[----:B-----5:R-:W-:Y:S05]  /*14d0*/  CALL.REL.NOINC `($__internal_2_$__cuda_sm20_div_rn_f64_full) ;  /* 0x0000001c00f87944 */ /* 0x020fea0003c00000 */
[----:B------:R-:W-:Y:S02]  /*14e0*/  IMAD.MOV.U32 R8, RZ, RZ, R2 ;  /* 0x000000ffff087224 */ /* 0x000fe400078e0002 */
[----:B------:R-:W-:-:S07]  /*14f0*/  IMAD.MOV.U32 R9, RZ, RZ, R0 ;  /* 0x000000ffff097224 */ /* 0x000fce00078e0000 */
.L_x_409:
[----:B------:R-:W-:Y:S05]  /*1500*/  BSYNC.RECONVERGENT B2 ;  /* 0x0000000000027941 */ /* 0x000fea0003800200 */
.L_x_408:
        /* <DEDUP_REMOVED lines=26> */
[----:B-----5:R-:W-:Y:S05]  /*16b0*/  CALL.REL.NOINC `($__internal_2_$__cuda_sm20_div_rn_f64_full) ;  /* 0x0000001c00807944 */ /* 0x020fea0003c00000 */
[----:B------:R-:W-:Y:S01]  /*16c0*/  MOV R8, R2 ;  /* 0x0000000200087202 */ /* 0x000fe20000000f00 */
[----:B------:R-:W-:-:S07]  /*16d0*/  IMAD.MOV.U32 R9, RZ, RZ, R0 ;  /* 0x000000ffff097224 */ /* 0x000fce00078e0000 */
.L_x_411:
[----:B------:R-:W-:Y:S05]  /*16e0*/  BSYNC.RECONVERGENT B2 ;  /* 0x0000000000027941 */ /* 0x000fea0003800200 */
.L_x_410:
[----:B------:R-:W0:Y:S01]  /*16f0*/  MUFU.RCP64H R25, 169 ;  /* 0x4065200000197908 */ /* 0x000e220000001800 */
[----:B------:R-:W-:Y:S02]  /*1700*/  HFMA2 R11, -RZ, RZ, 1.984375, 0 ;  /* 0x3ff00000ff0b7431 */ /* 0x000fe400000001ff */
        /* <DEDUP_REMOVED lines=33> */
.L_x_413:
[----:B------:R-:W-:Y:S05]  /*1920*/  BSYNC.RECONVERGENT B2 ;  /* 0x0000000000027941 */ /* 0x000fea0003800200 */
.L_x_412:
        /* <DEDUP_REMOVED lines=47> */
.L_x_415:
[----:B------:R-:W-:Y:S05]  /*1c20*/  BSYNC.RECONVERGENT B2 ;  /* 0x0000000000027941 */ /* 0x000fea0003800200 */
.L_x_414:
        /* <DEDUP_REMOVED lines=29> */
.L_x_417:
[----:B------:R-:W-:Y:S05]  /*1e00*/  BSYNC.RECONVERGENT B2 ;  /* 0x0000000000027941 */ /* 0x000fea0003800200 */
.L_x_416:
        /* <DEDUP_REMOVED lines=35> */
.L_x_419:
[----:B------:R-:W-:Y:S05]  /*2040*/  BSYNC.RECONVERGENT B2 ;  /* 0x0000000000027941 */ /* 0x000fea0003800200 */
.L_x_418:
        /* <DEDUP_REMOVED lines=47> */
.L_x_421:
[----:B------:R-:W-:Y:S05]  /*2340*/  BSYNC.RECONVERGENT B2 ;  /* 0x0000000000027941 */ /* 0x000fea0003800200 */
.L_x_420:
        /* <DEDUP_REMOVED lines=29> */
.L_x_423:
[----:B------:R-:W-:Y:S05]  /*2520*/  BSYNC.RECONVERGENT B2 ;  /* 0x0000000000027941 */ /* 0x000fea0003800200 */
.L_x_422:
        /* <DEDUP_REMOVED lines=35> */
.L_x_425:
[----:B------:R-:W-:Y:S05]  /*2760*/  BSYNC.RECONVERGENT B2 ;  /* 0x0000000000027941 */ /* 0x000fea0003800200 */
.L_x_424:
        /* <DEDUP_REMOVED lines=61> */
[----:B0-----:R0:W-:Y:S01]  /*2b40*/  STG.E.64 desc[UR4][R2.64], R4 ;  /* 0x0000000402007986 */ /* 0x0011e2000c101b04 */
[C---:B------:R-:W-:Y:S02]  /*2b50*/  DMUL R8, R4.reuse, 362436 ;  /* 0x41161f1004087828 */ /* 0x040fe40000000000 */
[C---:B------:R-:W-:Y:S02]  /*2b60*/  DMUL R10, R4.reuse, UR6 ;  /* 0x00000006040a7c28 */ /* 0x040fe40008000000 */
[----:B------:R-:W-:-:S03]  /*2b70*/  DMUL R16, R4, UR8 ;  /* 0x0000000804107c28 */ /* 0x000fc60008000000 */
[----:B------:R0:W-:Y:S04]  /*2b80*/  STG.E.64 desc[UR4][R12.64+0x2268], R8 ;  /* 0x002268080c007986 */ /* 0x0001e8000c101b04 */
[----:B-1----:R0:W-:Y:S04]  /*2b90*/  STG.E.64 desc[UR4][R14.64], R10 ;  /* 0x0000000a0e007986 */ /* 0x0021e8000c101b04 */
        /* <DEDUP_REMOVED lines=8> */
[----:B0-----:R-:W-:Y:S05]  /*2c20*/  @!P0 BRA `(.L_x_429) ;  /* 0x0000000000f48947 */ /* 0x001fea0003800000 */
[----:B------:R0:W5:Y:S01]  /*2c30*/  LDG.E.64 R2, desc[UR4][R12.64+0x2288] ;  /* 0x002288040c027981 */ /* 0x000162000c1e1b00 */
[----:B------:R-:W-:Y:S01]  /*2c40*/  IMAD.MOV.U32 R0, RZ, RZ, 0x1 ;  /* 0x00000001ff007424 */ /* 0x000fe200078e00ff */
[----:B------:R-:W-:Y:S01]  /*2c50*/  MOV R5, 0x3ff00000 ;  /* 0x3ff0000000057802 */ /* 0x000fe20000000f00 */
[----:B------:R-:W-:Y:S02]  /*2c60*/  IMAD.MOV.U32 R4, RZ, RZ, 0x0 ;  /* 0x00000000ff047424 */ /* 0x000fe400078e00ff */
[----:B------:R-:W-:Y:S02]  /*2c70*/  IMAD.MOV.U32 R8, RZ, RZ, 0x61 ;  /* 0x00000061ff087424 */ /* 0x000fe400078e00ff */
[----:B------:R-:W-:-:S07]  /*2c80*/  IMAD.MOV.U32 R9, RZ, RZ, 0x21 ;  /* 0x00000021ff097424 */ /* 0x000fce00078e00ff */
.L_x_434:
        /* <DEDUP_REMOVED lines=12> */
.L_x_433:
        /* <DEDUP_REMOVED lines=34> */
.L_x_432:
[----:B------:R1:W5:Y:S01]  /*2f70*/  LDG.E.64 R20, desc[UR4][R12.64+0x2290] ;  /* 0x002290040c147981 */ /* 0x000362000c1e1b00 */
[----:B------:R-:W-:Y:S02]  /*2f80*/  IMAD.MOV.U32 R2, RZ, RZ, R18 ;  /* 0x000000ffff027224 */ /* 0x000fe400078e0012 */
[----:B------:R-:W-:-:S07]  /*2f90*/  IMAD.MOV.U32 R3, RZ, RZ, R19 ;  /* 0x000000ffff037224 */ /* 0x000fce00078e0013 */
.L_x_431:
[----:B------:R-:W-:Y:S05]  /*2fa0*/  BSYNC.RECONVERGENT B2 ;  /* 0x0000000000027941 */ /* 0x000fea0003800200 */
.L_x_430:
[----:B------:R-:W-:Y:S01]  /*2fb0*/  IADD3 R0, PT, PT, R0, 0x1, RZ ;  /* 0x0000000100007810 */ /* 0x000fe20007ffe0ff */
[----:B-----5:R-:W-:-:S03]  /*2fc0*/  DADD R10, R20, 1 ;  /* 0x3ff00000140a7429 */ /* 0x020fc60000000000 */
[----:B------:R-:W2:Y:S05]  /*2fd0*/  I2F.F64.U32 R4, R0 ;  /* 0x0000000000047312 */ /* 0x000eaa0000201800 */
[----:B--2---:R-:W-:-:S14]  /*2fe0*/  DSETP.GE.AND P0, PT, R10, R4, PT ;  /* 0x000000040a00722a */ /* 0x004fdc0003f06000 */
[----:B------:R-:W-:Y:S05]  /*2ff0*/  @P0 BRA `(.L_x_434) ;  /* 0xfffffffc00240947 */ /* 0x000fea000383ffff */
.L_x_429:
[----:B------:R-:W-:Y:S05]  /*3000*/  BSYNC.RECONVERGENT B1 ;  /* 0x0000000000017941 */ /* 0x000fea0003800200 */
.L_x_428:
[----:B------:R-:W2:Y:S02]  /*3010*/  LDG.E R0, desc[UR4][R12.64+0x2274] ;  /* 0x002274040c007981 */ /* 0x000ea4000c1e1900 */
[----:B--2---:R-:W-:-:S13]  /*3020*/  ISETP.NE.AND P0, PT, R0, 0x1, PT ;  /* 0x000000010000780c */ /* 0x004fda0003f05270 */
[----:B------:R2:W-:Y:S01]  /*3030*/  @!P0 STG.E desc[UR4][R12.64+0x2274], RZ ;  /* 0x002274ff0c008986 */ /* 0x0005e2000c101904 */
[----:B------:R-:W-:Y:S05]  /*3040*/  @!P0 EXIT ;  /* 0x000000000000894d */ /* 0x000fea0003800000 */
.L_x_397:
[----:B------:R-:W-:Y:S05]  /*3050*/  BSYNC.RECONVERGENT B0 ;  /* 0x0000000000007941 */ /* 0x000fea0003800200 */
.L_x_396:
[----:B------:R-:W-:Y:S01]  /*3060*/  IMAD.MOV.U32 R3, RZ, RZ, 0x1 ;  /* 0x00000001ff037424 */ /* 0x000fe200078e00ff */
[----:B-----5:R-:W-:Y:S01]  /*3070*/  ISETP.GE.AND P0, PT, R6, 0x1, PT ;  /* 0x000000010600780c */ /* 0x020fe20003f06270 */
[----:B------:R-:W-:Y:S01]  /*3080*/  BSSY.RECONVERGENT B0, `(.L_x_435) ;  /* 0x0000038000007945 */ /* 0x000fe20003800200 */
[----:B------:R-:W3:Y:S02]  /*3090*/  I2F.F64 R6, R6 ;  /* 0x0000000600067312 */ /* 0x000ee40000201c00 */
[----:B------:R4:W-:Y:S09]  /*30a0*/  STG.E desc[UR4][R12.64+0x2258], R3 ;  /* 0x002258030c007986 */ /* 0x0009f2000c101904 */
[----:B------:R-:W-:Y:S05]  /*30b0*/  @!P0 BRA `(.L_x_436) ;  /* 0x0000000000d08947 */ /* 0x000fea0003800000 */
[----:B----4-:R-:W4:Y:S08]  /*30c0*/  LDC.64 R2, c[0x4][0x20] ;  /* 0x01000800ff027b82 */ /* 0x010f300000000a00 */
[----:B------:R-:W0:Y:S02]  /*30d0*/  LDC.64 R4, c[0x4][RZ] ;  /* 0x01000000ff047b82 */ /* 0x000e240000000a00 */
.L_x_437:
        /* <DEDUP_REMOVED lines=14> */
[----:B------:R-:W3:Y:S01]  /*31c0*/  LDG.E R23, desc[UR4][R12.64+0x2258] ;  /* 0x002258040c177981 */ /* 0x000ee2000c1e1900 */
        /* <DEDUP_REMOVED lines=35> */
.L_x_436:
[----:B------:R-:W-:Y:S05]  /*3400*/  BSYNC.RECONVERGENT B0 ;  /* 0x0000000000007941 */ /* 0x000fea0003800200 */
.L_x_435:
[----:B----4-:R-:W3:Y:S02]  /*3410*/  LDG.E.64 R2, desc[UR4][R12.64+0x2288] ;  /* 0x002288040c027981 */ /* 0x010ee4000c1e1b00 */
[----:B---3--:R-:W-:-:S07]  /*3420*/  DADD R2, R2, R6 ;  /* 0x0000000002027229 */ /* 0x008fce0000000006 */
[----:B------:R3:W-:Y:S01]  /*3430*/  STG.E.64 desc[UR4][R12.64+0x2288], R2 ;  /* 0x002288020c007986 */ /* 0x0007e2000c101b04 */
[----:B------:R-:W-:-:S14]  /*3440*/  DSETP.GE.AND P0, PT, R2, 1.00000000000000000000e+09, PT ;  /* 0x41cdcd650200742a */ /* 0x000fdc0003f06000 */
[----:B---3--:R-:W-:Y:S05]  /*3450*/  @!P0 EXIT ;  /* 0x000000000000894d */ /* 0x008fea0003800000 */
[----:B------:R-:W3:Y:S01]  /*3460*/  LDG.E.64 R4, desc[UR4][R12.64+0x2290] ;  /* 0x002290040c047981 */ /* 0x000ee2000c1e1b00 */
[----:B------:R-:W-:-:S07]  /*3470*/  DADD R2, R2, -1.00000000000000000000e+09 ;  /* 0xc1cdcd6502027429 */ /* 0x000fce0000000000 */
[----:B------:R-:W-:Y:S01]  /*3480*/  STG.E.64 desc[UR4][R12.64+0x2288], R2 ;  /* 0x002288020c007986 */ /* 0x000fe2000c101b04 */
[----:B---3--:R-:W-:-:S07]  /*3490*/  DADD R4, R4, 1 ;  /* 0x3ff0000004047429 */ /* 0x008fce0000000000 */
[----:B------:R-:W-:Y:S01]  /*34a0*/  STG.E.64 desc[UR4][R12.64+0x2290], R4 ;  /* 0x002290040c007986 */ /* 0x000fe2000c101b04 */
[----:B------:R-:W-:Y:S05]  /*34b0*/  EXIT ;  /* 0x000000000000794d */ /* 0x000fea0003800000 */
        .weak           $__internal_2_$__cuda_sm20_div_rn_f64_full
        .type           $__internal_2_$__cuda_sm20_div_rn_f64_full,@function
        .size           $__internal_2_$__cuda_sm20_div_rn_f64_full,(.L_x_448 - $__internal_2_$__cuda_sm20_div_rn_f64_full)
$__internal_2_$__cuda_sm20_div_rn_f64_full:
[----:B------:R-:W-:Y:S01]  /*34c0*/  MOV R33, R0 ;  /* 0x0000000000217202 */ /* 0x000fe20000000f00 */
[----:B------:R-:W-:Y:S01]  /*34d0*/  IMAD.MOV.U32 R27, RZ, RZ, R8 ;  /* 0x000000ffff1b7224 */ /* 0x000fe200078e0008 */
[C---:B------:R-:W-:Y:S01]  /*34e0*/  FSETP.GEU.AND P0, PT, |R8|.reuse, 1.469367938527859385e-39, PT ;  /* 0x001000000800780b */ /* 0x040fe20003f0e200 */
[----:B------:R-:W-:Y:S01]  /*34f0*/  IMAD.MOV.U32 R26, RZ, RZ, R5 ;  /* 0x000000ffff1a7224 */ /* 0x000fe200078e0005 */
[C---:B------:R-:W-:Y:S01]  /*3500*/  FSETP.GEU.AND P2, PT, |R33|.reuse, 1.469367938527859385e-39, PT ;  /* 0x001000002100780b */ /* 0x040fe20003f4e200 */
[----:B------:R-:W-:Y:S01]  /*3510*/  IMAD.MOV.U32 R32, RZ, RZ, R2 ;  /* 0x000000ffff207224 */ /* 0x000fe200078e0002 */
[----:B------:R-:W-:Y:S01]  /*3520*/  LOP3.LUT R0, R8, 0x800fffff, RZ, 0xc0, !PT ;  /* 0x800fffff08007812 */ /* 0x000fe200078ec0ff */
[----:B------:R-:W-:Y:S01]  /*3530*/  BSSY.RECONVERGENT B1, `(.L_x_438) ;  /* 0x0000059000017945 */ /* 0x000fe20003800200 */
[----:B------:R-:W-:Y:S01]  /*3540*/  LOP3.LUT R2, R33, 0x7ff00000, RZ, 0xc0, !PT ;  /* 0x7ff0000021027812 */ /* 0x000fe200078ec0ff */
[----:B------:R-:W-:Y:S01]  /*3550*/  IMAD.MOV.U32 R36, RZ, RZ, R32 ;  /* 0x000000ffff247224 */ /* 0x000fe200078e0020 */
[----:B------:R-:W-:-:S02]  /*3560*/  LOP3.LUT R31, R0, 0x3ff00000, RZ, 0xfc, !PT ;  /* 0x3ff00000001f7812 */ /* 0x000fc400078efcff */
[----:B------:R-:W-:Y:S02]  /*3570*/  MOV R30, R5 ;  /* 0x00000005001e7202 */ /* 0x000fe40000000f00 */
[----:B------:R-:W-:Y:S01]  /*3580*/  LOP3.LUT R8, R8, 0x7ff00000, RZ, 0xc0, !PT ;  /* 0x7ff0000008087812 */ /* 0x000fe200078ec0ff */
[----:B------:R-:W-:Y:S02]  /*3590*/  @!P0 DMUL R30, R26, 8.98846567431157953865e+307 ;  /* 0x7fe000001a1e8828 */ /* 0x000fe40000000000 */
[----:B------:R-:W-:Y:S02]  /*35a0*/  @!P2 LOP3.LUT R0, R27, 0x7ff00000, RZ, 0xc0, !PT ;  /* 0x7ff000001b00a812 */ /* 0x000fe400078ec0ff */
[C---:B------:R-:W-:Y:S02]  /*35b0*/  ISETP.GE.U32.AND P1, PT, R2.reuse, R8, PT ;  /* 0x000000080200720c */ /* 0x040fe40003f26070 */
[----:B------:R-:W-:Y:S01]  /*35c0*/  @!P2 ISETP.GE.U32.AND P3, PT, R2, R0, PT ;  /* 0x000000000200a20c */ /* 0x000fe20003f66070 */
[----:B------:R-:W-:Y:S01]  /*35d0*/  IMAD.MOV.U32 R0, RZ, RZ, 0x1ca00000 ;  /* 0x1ca00000ff007424 */ /* 0x000fe200078e00ff */
[----:B------:R-:W0:Y:S01]  /*35e0*/  MUFU.RCP64H R11, R31 ;  /* 0x0000001f000b7308 */ /* 0x000e220000001800 */
[----:B------:R-:W-:-:S02]  /*35f0*/  @!P2 MOV R34, RZ ;  /* 0x000000ff0022a202 */ /* 0x000fc40000000f00 */
[----:B------:R-:W-:Y:S02]  /*3600*/  @!P0 LOP3.LUT R8, R31, 0x7ff00000, RZ, 0xc0, !PT ;  /* 0x7ff000001f088812 */ /* 0x000fe400078ec0ff */
[C---:B------:R-:W-:Y:S02]  /*3610*/  @!P2 SEL R9, R0.reuse, 0x63400000, !P3 ;  /* 0x634000000009a807 */ /* 0x040fe40005800000 */
[----:B------:R-:W-:Y:S02]  /*3620*/  SEL R10, R0, 0x63400000, !P1 ;  /* 0x63400000000a7807 */ /* 0x000fe40004800000 */
[--C-:B------:R-:W-:Y:S02]  /*3630*/  @!P2 LOP3.LUT R9, R9, 0x80000000, R33.reuse, 0xf8, !PT ;  /* 0x800000000909a812 */ /* 0x100fe400078ef821 */
[----:B------:R-:W-:Y:S01]  /*3640*/  LOP3.LUT R37, R10, 0x800fffff, R33, 0xf8, !PT ;  /* 0x800fffff0a257812 */ /* 0x000fe200078ef821 */
[----:B------:R-:W-:Y:S01]  /*3650*/  IMAD.MOV.U32 R10, RZ, RZ, 0x1 ;  /* 0x00000001ff0a7424 */ /* 0x000fe200078e00ff */
[----:B------:R-:W-:Y:S01]  /*3660*/  @!P2 LOP3.LUT R35, R9, 0x100000, RZ, 0xfc, !PT ;  /* 0x001000000923a812 */ /* 0x000fe200078efcff */
[----:B------:R-:W-:-:S05]  /*3670*/  IMAD.MOV.U32 R9, RZ, RZ, R2 ;  /* 0x000000ffff097224 */ /* 0x000fca00078e0002 */
[----:B------:R-:W-:Y:S02]  /*3680*/  @!P2 DFMA R36, R36, 2, -R34 ;  /* 0x400000002424a82b */ /* 0x000fe40000000822 */
[----:B0-----:R-:W-:-:S08]  /*3690*/  DFMA R34, R10, -R30, 1 ;  /* 0x3ff000000a22742b */ /* 0x001fd0000000081e */
[----:B------:R-:W-:Y:S01]  /*36a0*/  DFMA R34, R34, R34, R34 ;  /* 0x000000222222722b */ /* 0x000fe20000000022 */
[----:B------:R-:W-:-:S07]  /*36b0*/  @!P2 LOP3.LUT R9, R37, 0x7ff00000, RZ, 0xc0, !PT ;  /* 0x7ff000002509a812 */ /* 0x000fce00078ec0ff */
[----:B------:R-:W-:-:S08]  /*36c0*/  DFMA R10, R10, R34, R10 ;  /* 0x000000220a0a722b */ /* 0x000fd0000000000a */
[----:B------:R-:W-:-:S08]  /*36d0*/  DFMA R38, R10, -R30, 1 ;  /* 0x3ff000000a26742b */ /* 0x000fd0000000081e */
[----:B------:R-:W-:-:S08]  /*36e0*/  DFMA R38, R10, R38, R10 ;  /* 0x000000260a26722b */ /* 0x000fd0000000000a */
[----:B------:R-:W-:-:S08]  /*36f0*/  DMUL R10, R38, R36 ;  /* 0x00000024260a7228 */ /* 0x000fd00000000000 */
[----:B------:R-:W-:-:S08]  /*3700*/  DFMA R34, R10, -R30, R36 ;  /* 0x8000001e0a22722b */ /* 0x000fd00000000024 */
[----:B------:R-:W-:Y:S01]  /*3710*/  DFMA R34, R38, R34, R10 ;  /* 0x000000222622722b */ /* 0x000fe2000000000a */
[----:B------:R-:W-:-:S04]  /*3720*/  IADD3 R10, PT, PT, R9, -0x1, RZ ;  /* 0xffffffff090a7810 */ /* 0x000fc80007ffe0ff */
[----:B------:R-:W-:Y:S01]  /*3730*/  ISETP.GT.U32.AND P0, PT, R10, 0x7feffffe, PT ;  /* 0x7feffffe0a00780c */ /* 0x000fe20003f04070 */
[----:B------:R-:W-:-:S05]  /*3740*/  VIADD R10, R8, 0xffffffff ;  /* 0xffffffff080a7836 */ /* 0x000fca0000000000 */
[----:B------:R-:W-:-:S13]  /*3750*/  ISETP.GT.U32.OR P0, PT, R10, 0x7feffffe, P0 ;  /* 0x7feffffe0a00780c */ /* 0x000fda0000704470 */
[----:B------:R-:W-:Y:S05]  /*3760*/  @P0 BRA `(.L_x_439) ;  /* 0x0000000000740947 */ /* 0x000fea0003800000 */
[----:B------:R-:W-:Y:S01]  /*3770*/  LOP3.LUT R8, R27, 0x7ff00000, RZ, 0xc0, !PT ;  /* 0x7ff000001b087812 */ /* 0x000fe200078ec0ff */
[----:B------:R-:W-:-:S03]  /*3780*/  IMAD.MOV.U32 R32, RZ, RZ, RZ ;  /* 0x000000ffff207224 */ /* 0x000fc600078e00ff */
[CC--:B------:R-:W-:Y:S02]  /*3790*/  VIADDMNMX R9, R2.reuse, -R8.reuse, 0xb9600000, !PT ;  /* 0xb960000002097446 */ /* 0x0c0fe40007800908 */
[----:B------:R-:W-:Y:S02]  /*37a0*/  ISETP.GE.U32.AND P0, PT, R2, R8, PT ;  /* 0x000000080200720c */ /* 0x000fe40003f06070 */
[----:B------:R-:W-:Y:S02]  /*37b0*/  VIMNMX R9, PT, PT, R9, 0x46a00000, PT ;  /* 0x46a0000009097848 */ /* 0x000fe40003fe0100 */
[----:B------:R-:W-:-:S05]  /*37c0*/  SEL R0, R0, 0x63400000, !P0 ;  /* 0x6340000000007807 */ /* 0x000fca0004000000 */
[----:B------:R-:W-:-:S05]  /*37d0*/  IMAD.IADD R9, R9, 0x1, -R0 ;  /* 0x0000000109097824 */ /* 0x000fca00078e0a00 */
[----:B------:R-:W-:-:S06]  /*37e0*/  IADD3 R33, PT, PT, R9, 0x7fe00000, RZ ;  /* 0x7fe0000009217810 */ /* 0x000fcc0007ffe0ff */
[----:B------:R-:W-:-:S10]  /*37f0*/  DMUL R10, R34, R32 ;  /* 0x00000020220a7228 */ /* 0x000fd40000000000 */
[----:B------:R-:W-:-:S13]  /*3800*/  FSETP.GTU.AND P0, PT, |R11|, 1.469367938527859385e-39, PT ;  /* 0x001000000b00780b */ /* 0x000fda0003f0c200 */
[----:B------:R-:W-:Y:S05]  /*3810*/  @P0 BRA `(.L_x_440) ;  /* 0x0000000000a80947 */ /* 0x000fea0003800000 */
[----:B------:R-:W-:Y:S01]  /*3820*/  DFMA R36, R34, -R30, R36 ;  /* 0x8000001e2224722b */ /* 0x000fe20000000024 */
[----:B------:R-:W-:-:S09]  /*3830*/  IMAD.MOV.U32 R32, RZ, RZ, RZ ;  /* 0x000000ffff207224 */ /* 0x000fd200078e00ff */
        /* <DEDUP_REMOVED lines=12> */
[----:B------:R-:W-:-:S03]  /*3900*/  FSEL R2, R2, R11, !P0 ;  /* 0x0000000b02027208 */ /* 0x000fc60004000000 */
[----:B------:R-:W-:Y:S01]  /*3910*/  IMAD.MOV.U32 R10, RZ, RZ, R0 ;  /* 0x000000ffff0a7224 */ /* 0x000fe200078e0000 */
[----:B------:R-:W-:Y:S01]  /*3920*/  MOV R11, R2 ;  /* 0x00000002000b7202 */ /* 0x000fe20000000f00 */
[----:B------:R-:W-:Y:S06]  /*3930*/  BRA `(.L_x_440) ;  /* 0x0000000000607947 */ /* 0x000fec0003800000 */
.L_x_439:
[----:B------:R-:W-:-:S14]  /*3940*/  DSETP.NAN.AND P0, PT, R32, R32, PT ;  /* 0x000000202000722a */ /* 0x000fdc0003f08000 */
[----:B------:R-:W-:Y:S05]  /*3950*/  @P0 BRA `(.L_x_441) ;  /* 0x00000000004c0947 */ /* 0x000fea0003800000 */
[----:B------:R-:W-:-:S14]  /*3960*/  DSETP.NAN.AND P0, PT, R26, R26, PT ;  /* 0x0000001a1a00722a */ /* 0x000fdc0003f08000 */
[----:B------:R-:W-:Y:S05]  /*3970*/  @P0 BRA `(.L_x_442) ;  /* 0x0000000000340947 */ /* 0x000fea0003800000 */
[----:B------:R-:W-:Y:S01]  /*3980*/  ISETP.NE.AND P0, PT, R9, R8, PT ;  /* 0x000000080900720c */ /* 0x000fe20003f05270 */
[----:B------:R-:W-:Y:S02]  /*3990*/  IMAD.MOV.U32 R10, RZ, RZ, 0x0 ;  /* 0x00000000ff0a7424 */ /* 0x000fe400078e00ff */
[----:B------:R-:W-:-:S10]  /*39a0*/  IMAD.MOV.U32 R11, RZ, RZ, -0x80000 ;  /* 0xfff80000ff0b7424 */ /* 0x000fd400078e00ff */
[----:B------:R-:W-:Y:S05]  /*39b0*/  @!P0 BRA `(.L_x_440) ;  /* 0x0000000000408947 */ /* 0x000fea0003800000 */
[----:B------:R-:W-:Y:S02]  /*39c0*/  ISETP.NE.AND P0, PT, R9, 0x7ff00000, PT ;  /* 0x7ff000000900780c */ /* 0x000fe40003f05270 */
[----:B------:R-:W-:Y:S02]  /*39d0*/  LOP3.LUT R0, R33, 0x80000000, R27, 0x48, !PT ;  /* 0x8000000021007812 */ /* 0x000fe400078e481b */
[----:B------:R-:W-:-:S13]  /*39e0*/  ISETP.EQ.OR P0, PT, R8, RZ, !P0 ;  /* 0x000000ff0800720c */ /* 0x000fda0004702670 */
[----:B------:R-:W-:Y:S01]  /*39f0*/  @P0 LOP3.LUT R2, R0, 0x7ff00000, RZ, 0xfc, !PT ;  /* 0x7ff0000000020812 */ /* 0x000fe200078efcff */
[----:B------:R-:W-:Y:S01]  /*3a00*/  @!P0 IMAD.MOV.U32 R11, RZ, RZ, R0 ;  /* 0x000000ffff0b8224 */ /* 0x000fe200078e0000 */
[----:B------:R-:W-:Y:S01]  /*3a10*/  @!P0 MOV R10, RZ ;  /* 0x000000ff000a8202 */ /* 0x000fe20000000f00 */
[----:B------:R-:W-:Y:S01]  /*3a20*/  @P0 IMAD.MOV.U32 R10, RZ, RZ, RZ ;  /* 0x000000ffff0a0224 */ /* 0x000fe200078e00ff */
[----:B------:R-:W-:Y:S01]  /*3a30*/  @P0 MOV R11, R2 ;  /* 0x00000002000b0202 */ /* 0x000fe20000000f00 */
[----:B------:R-:W-:Y:S06]  /*3a40*/  BRA `(.L_x_440) ;  /* 0x00000000001c7947 */ /* 0x000fec0003800000 */
.L_x_442:
[----:B------:R-:W-:Y:S01]  /*3a50*/  LOP3.LUT R0, R27, 0x80000, RZ, 0xfc, !PT ;  /* 0x000800001b007812 */ /* 0x000fe200078efcff */
[----:B------:R-:W-:-:S03]  /*3a60*/  IMAD.MOV.U32 R10, RZ, RZ, R26 ;  /* 0x000000ffff0a7224 */ /* 0x000fc600078e001a */
[----:B------:R-:W-:Y:S01]  /*3a70*/  MOV R11, R0 ;  /* 0x00000000000b7202 */ /* 0x000fe20000000f00 */
[----:B------:R-:W-:Y:S06]  /*3a80*/  BRA `(.L_x_440) ;  /* 0x00000000000c7947 */ /* 0x000fec0003800000 */
.L_x_441:
[----:B------:R-:W-:Y:S01]  /*3a90*/  LOP3.LUT R0, R33, 0x80000, RZ, 0xfc, !PT ;  /* 0x0008000021007812 */ /* 0x000fe200078efcff */
[----:B------:R-:W-:-:S03]  /*3aa0*/  IMAD.MOV.U32 R10, RZ, RZ, R32 ;  /* 0x000000ffff0a7224 */ /* 0x000fc600078e0020 */
[----:B------:R-:W-:-:S07]  /*3ab0*/  MOV R11, R0 ;  /* 0x00000000000b7202 */ /* 0x000fce0000000f00 */
.L_x_440:
[----:B------:R-:W-:Y:S05]  /*3ac0*/  BSYNC.RECONVERGENT B1 ;  /* 0x0000000000017941 */ /* 0x000fea0003800200 */
.L_x_438:
[----:B------:R-:W-:Y:S02]  /*3ad0*/  HFMA2 R9, -RZ, RZ, 0, 0 ;  /* 0x00000000ff097431 */ /* 0x000fe400000001ff */
[----:B------:R-:W-:Y:S01]  /*3ae0*/  IMAD.MOV.U32 R8, RZ, RZ, R7 ;  /* 0x000000ffff087224 */ /* 0x000fe200078e0007 */
[----:B------:R-:W-:Y:S01]  /*3af0*/  MOV R0, R11 ;  /* 0x0000000b00007202 */ /* 0x000fe20000000f00 */
[----:B------:R-:W-:Y:S02]  /*3b00*/  IMAD.MOV.U32 R2, RZ, RZ, R10 ;  /* 0x000000ffff027224 */ /* 0x000fe400078e000a */
[----:B------:R-:W-:Y:S05]  /*3b10*/  RET.REL.NODEC R8 `(_Z17SetupRM48GensCudaP7RM48Gen) ;  /* 0xffffffc408387950 */ /* 0x000fea0003c3ffff */
.L_x_443:
        /* <DEDUP_REMOVED lines=14> */
.L_x_448:


//--------------------- .nv.global.init           --------------------------
	.section	.nv.global.init,"aw",@progbits
	.align	16
.nv.global.init:
	.type		__cudart_sin_cos_coeffs,@object
	.size		__cudart_sin_cos_coeffs,(__cudart_i2opi_d - __cudart_sin_cos_coeffs)
__cudart_sin_cos_coeffs:
        /*0000*/ 	.byte	0x46, 0xd2, 0xb0, 0x2c, 0xf1, 0xe5, 0x5a, 0xbe, 0x92, 0xe3, 0xac, 0x69, 0xe3, 0x1d, 0xc7, 0x3e
        /*0010*/ 	.byte	0xa1, 0x62, 0xdb, 0x19, 0xa0, 0x01, 0x2a, 0xbf, 0x18, 0x08, 0x11, 0x11, 0x11, 0x11, 0x81, 0x3f
        /*0020*/ 	.byte	0x54, 0x55, 0x55, 0x55, 0x55, 0x55, 0xc5, 0xbf, 0x00, 0x00, 0x00, 0x00, 0x00, 0x00, 0x00, 0x00
        /*0030*/ 	.byte	0x00, 0x00, 0x00, 0x00, 0x00, 0x00, 0x00, 0x00, 0x64, 0x81, 0xfd, 0x20, 0x83, 0xff, 0xa8, 0xbd
        /*0040*/ 	.byte	0x28, 0x85, 0xef, 0xc1, 0xa7, 0xee, 0x21, 0x3e, 0xd9, 0xe6, 0x06, 0x8e, 0x4f, 0x7e, 0x92, 0xbe
        /*0050*/ 	.byte	0xe9, 0xbc, 0xdd, 0x19, 0xa0, 0x01, 0xfa, 0x3e, 0x47, 0x5d, 0xc1, 0x16, 0x6c, 0xc1, 0x56, 0xbf
        /*0060*/ 	.byte	0x51, 0x55, 0x55, 0x55, 0x55, 0x55, 0xa5, 0x3f, 0x00, 0x00, 0x00, 0x00, 0x00, 0x00, 0xe0, 0xbf
        /*0070*/ 	.byte	0x00, 0x00, 0x00, 0x00, 0x00, 0x00, 0xf0, 0x3f, 0x00, 0x00, 0x00, 0x00, 0x00, 0x00, 0x00, 0x00
	.type		__cudart_i2opi_d,@object
	.size		__cudart_i2opi_d,(.L_6 - __cudart_i2opi_d)
__cudart_i2opi_d:
        /* <DEDUP_REMOVED lines=9> */
.L_6:


//--------------------- .nv.shared.reserved.0     --------------------------
	.section	.nv.shared.reserved.0,"aw",@nobits
	.weak		__nv_reservedSMEM_offset_0_alias
	.size		__nv_reservedSMEM_offset_0_alias, 0, 64
	.other		__nv_reservedSMEM_offset_0_alias,@"STO_CUDA_RESERVED_SHARED STV_DEFAULT"
__nv_reservedSMEM_offset_0_alias:
	.zero		0
	.zero		64


//--------------------- .nv.global                --------------------------
	.section	.nv.global,"aw",@nobits
	.align	8
.nv.global:
	.type		_ZZ4RM48P7RM48GendE2CD,@object
	.size		_ZZ4RM48P7RM48GendE2CD,(_ZZ4RM48P7RM48GendE3ONE - _ZZ4RM48P7RM48GendE2CD)
_ZZ4RM48P7RM48GendE2CD:
	.zero		8
	.type		_ZZ4RM48P7RM48GendE3ONE,@object
	.size		_ZZ4RM48P7RM48GendE3ONE,(_ZZ4RM48P7RM48GendE6TWOM24 - _ZZ4RM48P7RM48GendE3ONE)
_ZZ4RM48P7RM48GendE3ONE:
	.zero		8
	.type		_ZZ4RM48P7RM48GendE6TWOM24,@object
	.size		_ZZ4RM48P7RM48GendE6TWOM24,(_ZZ4RM48P7RM48GendE2CM - _ZZ4RM48P7RM48GendE6TWOM24)
_ZZ4RM48P7RM48GendE6TWOM24:
	.zero		8
	.type		_ZZ4RM48P7RM48GendE2CM,@object
	.size		_ZZ4RM48P7RM48GendE2CM,(_ZZ4RM48P7RM48GendE4IJKL - _ZZ4RM48P7RM48GendE2CM)
_ZZ4RM48P7RM48GendE2CM:
	.zero		8
	.type		_ZZ4RM48P7RM48GendE4IJKL,@object
	.size		_ZZ4RM48P7RM48GendE4IJKL,(_ZZ4RM48P7RM48GendE6TWOM49 - _ZZ4RM48P7RM48GendE4IJKL)
_ZZ4RM48P7RM48GendE4IJKL:
	.zero		8
	.type		_ZZ4RM48P7RM48GendE6TWOM49,@object
	.size		_ZZ4RM48P7RM48GendE6TWOM49,(.L_3 - _ZZ4RM48P7RM48GendE6TWOM49)
_ZZ4RM48P7RM48GendE6TWOM49:
	.zero		8
.L_3:


//--------------------- .nv.constant0._Z13GetCollisionsPdS_S_S_S_S_S_S_S_S_S_S_S_S_S_S_S_S_S_S_S_S_S_S_S_S_P7RM48Gen --------------------------
	.section	.nv.constant0._Z13GetCollisionsPdS_S_S_S_S_S_S_S_S_S_S_S_S_S_S_S_S_S_S_S_S_S_S_S_S_P7RM48Gen,"a",@progbits
	.sectionflags	@""
	.align	4
.nv.constant0._Z13GetCollisionsPdS_S_S_S_S_S_S_S_S_S_S_S_S_S_S_S_S_S_S_S_S_S_S_S_S_P7RM48Gen:
	.zero		1112


//--------------------- .nv.constant0._Z17SetupRM48GensCudaP7RM48Gen --------------------------
	.section	.nv.constant0._Z17SetupRM48GensCudaP7RM48Gen,"a",@progbits
	.sectionflags	@""
	.align	4
.nv.constant0._Z17SetupRM48GensCudaP7RM48Gen:
	.zero		904


//--------------------- SYMBOLS --------------------------

	.type		.nv.reservedSmem.offset0,@object
	.size		.nv.reservedSmem.offset0,0x4
